//
// Generated by NVIDIA NVVM Compiler
//
// Compiler Build ID: CL-36424714
// Cuda compilation tools, release 13.0, V13.0.88
// Based on NVVM 20.0.0
//

.version 9.0
.target sm_100
.address_size 64

	// .globl	_Z16sgemm_b2b_kernelILi1024ELi128ELi128ELi128EEvPfS0_S0_S0_S0_
// _ZZ16sgemm_b2b_kernelILi1024ELi128ELi128ELi128EEvPfS0_S0_S0_S0_E3s_a has been demoted
// _ZZ16sgemm_b2b_kernelILi1024ELi128ELi128ELi128EEvPfS0_S0_S0_S0_E4s_b1 has been demoted
// _ZZ16sgemm_b2b_kernelILi1024ELi1024ELi128ELi128EEvPfS0_S0_S0_S0_E3s_a has been demoted
// _ZZ16sgemm_b2b_kernelILi1024ELi1024ELi128ELi128EEvPfS0_S0_S0_S0_E4s_b1 has been demoted
// _ZZ16sgemm_b2b_kernelILi1024ELi1024ELi128ELi1024EEvPfS0_S0_S0_S0_E3s_a has been demoted
// _ZZ16sgemm_b2b_kernelILi1024ELi1024ELi128ELi1024EEvPfS0_S0_S0_S0_E4s_b1 has been demoted
// _ZZ16sgemm_b2b_kernelILi640000ELi128ELi128ELi128EEvPfS0_S0_S0_S0_E3s_a has been demoted
// _ZZ16sgemm_b2b_kernelILi640000ELi128ELi128ELi128EEvPfS0_S0_S0_S0_E4s_b1 has been demoted

.visible .entry _Z16sgemm_b2b_kernelILi1024ELi128ELi128ELi128EEvPfS0_S0_S0_S0_(
	.param .u64 .ptr .align 1 _Z16sgemm_b2b_kernelILi1024ELi128ELi128ELi128EEvPfS0_S0_S0_S0__param_0,
	.param .u64 .ptr .align 1 _Z16sgemm_b2b_kernelILi1024ELi128ELi128ELi128EEvPfS0_S0_S0_S0__param_1,
	.param .u64 .ptr .align 1 _Z16sgemm_b2b_kernelILi1024ELi128ELi128ELi128EEvPfS0_S0_S0_S0__param_2,
	.param .u64 .ptr .align 1 _Z16sgemm_b2b_kernelILi1024ELi128ELi128ELi128EEvPfS0_S0_S0_S0__param_3,
	.param .u64 .ptr .align 1 _Z16sgemm_b2b_kernelILi1024ELi128ELi128ELi128EEvPfS0_S0_S0_S0__param_4
)
.maxntid 256
{
	.reg .pred 	%p<17>;
	.reg .b32 	%r<310>;
	.reg .b32 	%f<20673>;
	.reg .b64 	%rd<28>;
	// demoted variable
	.shared .align 4 .b8 _ZZ16sgemm_b2b_kernelILi1024ELi128ELi128ELi128EEvPfS0_S0_S0_S0_E3s_a[8192];
	// demoted variable
	.shared .align 4 .b8 _ZZ16sgemm_b2b_kernelILi1024ELi128ELi128ELi128EEvPfS0_S0_S0_S0_E4s_b1[8192];
	ld.param.u64 	%rd3, [_Z16sgemm_b2b_kernelILi1024ELi128ELi128ELi128EEvPfS0_S0_S0_S0__param_0];
	ld.param.u64 	%rd4, [_Z16sgemm_b2b_kernelILi1024ELi128ELi128ELi128EEvPfS0_S0_S0_S0__param_1];
	ld.param.u64 	%rd5, [_Z16sgemm_b2b_kernelILi1024ELi128ELi128ELi128EEvPfS0_S0_S0_S0__param_2];
	cvta.to.global.u64 	%rd6, %rd5;
	cvta.to.global.u64 	%rd7, %rd4;
	cvta.to.global.u64 	%rd8, %rd3;
	mov.u32 	%r13, %tid.y;
	shl.b32 	%r14, %r13, 4;
	mov.u32 	%r15, %tid.x;
	add.s32 	%r16, %r14, %r15;
	mov.u32 	%r17, %ctaid.y;
	shl.b32 	%r18, %r17, 14;
	shl.b32 	%r19, %r16, 6;
	and.b32  	%r20, %r19, 524160;
	add.s32 	%r21, %r20, %r18;
	shl.b32 	%r22, %r15, 2;
	and.b32  	%r23, %r22, 4;
	or.b32  	%r24, %r21, %r23;
	mul.wide.u32 	%rd9, %r24, 4;
	add.s64 	%rd10, %rd8, %rd9;
	ld.global.nc.v4.f32 	{%f1089, %f1090, %f1091, %f1092}, [%rd10];
	shl.b32 	%r25, %r16, 2;
	and.b32  	%r26, %r25, 32640;
	and.b32  	%r27, %r25, 124;
	or.b32  	%r28, %r26, %r27;
	mul.wide.u32 	%rd11, %r28, 4;
	add.s64 	%rd12, %rd7, %rd11;
	shl.b32 	%r1, %r15, 9;
	and.b32  	%r29, %r1, 512;
	shr.u32 	%r30, %r16, 1;
	add.s32 	%r31, %r30, %r29;
	ld.global.nc.v4.f32 	{%f1093, %f1094, %f1095, %f1096}, [%rd12];
	shl.b32 	%r32, %r31, 2;
	mov.u32 	%r33, _ZZ16sgemm_b2b_kernelILi1024ELi128ELi128ELi128EEvPfS0_S0_S0_S0_E3s_a;
	add.s32 	%r34, %r33, %r32;
	st.shared.f32 	[%r34], %f1089;
	st.shared.f32 	[%r34+512], %f1090;
	st.shared.f32 	[%r34+1024], %f1091;
	st.shared.f32 	[%r34+1536], %f1092;
	shl.b32 	%r35, %r28, 2;
	mov.u32 	%r36, _ZZ16sgemm_b2b_kernelILi1024ELi128ELi128ELi128EEvPfS0_S0_S0_S0_E4s_b1;
	add.s32 	%r37, %r36, %r35;
	st.shared.v4.f32 	[%r37], {%f1093, %f1094, %f1095, %f1096};
	bar.sync 	0;
	add.s32 	%r2, %r33, %r14;
	shl.b32 	%r38, %r15, 4;
	add.s32 	%r39, %r36, %r38;
	ld.global.nc.v4.f32 	{%f1097, %f1098, %f1099, %f1100}, [%rd10+32];
	ld.global.nc.v4.f32 	{%f1101, %f1102, %f1103, %f1104}, [%rd12+4096];
	ld.shared.v4.f32 	{%f1105, %f1106, %f1107, %f1108}, [%r2];
	ld.shared.v4.f32 	{%f1109, %f1110, %f1111, %f1112}, [%r2+256];
	ld.shared.v4.f32 	{%f1113, %f1114, %f1115, %f1116}, [%r39];
	ld.shared.v4.f32 	{%f1117, %f1118, %f1119, %f1120}, [%r39+256];
	fma.rn.f32 	%f1121, %f1105, %f1113, 0f00000000;
	fma.rn.f32 	%f1122, %f1105, %f1114, 0f00000000;
	fma.rn.f32 	%f1123, %f1105, %f1115, 0f00000000;
	fma.rn.f32 	%f1124, %f1105, %f1116, 0f00000000;
	fma.rn.f32 	%f1125, %f1105, %f1117, 0f00000000;
	fma.rn.f32 	%f1126, %f1105, %f1118, 0f00000000;
	fma.rn.f32 	%f1127, %f1105, %f1119, 0f00000000;
	fma.rn.f32 	%f1128, %f1105, %f1120, 0f00000000;
	fma.rn.f32 	%f1129, %f1106, %f1113, 0f00000000;
	fma.rn.f32 	%f1130, %f1106, %f1114, 0f00000000;
	fma.rn.f32 	%f1131, %f1106, %f1115, 0f00000000;
	fma.rn.f32 	%f1132, %f1106, %f1116, 0f00000000;
	fma.rn.f32 	%f1133, %f1106, %f1117, 0f00000000;
	fma.rn.f32 	%f1134, %f1106, %f1118, 0f00000000;
	fma.rn.f32 	%f1135, %f1106, %f1119, 0f00000000;
	fma.rn.f32 	%f1136, %f1106, %f1120, 0f00000000;
	fma.rn.f32 	%f1137, %f1107, %f1113, 0f00000000;
	fma.rn.f32 	%f1138, %f1107, %f1114, 0f00000000;
	fma.rn.f32 	%f1139, %f1107, %f1115, 0f00000000;
	fma.rn.f32 	%f1140, %f1107, %f1116, 0f00000000;
	fma.rn.f32 	%f1141, %f1107, %f1117, 0f00000000;
	fma.rn.f32 	%f1142, %f1107, %f1118, 0f00000000;
	fma.rn.f32 	%f1143, %f1107, %f1119, 0f00000000;
	fma.rn.f32 	%f1144, %f1107, %f1120, 0f00000000;
	fma.rn.f32 	%f1145, %f1108, %f1113, 0f00000000;
	fma.rn.f32 	%f1146, %f1108, %f1114, 0f00000000;
	fma.rn.f32 	%f1147, %f1108, %f1115, 0f00000000;
	fma.rn.f32 	%f1148, %f1108, %f1116, 0f00000000;
	fma.rn.f32 	%f1149, %f1108, %f1117, 0f00000000;
	fma.rn.f32 	%f1150, %f1108, %f1118, 0f00000000;
	fma.rn.f32 	%f1151, %f1108, %f1119, 0f00000000;
	fma.rn.f32 	%f1152, %f1108, %f1120, 0f00000000;
	fma.rn.f32 	%f1153, %f1109, %f1113, 0f00000000;
	fma.rn.f32 	%f1154, %f1109, %f1114, 0f00000000;
	fma.rn.f32 	%f1155, %f1109, %f1115, 0f00000000;
	fma.rn.f32 	%f1156, %f1109, %f1116, 0f00000000;
	fma.rn.f32 	%f1157, %f1109, %f1117, 0f00000000;
	fma.rn.f32 	%f1158, %f1109, %f1118, 0f00000000;
	fma.rn.f32 	%f1159, %f1109, %f1119, 0f00000000;
	fma.rn.f32 	%f1160, %f1109, %f1120, 0f00000000;
	fma.rn.f32 	%f1161, %f1110, %f1113, 0f00000000;
	fma.rn.f32 	%f1162, %f1110, %f1114, 0f00000000;
	fma.rn.f32 	%f1163, %f1110, %f1115, 0f00000000;
	fma.rn.f32 	%f1164, %f1110, %f1116, 0f00000000;
	fma.rn.f32 	%f1165, %f1110, %f1117, 0f00000000;
	fma.rn.f32 	%f1166, %f1110, %f1118, 0f00000000;
	fma.rn.f32 	%f1167, %f1110, %f1119, 0f00000000;
	fma.rn.f32 	%f1168, %f1110, %f1120, 0f00000000;
	fma.rn.f32 	%f1169, %f1111, %f1113, 0f00000000;
	fma.rn.f32 	%f1170, %f1111, %f1114, 0f00000000;
	fma.rn.f32 	%f1171, %f1111, %f1115, 0f00000000;
	fma.rn.f32 	%f1172, %f1111, %f1116, 0f00000000;
	fma.rn.f32 	%f1173, %f1111, %f1117, 0f00000000;
	fma.rn.f32 	%f1174, %f1111, %f1118, 0f00000000;
	fma.rn.f32 	%f1175, %f1111, %f1119, 0f00000000;
	fma.rn.f32 	%f1176, %f1111, %f1120, 0f00000000;
	fma.rn.f32 	%f1177, %f1112, %f1113, 0f00000000;
	fma.rn.f32 	%f1178, %f1112, %f1114, 0f00000000;
	fma.rn.f32 	%f1179, %f1112, %f1115, 0f00000000;
	fma.rn.f32 	%f1180, %f1112, %f1116, 0f00000000;
	fma.rn.f32 	%f1181, %f1112, %f1117, 0f00000000;
	fma.rn.f32 	%f1182, %f1112, %f1118, 0f00000000;
	fma.rn.f32 	%f1183, %f1112, %f1119, 0f00000000;
	fma.rn.f32 	%f1184, %f1112, %f1120, 0f00000000;
	ld.shared.v4.f32 	{%f1185, %f1186, %f1187, %f1188}, [%r2+512];
	ld.shared.v4.f32 	{%f1189, %f1190, %f1191, %f1192}, [%r2+768];
	ld.shared.v4.f32 	{%f1193, %f1194, %f1195, %f1196}, [%r39+512];
	ld.shared.v4.f32 	{%f1197, %f1198, %f1199, %f1200}, [%r39+768];
	fma.rn.f32 	%f1201, %f1185, %f1193, %f1121;
	fma.rn.f32 	%f1202, %f1185, %f1194, %f1122;
	fma.rn.f32 	%f1203, %f1185, %f1195, %f1123;
	fma.rn.f32 	%f1204, %f1185, %f1196, %f1124;
	fma.rn.f32 	%f1205, %f1185, %f1197, %f1125;
	fma.rn.f32 	%f1206, %f1185, %f1198, %f1126;
	fma.rn.f32 	%f1207, %f1185, %f1199, %f1127;
	fma.rn.f32 	%f1208, %f1185, %f1200, %f1128;
	fma.rn.f32 	%f1209, %f1186, %f1193, %f1129;
	fma.rn.f32 	%f1210, %f1186, %f1194, %f1130;
	fma.rn.f32 	%f1211, %f1186, %f1195, %f1131;
	fma.rn.f32 	%f1212, %f1186, %f1196, %f1132;
	fma.rn.f32 	%f1213, %f1186, %f1197, %f1133;
	fma.rn.f32 	%f1214, %f1186, %f1198, %f1134;
	fma.rn.f32 	%f1215, %f1186, %f1199, %f1135;
	fma.rn.f32 	%f1216, %f1186, %f1200, %f1136;
	fma.rn.f32 	%f1217, %f1187, %f1193, %f1137;
	fma.rn.f32 	%f1218, %f1187, %f1194, %f1138;
	fma.rn.f32 	%f1219, %f1187, %f1195, %f1139;
	fma.rn.f32 	%f1220, %f1187, %f1196, %f1140;
	fma.rn.f32 	%f1221, %f1187, %f1197, %f1141;
	fma.rn.f32 	%f1222, %f1187, %f1198, %f1142;
	fma.rn.f32 	%f1223, %f1187, %f1199, %f1143;
	fma.rn.f32 	%f1224, %f1187, %f1200, %f1144;
	fma.rn.f32 	%f1225, %f1188, %f1193, %f1145;
	fma.rn.f32 	%f1226, %f1188, %f1194, %f1146;
	fma.rn.f32 	%f1227, %f1188, %f1195, %f1147;
	fma.rn.f32 	%f1228, %f1188, %f1196, %f1148;
	fma.rn.f32 	%f1229, %f1188, %f1197, %f1149;
	fma.rn.f32 	%f1230, %f1188, %f1198, %f1150;
	fma.rn.f32 	%f1231, %f1188, %f1199, %f1151;
	fma.rn.f32 	%f1232, %f1188, %f1200, %f1152;
	fma.rn.f32 	%f1233, %f1189, %f1193, %f1153;
	fma.rn.f32 	%f1234, %f1189, %f1194, %f1154;
	fma.rn.f32 	%f1235, %f1189, %f1195, %f1155;
	fma.rn.f32 	%f1236, %f1189, %f1196, %f1156;
	fma.rn.f32 	%f1237, %f1189, %f1197, %f1157;
	fma.rn.f32 	%f1238, %f1189, %f1198, %f1158;
	fma.rn.f32 	%f1239, %f1189, %f1199, %f1159;
	fma.rn.f32 	%f1240, %f1189, %f1200, %f1160;
	fma.rn.f32 	%f1241, %f1190, %f1193, %f1161;
	fma.rn.f32 	%f1242, %f1190, %f1194, %f1162;
	fma.rn.f32 	%f1243, %f1190, %f1195, %f1163;
	fma.rn.f32 	%f1244, %f1190, %f1196, %f1164;
	fma.rn.f32 	%f1245, %f1190, %f1197, %f1165;
	fma.rn.f32 	%f1246, %f1190, %f1198, %f1166;
	fma.rn.f32 	%f1247, %f1190, %f1199, %f1167;
	fma.rn.f32 	%f1248, %f1190, %f1200, %f1168;
	fma.rn.f32 	%f1249, %f1191, %f1193, %f1169;
	fma.rn.f32 	%f1250, %f1191, %f1194, %f1170;
	fma.rn.f32 	%f1251, %f1191, %f1195, %f1171;
	fma.rn.f32 	%f1252, %f1191, %f1196, %f1172;
	fma.rn.f32 	%f1253, %f1191, %f1197, %f1173;
	fma.rn.f32 	%f1254, %f1191, %f1198, %f1174;
	fma.rn.f32 	%f1255, %f1191, %f1199, %f1175;
	fma.rn.f32 	%f1256, %f1191, %f1200, %f1176;
	fma.rn.f32 	%f1257, %f1192, %f1193, %f1177;
	fma.rn.f32 	%f1258, %f1192, %f1194, %f1178;
	fma.rn.f32 	%f1259, %f1192, %f1195, %f1179;
	fma.rn.f32 	%f1260, %f1192, %f1196, %f1180;
	fma.rn.f32 	%f1261, %f1192, %f1197, %f1181;
	fma.rn.f32 	%f1262, %f1192, %f1198, %f1182;
	fma.rn.f32 	%f1263, %f1192, %f1199, %f1183;
	fma.rn.f32 	%f1264, %f1192, %f1200, %f1184;
	ld.shared.v4.f32 	{%f1265, %f1266, %f1267, %f1268}, [%r2+1024];
	ld.shared.v4.f32 	{%f1269, %f1270, %f1271, %f1272}, [%r2+1280];
	ld.shared.v4.f32 	{%f1273, %f1274, %f1275, %f1276}, [%r39+1024];
	ld.shared.v4.f32 	{%f1277, %f1278, %f1279, %f1280}, [%r39+1280];
	fma.rn.f32 	%f1281, %f1265, %f1273, %f1201;
	fma.rn.f32 	%f1282, %f1265, %f1274, %f1202;
	fma.rn.f32 	%f1283, %f1265, %f1275, %f1203;
	fma.rn.f32 	%f1284, %f1265, %f1276, %f1204;
	fma.rn.f32 	%f1285, %f1265, %f1277, %f1205;
	fma.rn.f32 	%f1286, %f1265, %f1278, %f1206;
	fma.rn.f32 	%f1287, %f1265, %f1279, %f1207;
	fma.rn.f32 	%f1288, %f1265, %f1280, %f1208;
	fma.rn.f32 	%f1289, %f1266, %f1273, %f1209;
	fma.rn.f32 	%f1290, %f1266, %f1274, %f1210;
	fma.rn.f32 	%f1291, %f1266, %f1275, %f1211;
	fma.rn.f32 	%f1292, %f1266, %f1276, %f1212;
	fma.rn.f32 	%f1293, %f1266, %f1277, %f1213;
	fma.rn.f32 	%f1294, %f1266, %f1278, %f1214;
	fma.rn.f32 	%f1295, %f1266, %f1279, %f1215;
	fma.rn.f32 	%f1296, %f1266, %f1280, %f1216;
	fma.rn.f32 	%f1297, %f1267, %f1273, %f1217;
	fma.rn.f32 	%f1298, %f1267, %f1274, %f1218;
	fma.rn.f32 	%f1299, %f1267, %f1275, %f1219;
	fma.rn.f32 	%f1300, %f1267, %f1276, %f1220;
	fma.rn.f32 	%f1301, %f1267, %f1277, %f1221;
	fma.rn.f32 	%f1302, %f1267, %f1278, %f1222;
	fma.rn.f32 	%f1303, %f1267, %f1279, %f1223;
	fma.rn.f32 	%f1304, %f1267, %f1280, %f1224;
	fma.rn.f32 	%f1305, %f1268, %f1273, %f1225;
	fma.rn.f32 	%f1306, %f1268, %f1274, %f1226;
	fma.rn.f32 	%f1307, %f1268, %f1275, %f1227;
	fma.rn.f32 	%f1308, %f1268, %f1276, %f1228;
	fma.rn.f32 	%f1309, %f1268, %f1277, %f1229;
	fma.rn.f32 	%f1310, %f1268, %f1278, %f1230;
	fma.rn.f32 	%f1311, %f1268, %f1279, %f1231;
	fma.rn.f32 	%f1312, %f1268, %f1280, %f1232;
	fma.rn.f32 	%f1313, %f1269, %f1273, %f1233;
	fma.rn.f32 	%f1314, %f1269, %f1274, %f1234;
	fma.rn.f32 	%f1315, %f1269, %f1275, %f1235;
	fma.rn.f32 	%f1316, %f1269, %f1276, %f1236;
	fma.rn.f32 	%f1317, %f1269, %f1277, %f1237;
	fma.rn.f32 	%f1318, %f1269, %f1278, %f1238;
	fma.rn.f32 	%f1319, %f1269, %f1279, %f1239;
	fma.rn.f32 	%f1320, %f1269, %f1280, %f1240;
	fma.rn.f32 	%f1321, %f1270, %f1273, %f1241;
	fma.rn.f32 	%f1322, %f1270, %f1274, %f1242;
	fma.rn.f32 	%f1323, %f1270, %f1275, %f1243;
	fma.rn.f32 	%f1324, %f1270, %f1276, %f1244;
	fma.rn.f32 	%f1325, %f1270, %f1277, %f1245;
	fma.rn.f32 	%f1326, %f1270, %f1278, %f1246;
	fma.rn.f32 	%f1327, %f1270, %f1279, %f1247;
	fma.rn.f32 	%f1328, %f1270, %f1280, %f1248;
	fma.rn.f32 	%f1329, %f1271, %f1273, %f1249;
	fma.rn.f32 	%f1330, %f1271, %f1274, %f1250;
	fma.rn.f32 	%f1331, %f1271, %f1275, %f1251;
	fma.rn.f32 	%f1332, %f1271, %f1276, %f1252;
	fma.rn.f32 	%f1333, %f1271, %f1277, %f1253;
	fma.rn.f32 	%f1334, %f1271, %f1278, %f1254;
	fma.rn.f32 	%f1335, %f1271, %f1279, %f1255;
	fma.rn.f32 	%f1336, %f1271, %f1280, %f1256;
	fma.rn.f32 	%f1337, %f1272, %f1273, %f1257;
	fma.rn.f32 	%f1338, %f1272, %f1274, %f1258;
	fma.rn.f32 	%f1339, %f1272, %f1275, %f1259;
	fma.rn.f32 	%f1340, %f1272, %f1276, %f1260;
	fma.rn.f32 	%f1341, %f1272, %f1277, %f1261;
	fma.rn.f32 	%f1342, %f1272, %f1278, %f1262;
	fma.rn.f32 	%f1343, %f1272, %f1279, %f1263;
	fma.rn.f32 	%f1344, %f1272, %f1280, %f1264;
	ld.shared.v4.f32 	{%f1345, %f1346, %f1347, %f1348}, [%r2+1536];
	ld.shared.v4.f32 	{%f1349, %f1350, %f1351, %f1352}, [%r2+1792];
	ld.shared.v4.f32 	{%f1353, %f1354, %f1355, %f1356}, [%r39+1536];
	ld.shared.v4.f32 	{%f1357, %f1358, %f1359, %f1360}, [%r39+1792];
	fma.rn.f32 	%f1361, %f1345, %f1353, %f1281;
	fma.rn.f32 	%f1362, %f1345, %f1354, %f1282;
	fma.rn.f32 	%f1363, %f1345, %f1355, %f1283;
	fma.rn.f32 	%f1364, %f1345, %f1356, %f1284;
	fma.rn.f32 	%f1365, %f1345, %f1357, %f1285;
	fma.rn.f32 	%f1366, %f1345, %f1358, %f1286;
	fma.rn.f32 	%f1367, %f1345, %f1359, %f1287;
	fma.rn.f32 	%f1368, %f1345, %f1360, %f1288;
	fma.rn.f32 	%f1369, %f1346, %f1353, %f1289;
	fma.rn.f32 	%f1370, %f1346, %f1354, %f1290;
	fma.rn.f32 	%f1371, %f1346, %f1355, %f1291;
	fma.rn.f32 	%f1372, %f1346, %f1356, %f1292;
	fma.rn.f32 	%f1373, %f1346, %f1357, %f1293;
	fma.rn.f32 	%f1374, %f1346, %f1358, %f1294;
	fma.rn.f32 	%f1375, %f1346, %f1359, %f1295;
	fma.rn.f32 	%f1376, %f1346, %f1360, %f1296;
	fma.rn.f32 	%f1377, %f1347, %f1353, %f1297;
	fma.rn.f32 	%f1378, %f1347, %f1354, %f1298;
	fma.rn.f32 	%f1379, %f1347, %f1355, %f1299;
	fma.rn.f32 	%f1380, %f1347, %f1356, %f1300;
	fma.rn.f32 	%f1381, %f1347, %f1357, %f1301;
	fma.rn.f32 	%f1382, %f1347, %f1358, %f1302;
	fma.rn.f32 	%f1383, %f1347, %f1359, %f1303;
	fma.rn.f32 	%f1384, %f1347, %f1360, %f1304;
	fma.rn.f32 	%f1385, %f1348, %f1353, %f1305;
	fma.rn.f32 	%f1386, %f1348, %f1354, %f1306;
	fma.rn.f32 	%f1387, %f1348, %f1355, %f1307;
	fma.rn.f32 	%f1388, %f1348, %f1356, %f1308;
	fma.rn.f32 	%f1389, %f1348, %f1357, %f1309;
	fma.rn.f32 	%f1390, %f1348, %f1358, %f1310;
	fma.rn.f32 	%f1391, %f1348, %f1359, %f1311;
	fma.rn.f32 	%f1392, %f1348, %f1360, %f1312;
	fma.rn.f32 	%f1393, %f1349, %f1353, %f1313;
	fma.rn.f32 	%f1394, %f1349, %f1354, %f1314;
	fma.rn.f32 	%f1395, %f1349, %f1355, %f1315;
	fma.rn.f32 	%f1396, %f1349, %f1356, %f1316;
	fma.rn.f32 	%f1397, %f1349, %f1357, %f1317;
	fma.rn.f32 	%f1398, %f1349, %f1358, %f1318;
	fma.rn.f32 	%f1399, %f1349, %f1359, %f1319;
	fma.rn.f32 	%f1400, %f1349, %f1360, %f1320;
	fma.rn.f32 	%f1401, %f1350, %f1353, %f1321;
	fma.rn.f32 	%f1402, %f1350, %f1354, %f1322;
	fma.rn.f32 	%f1403, %f1350, %f1355, %f1323;
	fma.rn.f32 	%f1404, %f1350, %f1356, %f1324;
	fma.rn.f32 	%f1405, %f1350, %f1357, %f1325;
	fma.rn.f32 	%f1406, %f1350, %f1358, %f1326;
	fma.rn.f32 	%f1407, %f1350, %f1359, %f1327;
	fma.rn.f32 	%f1408, %f1350, %f1360, %f1328;
	fma.rn.f32 	%f1409, %f1351, %f1353, %f1329;
	fma.rn.f32 	%f1410, %f1351, %f1354, %f1330;
	fma.rn.f32 	%f1411, %f1351, %f1355, %f1331;
	fma.rn.f32 	%f1412, %f1351, %f1356, %f1332;
	fma.rn.f32 	%f1413, %f1351, %f1357, %f1333;
	fma.rn.f32 	%f1414, %f1351, %f1358, %f1334;
	fma.rn.f32 	%f1415, %f1351, %f1359, %f1335;
	fma.rn.f32 	%f1416, %f1351, %f1360, %f1336;
	fma.rn.f32 	%f1417, %f1352, %f1353, %f1337;
	fma.rn.f32 	%f1418, %f1352, %f1354, %f1338;
	fma.rn.f32 	%f1419, %f1352, %f1355, %f1339;
	fma.rn.f32 	%f1420, %f1352, %f1356, %f1340;
	fma.rn.f32 	%f1421, %f1352, %f1357, %f1341;
	fma.rn.f32 	%f1422, %f1352, %f1358, %f1342;
	fma.rn.f32 	%f1423, %f1352, %f1359, %f1343;
	fma.rn.f32 	%f1424, %f1352, %f1360, %f1344;
	ld.shared.v4.f32 	{%f1425, %f1426, %f1427, %f1428}, [%r2+2048];
	ld.shared.v4.f32 	{%f1429, %f1430, %f1431, %f1432}, [%r2+2304];
	ld.shared.v4.f32 	{%f1433, %f1434, %f1435, %f1436}, [%r39+2048];
	ld.shared.v4.f32 	{%f1437, %f1438, %f1439, %f1440}, [%r39+2304];
	fma.rn.f32 	%f1441, %f1425, %f1433, %f1361;
	fma.rn.f32 	%f1442, %f1425, %f1434, %f1362;
	fma.rn.f32 	%f1443, %f1425, %f1435, %f1363;
	fma.rn.f32 	%f1444, %f1425, %f1436, %f1364;
	fma.rn.f32 	%f1445, %f1425, %f1437, %f1365;
	fma.rn.f32 	%f1446, %f1425, %f1438, %f1366;
	fma.rn.f32 	%f1447, %f1425, %f1439, %f1367;
	fma.rn.f32 	%f1448, %f1425, %f1440, %f1368;
	fma.rn.f32 	%f1449, %f1426, %f1433, %f1369;
	fma.rn.f32 	%f1450, %f1426, %f1434, %f1370;
	fma.rn.f32 	%f1451, %f1426, %f1435, %f1371;
	fma.rn.f32 	%f1452, %f1426, %f1436, %f1372;
	fma.rn.f32 	%f1453, %f1426, %f1437, %f1373;
	fma.rn.f32 	%f1454, %f1426, %f1438, %f1374;
	fma.rn.f32 	%f1455, %f1426, %f1439, %f1375;
	fma.rn.f32 	%f1456, %f1426, %f1440, %f1376;
	fma.rn.f32 	%f1457, %f1427, %f1433, %f1377;
	fma.rn.f32 	%f1458, %f1427, %f1434, %f1378;
	fma.rn.f32 	%f1459, %f1427, %f1435, %f1379;
	fma.rn.f32 	%f1460, %f1427, %f1436, %f1380;
	fma.rn.f32 	%f1461, %f1427, %f1437, %f1381;
	fma.rn.f32 	%f1462, %f1427, %f1438, %f1382;
	fma.rn.f32 	%f1463, %f1427, %f1439, %f1383;
	fma.rn.f32 	%f1464, %f1427, %f1440, %f1384;
	fma.rn.f32 	%f1465, %f1428, %f1433, %f1385;
	fma.rn.f32 	%f1466, %f1428, %f1434, %f1386;
	fma.rn.f32 	%f1467, %f1428, %f1435, %f1387;
	fma.rn.f32 	%f1468, %f1428, %f1436, %f1388;
	fma.rn.f32 	%f1469, %f1428, %f1437, %f1389;
	fma.rn.f32 	%f1470, %f1428, %f1438, %f1390;
	fma.rn.f32 	%f1471, %f1428, %f1439, %f1391;
	fma.rn.f32 	%f1472, %f1428, %f1440, %f1392;
	fma.rn.f32 	%f1473, %f1429, %f1433, %f1393;
	fma.rn.f32 	%f1474, %f1429, %f1434, %f1394;
	fma.rn.f32 	%f1475, %f1429, %f1435, %f1395;
	fma.rn.f32 	%f1476, %f1429, %f1436, %f1396;
	fma.rn.f32 	%f1477, %f1429, %f1437, %f1397;
	fma.rn.f32 	%f1478, %f1429, %f1438, %f1398;
	fma.rn.f32 	%f1479, %f1429, %f1439, %f1399;
	fma.rn.f32 	%f1480, %f1429, %f1440, %f1400;
	fma.rn.f32 	%f1481, %f1430, %f1433, %f1401;
	fma.rn.f32 	%f1482, %f1430, %f1434, %f1402;
	fma.rn.f32 	%f1483, %f1430, %f1435, %f1403;
	fma.rn.f32 	%f1484, %f1430, %f1436, %f1404;
	fma.rn.f32 	%f1485, %f1430, %f1437, %f1405;
	fma.rn.f32 	%f1486, %f1430, %f1438, %f1406;
	fma.rn.f32 	%f1487, %f1430, %f1439, %f1407;
	fma.rn.f32 	%f1488, %f1430, %f1440, %f1408;
	fma.rn.f32 	%f1489, %f1431, %f1433, %f1409;
	fma.rn.f32 	%f1490, %f1431, %f1434, %f1410;
	fma.rn.f32 	%f1491, %f1431, %f1435, %f1411;
	fma.rn.f32 	%f1492, %f1431, %f1436, %f1412;
	fma.rn.f32 	%f1493, %f1431, %f1437, %f1413;
	fma.rn.f32 	%f1494, %f1431, %f1438, %f1414;
	fma.rn.f32 	%f1495, %f1431, %f1439, %f1415;
	fma.rn.f32 	%f1496, %f1431, %f1440, %f1416;
	fma.rn.f32 	%f1497, %f1432, %f1433, %f1417;
	fma.rn.f32 	%f1498, %f1432, %f1434, %f1418;
	fma.rn.f32 	%f1499, %f1432, %f1435, %f1419;
	fma.rn.f32 	%f1500, %f1432, %f1436, %f1420;
	fma.rn.f32 	%f1501, %f1432, %f1437, %f1421;
	fma.rn.f32 	%f1502, %f1432, %f1438, %f1422;
	fma.rn.f32 	%f1503, %f1432, %f1439, %f1423;
	fma.rn.f32 	%f1504, %f1432, %f1440, %f1424;
	ld.shared.v4.f32 	{%f1505, %f1506, %f1507, %f1508}, [%r2+2560];
	ld.shared.v4.f32 	{%f1509, %f1510, %f1511, %f1512}, [%r2+2816];
	ld.shared.v4.f32 	{%f1513, %f1514, %f1515, %f1516}, [%r39+2560];
	ld.shared.v4.f32 	{%f1517, %f1518, %f1519, %f1520}, [%r39+2816];
	fma.rn.f32 	%f1521, %f1505, %f1513, %f1441;
	fma.rn.f32 	%f1522, %f1505, %f1514, %f1442;
	fma.rn.f32 	%f1523, %f1505, %f1515, %f1443;
	fma.rn.f32 	%f1524, %f1505, %f1516, %f1444;
	fma.rn.f32 	%f1525, %f1505, %f1517, %f1445;
	fma.rn.f32 	%f1526, %f1505, %f1518, %f1446;
	fma.rn.f32 	%f1527, %f1505, %f1519, %f1447;
	fma.rn.f32 	%f1528, %f1505, %f1520, %f1448;
	fma.rn.f32 	%f1529, %f1506, %f1513, %f1449;
	fma.rn.f32 	%f1530, %f1506, %f1514, %f1450;
	fma.rn.f32 	%f1531, %f1506, %f1515, %f1451;
	fma.rn.f32 	%f1532, %f1506, %f1516, %f1452;
	fma.rn.f32 	%f1533, %f1506, %f1517, %f1453;
	fma.rn.f32 	%f1534, %f1506, %f1518, %f1454;
	fma.rn.f32 	%f1535, %f1506, %f1519, %f1455;
	fma.rn.f32 	%f1536, %f1506, %f1520, %f1456;
	fma.rn.f32 	%f1537, %f1507, %f1513, %f1457;
	fma.rn.f32 	%f1538, %f1507, %f1514, %f1458;
	fma.rn.f32 	%f1539, %f1507, %f1515, %f1459;
	fma.rn.f32 	%f1540, %f1507, %f1516, %f1460;
	fma.rn.f32 	%f1541, %f1507, %f1517, %f1461;
	fma.rn.f32 	%f1542, %f1507, %f1518, %f1462;
	fma.rn.f32 	%f1543, %f1507, %f1519, %f1463;
	fma.rn.f32 	%f1544, %f1507, %f1520, %f1464;
	fma.rn.f32 	%f1545, %f1508, %f1513, %f1465;
	fma.rn.f32 	%f1546, %f1508, %f1514, %f1466;
	fma.rn.f32 	%f1547, %f1508, %f1515, %f1467;
	fma.rn.f32 	%f1548, %f1508, %f1516, %f1468;
	fma.rn.f32 	%f1549, %f1508, %f1517, %f1469;
	fma.rn.f32 	%f1550, %f1508, %f1518, %f1470;
	fma.rn.f32 	%f1551, %f1508, %f1519, %f1471;
	fma.rn.f32 	%f1552, %f1508, %f1520, %f1472;
	fma.rn.f32 	%f1553, %f1509, %f1513, %f1473;
	fma.rn.f32 	%f1554, %f1509, %f1514, %f1474;
	fma.rn.f32 	%f1555, %f1509, %f1515, %f1475;
	fma.rn.f32 	%f1556, %f1509, %f1516, %f1476;
	fma.rn.f32 	%f1557, %f1509, %f1517, %f1477;
	fma.rn.f32 	%f1558, %f1509, %f1518, %f1478;
	fma.rn.f32 	%f1559, %f1509, %f1519, %f1479;
	fma.rn.f32 	%f1560, %f1509, %f1520, %f1480;
	fma.rn.f32 	%f1561, %f1510, %f1513, %f1481;
	fma.rn.f32 	%f1562, %f1510, %f1514, %f1482;
	fma.rn.f32 	%f1563, %f1510, %f1515, %f1483;
	fma.rn.f32 	%f1564, %f1510, %f1516, %f1484;
	fma.rn.f32 	%f1565, %f1510, %f1517, %f1485;
	fma.rn.f32 	%f1566, %f1510, %f1518, %f1486;
	fma.rn.f32 	%f1567, %f1510, %f1519, %f1487;
	fma.rn.f32 	%f1568, %f1510, %f1520, %f1488;
	fma.rn.f32 	%f1569, %f1511, %f1513, %f1489;
	fma.rn.f32 	%f1570, %f1511, %f1514, %f1490;
	fma.rn.f32 	%f1571, %f1511, %f1515, %f1491;
	fma.rn.f32 	%f1572, %f1511, %f1516, %f1492;
	fma.rn.f32 	%f1573, %f1511, %f1517, %f1493;
	fma.rn.f32 	%f1574, %f1511, %f1518, %f1494;
	fma.rn.f32 	%f1575, %f1511, %f1519, %f1495;
	fma.rn.f32 	%f1576, %f1511, %f1520, %f1496;
	fma.rn.f32 	%f1577, %f1512, %f1513, %f1497;
	fma.rn.f32 	%f1578, %f1512, %f1514, %f1498;
	fma.rn.f32 	%f1579, %f1512, %f1515, %f1499;
	fma.rn.f32 	%f1580, %f1512, %f1516, %f1500;
	fma.rn.f32 	%f1581, %f1512, %f1517, %f1501;
	fma.rn.f32 	%f1582, %f1512, %f1518, %f1502;
	fma.rn.f32 	%f1583, %f1512, %f1519, %f1503;
	fma.rn.f32 	%f1584, %f1512, %f1520, %f1504;
	ld.shared.v4.f32 	{%f1585, %f1586, %f1587, %f1588}, [%r2+3072];
	ld.shared.v4.f32 	{%f1589, %f1590, %f1591, %f1592}, [%r2+3328];
	ld.shared.v4.f32 	{%f1593, %f1594, %f1595, %f1596}, [%r39+3072];
	ld.shared.v4.f32 	{%f1597, %f1598, %f1599, %f1600}, [%r39+3328];
	fma.rn.f32 	%f1601, %f1585, %f1593, %f1521;
	fma.rn.f32 	%f1602, %f1585, %f1594, %f1522;
	fma.rn.f32 	%f1603, %f1585, %f1595, %f1523;
	fma.rn.f32 	%f1604, %f1585, %f1596, %f1524;
	fma.rn.f32 	%f1605, %f1585, %f1597, %f1525;
	fma.rn.f32 	%f1606, %f1585, %f1598, %f1526;
	fma.rn.f32 	%f1607, %f1585, %f1599, %f1527;
	fma.rn.f32 	%f1608, %f1585, %f1600, %f1528;
	fma.rn.f32 	%f1609, %f1586, %f1593, %f1529;
	fma.rn.f32 	%f1610, %f1586, %f1594, %f1530;
	fma.rn.f32 	%f1611, %f1586, %f1595, %f1531;
	fma.rn.f32 	%f1612, %f1586, %f1596, %f1532;
	fma.rn.f32 	%f1613, %f1586, %f1597, %f1533;
	fma.rn.f32 	%f1614, %f1586, %f1598, %f1534;
	fma.rn.f32 	%f1615, %f1586, %f1599, %f1535;
	fma.rn.f32 	%f1616, %f1586, %f1600, %f1536;
	fma.rn.f32 	%f1617, %f1587, %f1593, %f1537;
	fma.rn.f32 	%f1618, %f1587, %f1594, %f1538;
	fma.rn.f32 	%f1619, %f1587, %f1595, %f1539;
	fma.rn.f32 	%f1620, %f1587, %f1596, %f1540;
	fma.rn.f32 	%f1621, %f1587, %f1597, %f1541;
	fma.rn.f32 	%f1622, %f1587, %f1598, %f1542;
	fma.rn.f32 	%f1623, %f1587, %f1599, %f1543;
	fma.rn.f32 	%f1624, %f1587, %f1600, %f1544;
	fma.rn.f32 	%f1625, %f1588, %f1593, %f1545;
	fma.rn.f32 	%f1626, %f1588, %f1594, %f1546;
	fma.rn.f32 	%f1627, %f1588, %f1595, %f1547;
	fma.rn.f32 	%f1628, %f1588, %f1596, %f1548;
	fma.rn.f32 	%f1629, %f1588, %f1597, %f1549;
	fma.rn.f32 	%f1630, %f1588, %f1598, %f1550;
	fma.rn.f32 	%f1631, %f1588, %f1599, %f1551;
	fma.rn.f32 	%f1632, %f1588, %f1600, %f1552;
	fma.rn.f32 	%f1633, %f1589, %f1593, %f1553;
	fma.rn.f32 	%f1634, %f1589, %f1594, %f1554;
	fma.rn.f32 	%f1635, %f1589, %f1595, %f1555;
	fma.rn.f32 	%f1636, %f1589, %f1596, %f1556;
	fma.rn.f32 	%f1637, %f1589, %f1597, %f1557;
	fma.rn.f32 	%f1638, %f1589, %f1598, %f1558;
	fma.rn.f32 	%f1639, %f1589, %f1599, %f1559;
	fma.rn.f32 	%f1640, %f1589, %f1600, %f1560;
	fma.rn.f32 	%f1641, %f1590, %f1593, %f1561;
	fma.rn.f32 	%f1642, %f1590, %f1594, %f1562;
	fma.rn.f32 	%f1643, %f1590, %f1595, %f1563;
	fma.rn.f32 	%f1644, %f1590, %f1596, %f1564;
	fma.rn.f32 	%f1645, %f1590, %f1597, %f1565;
	fma.rn.f32 	%f1646, %f1590, %f1598, %f1566;
	fma.rn.f32 	%f1647, %f1590, %f1599, %f1567;
	fma.rn.f32 	%f1648, %f1590, %f1600, %f1568;
	fma.rn.f32 	%f1649, %f1591, %f1593, %f1569;
	fma.rn.f32 	%f1650, %f1591, %f1594, %f1570;
	fma.rn.f32 	%f1651, %f1591, %f1595, %f1571;
	fma.rn.f32 	%f1652, %f1591, %f1596, %f1572;
	fma.rn.f32 	%f1653, %f1591, %f1597, %f1573;
	fma.rn.f32 	%f1654, %f1591, %f1598, %f1574;
	fma.rn.f32 	%f1655, %f1591, %f1599, %f1575;
	fma.rn.f32 	%f1656, %f1591, %f1600, %f1576;
	fma.rn.f32 	%f1657, %f1592, %f1593, %f1577;
	fma.rn.f32 	%f1658, %f1592, %f1594, %f1578;
	fma.rn.f32 	%f1659, %f1592, %f1595, %f1579;
	fma.rn.f32 	%f1660, %f1592, %f1596, %f1580;
	fma.rn.f32 	%f1661, %f1592, %f1597, %f1581;
	fma.rn.f32 	%f1662, %f1592, %f1598, %f1582;
	fma.rn.f32 	%f1663, %f1592, %f1599, %f1583;
	fma.rn.f32 	%f1664, %f1592, %f1600, %f1584;
	ld.shared.v4.f32 	{%f1665, %f1666, %f1667, %f1668}, [%r2+3584];
	ld.shared.v4.f32 	{%f1669, %f1670, %f1671, %f1672}, [%r2+3840];
	ld.shared.v4.f32 	{%f1673, %f1674, %f1675, %f1676}, [%r39+3584];
	ld.shared.v4.f32 	{%f1677, %f1678, %f1679, %f1680}, [%r39+3840];
	fma.rn.f32 	%f1681, %f1665, %f1673, %f1601;
	fma.rn.f32 	%f1682, %f1665, %f1674, %f1602;
	fma.rn.f32 	%f1683, %f1665, %f1675, %f1603;
	fma.rn.f32 	%f1684, %f1665, %f1676, %f1604;
	fma.rn.f32 	%f1685, %f1665, %f1677, %f1605;
	fma.rn.f32 	%f1686, %f1665, %f1678, %f1606;
	fma.rn.f32 	%f1687, %f1665, %f1679, %f1607;
	fma.rn.f32 	%f1688, %f1665, %f1680, %f1608;
	fma.rn.f32 	%f1689, %f1666, %f1673, %f1609;
	fma.rn.f32 	%f1690, %f1666, %f1674, %f1610;
	fma.rn.f32 	%f1691, %f1666, %f1675, %f1611;
	fma.rn.f32 	%f1692, %f1666, %f1676, %f1612;
	fma.rn.f32 	%f1693, %f1666, %f1677, %f1613;
	fma.rn.f32 	%f1694, %f1666, %f1678, %f1614;
	fma.rn.f32 	%f1695, %f1666, %f1679, %f1615;
	fma.rn.f32 	%f1696, %f1666, %f1680, %f1616;
	fma.rn.f32 	%f1697, %f1667, %f1673, %f1617;
	fma.rn.f32 	%f1698, %f1667, %f1674, %f1618;
	fma.rn.f32 	%f1699, %f1667, %f1675, %f1619;
	fma.rn.f32 	%f1700, %f1667, %f1676, %f1620;
	fma.rn.f32 	%f1701, %f1667, %f1677, %f1621;
	fma.rn.f32 	%f1702, %f1667, %f1678, %f1622;
	fma.rn.f32 	%f1703, %f1667, %f1679, %f1623;
	fma.rn.f32 	%f1704, %f1667, %f1680, %f1624;
	fma.rn.f32 	%f1705, %f1668, %f1673, %f1625;
	fma.rn.f32 	%f1706, %f1668, %f1674, %f1626;
	fma.rn.f32 	%f1707, %f1668, %f1675, %f1627;
	fma.rn.f32 	%f1708, %f1668, %f1676, %f1628;
	fma.rn.f32 	%f1709, %f1668, %f1677, %f1629;
	fma.rn.f32 	%f1710, %f1668, %f1678, %f1630;
	fma.rn.f32 	%f1711, %f1668, %f1679, %f1631;
	fma.rn.f32 	%f1712, %f1668, %f1680, %f1632;
	fma.rn.f32 	%f1713, %f1669, %f1673, %f1633;
	fma.rn.f32 	%f1714, %f1669, %f1674, %f1634;
	fma.rn.f32 	%f1715, %f1669, %f1675, %f1635;
	fma.rn.f32 	%f1716, %f1669, %f1676, %f1636;
	fma.rn.f32 	%f1717, %f1669, %f1677, %f1637;
	fma.rn.f32 	%f1718, %f1669, %f1678, %f1638;
	fma.rn.f32 	%f1719, %f1669, %f1679, %f1639;
	fma.rn.f32 	%f1720, %f1669, %f1680, %f1640;
	fma.rn.f32 	%f1721, %f1670, %f1673, %f1641;
	fma.rn.f32 	%f1722, %f1670, %f1674, %f1642;
	fma.rn.f32 	%f1723, %f1670, %f1675, %f1643;
	fma.rn.f32 	%f1724, %f1670, %f1676, %f1644;
	fma.rn.f32 	%f1725, %f1670, %f1677, %f1645;
	fma.rn.f32 	%f1726, %f1670, %f1678, %f1646;
	fma.rn.f32 	%f1727, %f1670, %f1679, %f1647;
	fma.rn.f32 	%f1728, %f1670, %f1680, %f1648;
	fma.rn.f32 	%f1729, %f1671, %f1673, %f1649;
	fma.rn.f32 	%f1730, %f1671, %f1674, %f1650;
	fma.rn.f32 	%f1731, %f1671, %f1675, %f1651;
	fma.rn.f32 	%f1732, %f1671, %f1676, %f1652;
	fma.rn.f32 	%f1733, %f1671, %f1677, %f1653;
	fma.rn.f32 	%f1734, %f1671, %f1678, %f1654;
	fma.rn.f32 	%f1735, %f1671, %f1679, %f1655;
	fma.rn.f32 	%f1736, %f1671, %f1680, %f1656;
	fma.rn.f32 	%f1737, %f1672, %f1673, %f1657;
	fma.rn.f32 	%f1738, %f1672, %f1674, %f1658;
	fma.rn.f32 	%f1739, %f1672, %f1675, %f1659;
	fma.rn.f32 	%f1740, %f1672, %f1676, %f1660;
	fma.rn.f32 	%f1741, %f1672, %f1677, %f1661;
	fma.rn.f32 	%f1742, %f1672, %f1678, %f1662;
	fma.rn.f32 	%f1743, %f1672, %f1679, %f1663;
	fma.rn.f32 	%f1744, %f1672, %f1680, %f1664;
	st.shared.f32 	[%r34+4096], %f1097;
	st.shared.f32 	[%r34+4608], %f1098;
	st.shared.f32 	[%r34+5120], %f1099;
	st.shared.f32 	[%r34+5632], %f1100;
	st.shared.v4.f32 	[%r37+4096], {%f1101, %f1102, %f1103, %f1104};
	bar.sync 	0;
	ld.global.nc.v4.f32 	{%f1745, %f1746, %f1747, %f1748}, [%rd10+64];
	ld.global.nc.v4.f32 	{%f1749, %f1750, %f1751, %f1752}, [%rd12+8192];
	ld.shared.v4.f32 	{%f1753, %f1754, %f1755, %f1756}, [%r2+4096];
	ld.shared.v4.f32 	{%f1757, %f1758, %f1759, %f1760}, [%r2+4352];
	ld.shared.v4.f32 	{%f1761, %f1762, %f1763, %f1764}, [%r39+4096];
	ld.shared.v4.f32 	{%f1765, %f1766, %f1767, %f1768}, [%r39+4352];
	fma.rn.f32 	%f1769, %f1753, %f1761, %f1681;
	fma.rn.f32 	%f1770, %f1753, %f1762, %f1682;
	fma.rn.f32 	%f1771, %f1753, %f1763, %f1683;
	fma.rn.f32 	%f1772, %f1753, %f1764, %f1684;
	fma.rn.f32 	%f1773, %f1753, %f1765, %f1685;
	fma.rn.f32 	%f1774, %f1753, %f1766, %f1686;
	fma.rn.f32 	%f1775, %f1753, %f1767, %f1687;
	fma.rn.f32 	%f1776, %f1753, %f1768, %f1688;
	fma.rn.f32 	%f1777, %f1754, %f1761, %f1689;
	fma.rn.f32 	%f1778, %f1754, %f1762, %f1690;
	fma.rn.f32 	%f1779, %f1754, %f1763, %f1691;
	fma.rn.f32 	%f1780, %f1754, %f1764, %f1692;
	fma.rn.f32 	%f1781, %f1754, %f1765, %f1693;
	fma.rn.f32 	%f1782, %f1754, %f1766, %f1694;
	fma.rn.f32 	%f1783, %f1754, %f1767, %f1695;
	fma.rn.f32 	%f1784, %f1754, %f1768, %f1696;
	fma.rn.f32 	%f1785, %f1755, %f1761, %f1697;
	fma.rn.f32 	%f1786, %f1755, %f1762, %f1698;
	fma.rn.f32 	%f1787, %f1755, %f1763, %f1699;
	fma.rn.f32 	%f1788, %f1755, %f1764, %f1700;
	fma.rn.f32 	%f1789, %f1755, %f1765, %f1701;
	fma.rn.f32 	%f1790, %f1755, %f1766, %f1702;
	fma.rn.f32 	%f1791, %f1755, %f1767, %f1703;
	fma.rn.f32 	%f1792, %f1755, %f1768, %f1704;
	fma.rn.f32 	%f1793, %f1756, %f1761, %f1705;
	fma.rn.f32 	%f1794, %f1756, %f1762, %f1706;
	fma.rn.f32 	%f1795, %f1756, %f1763, %f1707;
	fma.rn.f32 	%f1796, %f1756, %f1764, %f1708;
	fma.rn.f32 	%f1797, %f1756, %f1765, %f1709;
	fma.rn.f32 	%f1798, %f1756, %f1766, %f1710;
	fma.rn.f32 	%f1799, %f1756, %f1767, %f1711;
	fma.rn.f32 	%f1800, %f1756, %f1768, %f1712;
	fma.rn.f32 	%f1801, %f1757, %f1761, %f1713;
	fma.rn.f32 	%f1802, %f1757, %f1762, %f1714;
	fma.rn.f32 	%f1803, %f1757, %f1763, %f1715;
	fma.rn.f32 	%f1804, %f1757, %f1764, %f1716;
	fma.rn.f32 	%f1805, %f1757, %f1765, %f1717;
	fma.rn.f32 	%f1806, %f1757, %f1766, %f1718;
	fma.rn.f32 	%f1807, %f1757, %f1767, %f1719;
	fma.rn.f32 	%f1808, %f1757, %f1768, %f1720;
	fma.rn.f32 	%f1809, %f1758, %f1761, %f1721;
	fma.rn.f32 	%f1810, %f1758, %f1762, %f1722;
	fma.rn.f32 	%f1811, %f1758, %f1763, %f1723;
	fma.rn.f32 	%f1812, %f1758, %f1764, %f1724;
	fma.rn.f32 	%f1813, %f1758, %f1765, %f1725;
	fma.rn.f32 	%f1814, %f1758, %f1766, %f1726;
	fma.rn.f32 	%f1815, %f1758, %f1767, %f1727;
	fma.rn.f32 	%f1816, %f1758, %f1768, %f1728;
	fma.rn.f32 	%f1817, %f1759, %f1761, %f1729;
	fma.rn.f32 	%f1818, %f1759, %f1762, %f1730;
	fma.rn.f32 	%f1819, %f1759, %f1763, %f1731;
	fma.rn.f32 	%f1820, %f1759, %f1764, %f1732;
	fma.rn.f32 	%f1821, %f1759, %f1765, %f1733;
	fma.rn.f32 	%f1822, %f1759, %f1766, %f1734;
	fma.rn.f32 	%f1823, %f1759, %f1767, %f1735;
	fma.rn.f32 	%f1824, %f1759, %f1768, %f1736;
	fma.rn.f32 	%f1825, %f1760, %f1761, %f1737;
	fma.rn.f32 	%f1826, %f1760, %f1762, %f1738;
	fma.rn.f32 	%f1827, %f1760, %f1763, %f1739;
	fma.rn.f32 	%f1828, %f1760, %f1764, %f1740;
	fma.rn.f32 	%f1829, %f1760, %f1765, %f1741;
	fma.rn.f32 	%f1830, %f1760, %f1766, %f1742;
	fma.rn.f32 	%f1831, %f1760, %f1767, %f1743;
	fma.rn.f32 	%f1832, %f1760, %f1768, %f1744;
	ld.shared.v4.f32 	{%f1833, %f1834, %f1835, %f1836}, [%r2+4608];
	ld.shared.v4.f32 	{%f1837, %f1838, %f1839, %f1840}, [%r2+4864];
	ld.shared.v4.f32 	{%f1841, %f1842, %f1843, %f1844}, [%r39+4608];
	ld.shared.v4.f32 	{%f1845, %f1846, %f1847, %f1848}, [%r39+4864];
	fma.rn.f32 	%f1849, %f1833, %f1841, %f1769;
	fma.rn.f32 	%f1850, %f1833, %f1842, %f1770;
	fma.rn.f32 	%f1851, %f1833, %f1843, %f1771;
	fma.rn.f32 	%f1852, %f1833, %f1844, %f1772;
	fma.rn.f32 	%f1853, %f1833, %f1845, %f1773;
	fma.rn.f32 	%f1854, %f1833, %f1846, %f1774;
	fma.rn.f32 	%f1855, %f1833, %f1847, %f1775;
	fma.rn.f32 	%f1856, %f1833, %f1848, %f1776;
	fma.rn.f32 	%f1857, %f1834, %f1841, %f1777;
	fma.rn.f32 	%f1858, %f1834, %f1842, %f1778;
	fma.rn.f32 	%f1859, %f1834, %f1843, %f1779;
	fma.rn.f32 	%f1860, %f1834, %f1844, %f1780;
	fma.rn.f32 	%f1861, %f1834, %f1845, %f1781;
	fma.rn.f32 	%f1862, %f1834, %f1846, %f1782;
	fma.rn.f32 	%f1863, %f1834, %f1847, %f1783;
	fma.rn.f32 	%f1864, %f1834, %f1848, %f1784;
	fma.rn.f32 	%f1865, %f1835, %f1841, %f1785;
	fma.rn.f32 	%f1866, %f1835, %f1842, %f1786;
	fma.rn.f32 	%f1867, %f1835, %f1843, %f1787;
	fma.rn.f32 	%f1868, %f1835, %f1844, %f1788;
	fma.rn.f32 	%f1869, %f1835, %f1845, %f1789;
	fma.rn.f32 	%f1870, %f1835, %f1846, %f1790;
	fma.rn.f32 	%f1871, %f1835, %f1847, %f1791;
	fma.rn.f32 	%f1872, %f1835, %f1848, %f1792;
	fma.rn.f32 	%f1873, %f1836, %f1841, %f1793;
	fma.rn.f32 	%f1874, %f1836, %f1842, %f1794;
	fma.rn.f32 	%f1875, %f1836, %f1843, %f1795;
	fma.rn.f32 	%f1876, %f1836, %f1844, %f1796;
	fma.rn.f32 	%f1877, %f1836, %f1845, %f1797;
	fma.rn.f32 	%f1878, %f1836, %f1846, %f1798;
	fma.rn.f32 	%f1879, %f1836, %f1847, %f1799;
	fma.rn.f32 	%f1880, %f1836, %f1848, %f1800;
	fma.rn.f32 	%f1881, %f1837, %f1841, %f1801;
	fma.rn.f32 	%f1882, %f1837, %f1842, %f1802;
	fma.rn.f32 	%f1883, %f1837, %f1843, %f1803;
	fma.rn.f32 	%f1884, %f1837, %f1844, %f1804;
	fma.rn.f32 	%f1885, %f1837, %f1845, %f1805;
	fma.rn.f32 	%f1886, %f1837, %f1846, %f1806;
	fma.rn.f32 	%f1887, %f1837, %f1847, %f1807;
	fma.rn.f32 	%f1888, %f1837, %f1848, %f1808;
	fma.rn.f32 	%f1889, %f1838, %f1841, %f1809;
	fma.rn.f32 	%f1890, %f1838, %f1842, %f1810;
	fma.rn.f32 	%f1891, %f1838, %f1843, %f1811;
	fma.rn.f32 	%f1892, %f1838, %f1844, %f1812;
	fma.rn.f32 	%f1893, %f1838, %f1845, %f1813;
	fma.rn.f32 	%f1894, %f1838, %f1846, %f1814;
	fma.rn.f32 	%f1895, %f1838, %f1847, %f1815;
	fma.rn.f32 	%f1896, %f1838, %f1848, %f1816;
	fma.rn.f32 	%f1897, %f1839, %f1841, %f1817;
	fma.rn.f32 	%f1898, %f1839, %f1842, %f1818;
	fma.rn.f32 	%f1899, %f1839, %f1843, %f1819;
	fma.rn.f32 	%f1900, %f1839, %f1844, %f1820;
	fma.rn.f32 	%f1901, %f1839, %f1845, %f1821;
	fma.rn.f32 	%f1902, %f1839, %f1846, %f1822;
	fma.rn.f32 	%f1903, %f1839, %f1847, %f1823;
	fma.rn.f32 	%f1904, %f1839, %f1848, %f1824;
	fma.rn.f32 	%f1905, %f1840, %f1841, %f1825;
	fma.rn.f32 	%f1906, %f1840, %f1842, %f1826;
	fma.rn.f32 	%f1907, %f1840, %f1843, %f1827;
	fma.rn.f32 	%f1908, %f1840, %f1844, %f1828;
	fma.rn.f32 	%f1909, %f1840, %f1845, %f1829;
	fma.rn.f32 	%f1910, %f1840, %f1846, %f1830;
	fma.rn.f32 	%f1911, %f1840, %f1847, %f1831;
	fma.rn.f32 	%f1912, %f1840, %f1848, %f1832;
	ld.shared.v4.f32 	{%f1913, %f1914, %f1915, %f1916}, [%r2+5120];
	ld.shared.v4.f32 	{%f1917, %f1918, %f1919, %f1920}, [%r2+5376];
	ld.shared.v4.f32 	{%f1921, %f1922, %f1923, %f1924}, [%r39+5120];
	ld.shared.v4.f32 	{%f1925, %f1926, %f1927, %f1928}, [%r39+5376];
	fma.rn.f32 	%f1929, %f1913, %f1921, %f1849;
	fma.rn.f32 	%f1930, %f1913, %f1922, %f1850;
	fma.rn.f32 	%f1931, %f1913, %f1923, %f1851;
	fma.rn.f32 	%f1932, %f1913, %f1924, %f1852;
	fma.rn.f32 	%f1933, %f1913, %f1925, %f1853;
	fma.rn.f32 	%f1934, %f1913, %f1926, %f1854;
	fma.rn.f32 	%f1935, %f1913, %f1927, %f1855;
	fma.rn.f32 	%f1936, %f1913, %f1928, %f1856;
	fma.rn.f32 	%f1937, %f1914, %f1921, %f1857;
	fma.rn.f32 	%f1938, %f1914, %f1922, %f1858;
	fma.rn.f32 	%f1939, %f1914, %f1923, %f1859;
	fma.rn.f32 	%f1940, %f1914, %f1924, %f1860;
	fma.rn.f32 	%f1941, %f1914, %f1925, %f1861;
	fma.rn.f32 	%f1942, %f1914, %f1926, %f1862;
	fma.rn.f32 	%f1943, %f1914, %f1927, %f1863;
	fma.rn.f32 	%f1944, %f1914, %f1928, %f1864;
	fma.rn.f32 	%f1945, %f1915, %f1921, %f1865;
	fma.rn.f32 	%f1946, %f1915, %f1922, %f1866;
	fma.rn.f32 	%f1947, %f1915, %f1923, %f1867;
	fma.rn.f32 	%f1948, %f1915, %f1924, %f1868;
	fma.rn.f32 	%f1949, %f1915, %f1925, %f1869;
	fma.rn.f32 	%f1950, %f1915, %f1926, %f1870;
	fma.rn.f32 	%f1951, %f1915, %f1927, %f1871;
	fma.rn.f32 	%f1952, %f1915, %f1928, %f1872;
	fma.rn.f32 	%f1953, %f1916, %f1921, %f1873;
	fma.rn.f32 	%f1954, %f1916, %f1922, %f1874;
	fma.rn.f32 	%f1955, %f1916, %f1923, %f1875;
	fma.rn.f32 	%f1956, %f1916, %f1924, %f1876;
	fma.rn.f32 	%f1957, %f1916, %f1925, %f1877;
	fma.rn.f32 	%f1958, %f1916, %f1926, %f1878;
	fma.rn.f32 	%f1959, %f1916, %f1927, %f1879;
	fma.rn.f32 	%f1960, %f1916, %f1928, %f1880;
	fma.rn.f32 	%f1961, %f1917, %f1921, %f1881;
	fma.rn.f32 	%f1962, %f1917, %f1922, %f1882;
	fma.rn.f32 	%f1963, %f1917, %f1923, %f1883;
	fma.rn.f32 	%f1964, %f1917, %f1924, %f1884;
	fma.rn.f32 	%f1965, %f1917, %f1925, %f1885;
	fma.rn.f32 	%f1966, %f1917, %f1926, %f1886;
	fma.rn.f32 	%f1967, %f1917, %f1927, %f1887;
	fma.rn.f32 	%f1968, %f1917, %f1928, %f1888;
	fma.rn.f32 	%f1969, %f1918, %f1921, %f1889;
	fma.rn.f32 	%f1970, %f1918, %f1922, %f1890;
	fma.rn.f32 	%f1971, %f1918, %f1923, %f1891;
	fma.rn.f32 	%f1972, %f1918, %f1924, %f1892;
	fma.rn.f32 	%f1973, %f1918, %f1925, %f1893;
	fma.rn.f32 	%f1974, %f1918, %f1926, %f1894;
	fma.rn.f32 	%f1975, %f1918, %f1927, %f1895;
	fma.rn.f32 	%f1976, %f1918, %f1928, %f1896;
	fma.rn.f32 	%f1977, %f1919, %f1921, %f1897;
	fma.rn.f32 	%f1978, %f1919, %f1922, %f1898;
	fma.rn.f32 	%f1979, %f1919, %f1923, %f1899;
	fma.rn.f32 	%f1980, %f1919, %f1924, %f1900;
	fma.rn.f32 	%f1981, %f1919, %f1925, %f1901;
	fma.rn.f32 	%f1982, %f1919, %f1926, %f1902;
	fma.rn.f32 	%f1983, %f1919, %f1927, %f1903;
	fma.rn.f32 	%f1984, %f1919, %f1928, %f1904;
	fma.rn.f32 	%f1985, %f1920, %f1921, %f1905;
	fma.rn.f32 	%f1986, %f1920, %f1922, %f1906;
	fma.rn.f32 	%f1987, %f1920, %f1923, %f1907;
	fma.rn.f32 	%f1988, %f1920, %f1924, %f1908;
	fma.rn.f32 	%f1989, %f1920, %f1925, %f1909;
	fma.rn.f32 	%f1990, %f1920, %f1926, %f1910;
	fma.rn.f32 	%f1991, %f1920, %f1927, %f1911;
	fma.rn.f32 	%f1992, %f1920, %f1928, %f1912;
	ld.shared.v4.f32 	{%f1993, %f1994, %f1995, %f1996}, [%r2+5632];
	ld.shared.v4.f32 	{%f1997, %f1998, %f1999, %f2000}, [%r2+5888];
	ld.shared.v4.f32 	{%f2001, %f2002, %f2003, %f2004}, [%r39+5632];
	ld.shared.v4.f32 	{%f2005, %f2006, %f2007, %f2008}, [%r39+5888];
	fma.rn.f32 	%f2009, %f1993, %f2001, %f1929;
	fma.rn.f32 	%f2010, %f1993, %f2002, %f1930;
	fma.rn.f32 	%f2011, %f1993, %f2003, %f1931;
	fma.rn.f32 	%f2012, %f1993, %f2004, %f1932;
	fma.rn.f32 	%f2013, %f1993, %f2005, %f1933;
	fma.rn.f32 	%f2014, %f1993, %f2006, %f1934;
	fma.rn.f32 	%f2015, %f1993, %f2007, %f1935;
	fma.rn.f32 	%f2016, %f1993, %f2008, %f1936;
	fma.rn.f32 	%f2017, %f1994, %f2001, %f1937;
	fma.rn.f32 	%f2018, %f1994, %f2002, %f1938;
	fma.rn.f32 	%f2019, %f1994, %f2003, %f1939;
	fma.rn.f32 	%f2020, %f1994, %f2004, %f1940;
	fma.rn.f32 	%f2021, %f1994, %f2005, %f1941;
	fma.rn.f32 	%f2022, %f1994, %f2006, %f1942;
	fma.rn.f32 	%f2023, %f1994, %f2007, %f1943;
	fma.rn.f32 	%f2024, %f1994, %f2008, %f1944;
	fma.rn.f32 	%f2025, %f1995, %f2001, %f1945;
	fma.rn.f32 	%f2026, %f1995, %f2002, %f1946;
	fma.rn.f32 	%f2027, %f1995, %f2003, %f1947;
	fma.rn.f32 	%f2028, %f1995, %f2004, %f1948;
	fma.rn.f32 	%f2029, %f1995, %f2005, %f1949;
	fma.rn.f32 	%f2030, %f1995, %f2006, %f1950;
	fma.rn.f32 	%f2031, %f1995, %f2007, %f1951;
	fma.rn.f32 	%f2032, %f1995, %f2008, %f1952;
	fma.rn.f32 	%f2033, %f1996, %f2001, %f1953;
	fma.rn.f32 	%f2034, %f1996, %f2002, %f1954;
	fma.rn.f32 	%f2035, %f1996, %f2003, %f1955;
	fma.rn.f32 	%f2036, %f1996, %f2004, %f1956;
	fma.rn.f32 	%f2037, %f1996, %f2005, %f1957;
	fma.rn.f32 	%f2038, %f1996, %f2006, %f1958;
	fma.rn.f32 	%f2039, %f1996, %f2007, %f1959;
	fma.rn.f32 	%f2040, %f1996, %f2008, %f1960;
	fma.rn.f32 	%f2041, %f1997, %f2001, %f1961;
	fma.rn.f32 	%f2042, %f1997, %f2002, %f1962;
	fma.rn.f32 	%f2043, %f1997, %f2003, %f1963;
	fma.rn.f32 	%f2044, %f1997, %f2004, %f1964;
	fma.rn.f32 	%f2045, %f1997, %f2005, %f1965;
	fma.rn.f32 	%f2046, %f1997, %f2006, %f1966;
	fma.rn.f32 	%f2047, %f1997, %f2007, %f1967;
	fma.rn.f32 	%f2048, %f1997, %f2008, %f1968;
	fma.rn.f32 	%f2049, %f1998, %f2001, %f1969;
	fma.rn.f32 	%f2050, %f1998, %f2002, %f1970;
	fma.rn.f32 	%f2051, %f1998, %f2003, %f1971;
	fma.rn.f32 	%f2052, %f1998, %f2004, %f1972;
	fma.rn.f32 	%f2053, %f1998, %f2005, %f1973;
	fma.rn.f32 	%f2054, %f1998, %f2006, %f1974;
	fma.rn.f32 	%f2055, %f1998, %f2007, %f1975;
	fma.rn.f32 	%f2056, %f1998, %f2008, %f1976;
	fma.rn.f32 	%f2057, %f1999, %f2001, %f1977;
	fma.rn.f32 	%f2058, %f1999, %f2002, %f1978;
	fma.rn.f32 	%f2059, %f1999, %f2003, %f1979;
	fma.rn.f32 	%f2060, %f1999, %f2004, %f1980;
	fma.rn.f32 	%f2061, %f1999, %f2005, %f1981;
	fma.rn.f32 	%f2062, %f1999, %f2006, %f1982;
	fma.rn.f32 	%f2063, %f1999, %f2007, %f1983;
	fma.rn.f32 	%f2064, %f1999, %f2008, %f1984;
	fma.rn.f32 	%f2065, %f2000, %f2001, %f1985;
	fma.rn.f32 	%f2066, %f2000, %f2002, %f1986;
	fma.rn.f32 	%f2067, %f2000, %f2003, %f1987;
	fma.rn.f32 	%f2068, %f2000, %f2004, %f1988;
	fma.rn.f32 	%f2069, %f2000, %f2005, %f1989;
	fma.rn.f32 	%f2070, %f2000, %f2006, %f1990;
	fma.rn.f32 	%f2071, %f2000, %f2007, %f1991;
	fma.rn.f32 	%f2072, %f2000, %f2008, %f1992;
	ld.shared.v4.f32 	{%f2073, %f2074, %f2075, %f2076}, [%r2+6144];
	ld.shared.v4.f32 	{%f2077, %f2078, %f2079, %f2080}, [%r2+6400];
	ld.shared.v4.f32 	{%f2081, %f2082, %f2083, %f2084}, [%r39+6144];
	ld.shared.v4.f32 	{%f2085, %f2086, %f2087, %f2088}, [%r39+6400];
	fma.rn.f32 	%f2089, %f2073, %f2081, %f2009;
	fma.rn.f32 	%f2090, %f2073, %f2082, %f2010;
	fma.rn.f32 	%f2091, %f2073, %f2083, %f2011;
	fma.rn.f32 	%f2092, %f2073, %f2084, %f2012;
	fma.rn.f32 	%f2093, %f2073, %f2085, %f2013;
	fma.rn.f32 	%f2094, %f2073, %f2086, %f2014;
	fma.rn.f32 	%f2095, %f2073, %f2087, %f2015;
	fma.rn.f32 	%f2096, %f2073, %f2088, %f2016;
	fma.rn.f32 	%f2097, %f2074, %f2081, %f2017;
	fma.rn.f32 	%f2098, %f2074, %f2082, %f2018;
	fma.rn.f32 	%f2099, %f2074, %f2083, %f2019;
	fma.rn.f32 	%f2100, %f2074, %f2084, %f2020;
	fma.rn.f32 	%f2101, %f2074, %f2085, %f2021;
	fma.rn.f32 	%f2102, %f2074, %f2086, %f2022;
	fma.rn.f32 	%f2103, %f2074, %f2087, %f2023;
	fma.rn.f32 	%f2104, %f2074, %f2088, %f2024;
	fma.rn.f32 	%f2105, %f2075, %f2081, %f2025;
	fma.rn.f32 	%f2106, %f2075, %f2082, %f2026;
	fma.rn.f32 	%f2107, %f2075, %f2083, %f2027;
	fma.rn.f32 	%f2108, %f2075, %f2084, %f2028;
	fma.rn.f32 	%f2109, %f2075, %f2085, %f2029;
	fma.rn.f32 	%f2110, %f2075, %f2086, %f2030;
	fma.rn.f32 	%f2111, %f2075, %f2087, %f2031;
	fma.rn.f32 	%f2112, %f2075, %f2088, %f2032;
	fma.rn.f32 	%f2113, %f2076, %f2081, %f2033;
	fma.rn.f32 	%f2114, %f2076, %f2082, %f2034;
	fma.rn.f32 	%f2115, %f2076, %f2083, %f2035;
	fma.rn.f32 	%f2116, %f2076, %f2084, %f2036;
	fma.rn.f32 	%f2117, %f2076, %f2085, %f2037;
	fma.rn.f32 	%f2118, %f2076, %f2086, %f2038;
	fma.rn.f32 	%f2119, %f2076, %f2087, %f2039;
	fma.rn.f32 	%f2120, %f2076, %f2088, %f2040;
	fma.rn.f32 	%f2121, %f2077, %f2081, %f2041;
	fma.rn.f32 	%f2122, %f2077, %f2082, %f2042;
	fma.rn.f32 	%f2123, %f2077, %f2083, %f2043;
	fma.rn.f32 	%f2124, %f2077, %f2084, %f2044;
	fma.rn.f32 	%f2125, %f2077, %f2085, %f2045;
	fma.rn.f32 	%f2126, %f2077, %f2086, %f2046;
	fma.rn.f32 	%f2127, %f2077, %f2087, %f2047;
	fma.rn.f32 	%f2128, %f2077, %f2088, %f2048;
	fma.rn.f32 	%f2129, %f2078, %f2081, %f2049;
	fma.rn.f32 	%f2130, %f2078, %f2082, %f2050;
	fma.rn.f32 	%f2131, %f2078, %f2083, %f2051;
	fma.rn.f32 	%f2132, %f2078, %f2084, %f2052;
	fma.rn.f32 	%f2133, %f2078, %f2085, %f2053;
	fma.rn.f32 	%f2134, %f2078, %f2086, %f2054;
	fma.rn.f32 	%f2135, %f2078, %f2087, %f2055;
	fma.rn.f32 	%f2136, %f2078, %f2088, %f2056;
	fma.rn.f32 	%f2137, %f2079, %f2081, %f2057;
	fma.rn.f32 	%f2138, %f2079, %f2082, %f2058;
	fma.rn.f32 	%f2139, %f2079, %f2083, %f2059;
	fma.rn.f32 	%f2140, %f2079, %f2084, %f2060;
	fma.rn.f32 	%f2141, %f2079, %f2085, %f2061;
	fma.rn.f32 	%f2142, %f2079, %f2086, %f2062;
	fma.rn.f32 	%f2143, %f2079, %f2087, %f2063;
	fma.rn.f32 	%f2144, %f2079, %f2088, %f2064;
	fma.rn.f32 	%f2145, %f2080, %f2081, %f2065;
	fma.rn.f32 	%f2146, %f2080, %f2082, %f2066;
	fma.rn.f32 	%f2147, %f2080, %f2083, %f2067;
	fma.rn.f32 	%f2148, %f2080, %f2084, %f2068;
	fma.rn.f32 	%f2149, %f2080, %f2085, %f2069;
	fma.rn.f32 	%f2150, %f2080, %f2086, %f2070;
	fma.rn.f32 	%f2151, %f2080, %f2087, %f2071;
	fma.rn.f32 	%f2152, %f2080, %f2088, %f2072;
	ld.shared.v4.f32 	{%f2153, %f2154, %f2155, %f2156}, [%r2+6656];
	ld.shared.v4.f32 	{%f2157, %f2158, %f2159, %f2160}, [%r2+6912];
	ld.shared.v4.f32 	{%f2161, %f2162, %f2163, %f2164}, [%r39+6656];
	ld.shared.v4.f32 	{%f2165, %f2166, %f2167, %f2168}, [%r39+6912];
	fma.rn.f32 	%f2169, %f2153, %f2161, %f2089;
	fma.rn.f32 	%f2170, %f2153, %f2162, %f2090;
	fma.rn.f32 	%f2171, %f2153, %f2163, %f2091;
	fma.rn.f32 	%f2172, %f2153, %f2164, %f2092;
	fma.rn.f32 	%f2173, %f2153, %f2165, %f2093;
	fma.rn.f32 	%f2174, %f2153, %f2166, %f2094;
	fma.rn.f32 	%f2175, %f2153, %f2167, %f2095;
	fma.rn.f32 	%f2176, %f2153, %f2168, %f2096;
	fma.rn.f32 	%f2177, %f2154, %f2161, %f2097;
	fma.rn.f32 	%f2178, %f2154, %f2162, %f2098;
	fma.rn.f32 	%f2179, %f2154, %f2163, %f2099;
	fma.rn.f32 	%f2180, %f2154, %f2164, %f2100;
	fma.rn.f32 	%f2181, %f2154, %f2165, %f2101;
	fma.rn.f32 	%f2182, %f2154, %f2166, %f2102;
	fma.rn.f32 	%f2183, %f2154, %f2167, %f2103;
	fma.rn.f32 	%f2184, %f2154, %f2168, %f2104;
	fma.rn.f32 	%f2185, %f2155, %f2161, %f2105;
	fma.rn.f32 	%f2186, %f2155, %f2162, %f2106;
	fma.rn.f32 	%f2187, %f2155, %f2163, %f2107;
	fma.rn.f32 	%f2188, %f2155, %f2164, %f2108;
	fma.rn.f32 	%f2189, %f2155, %f2165, %f2109;
	fma.rn.f32 	%f2190, %f2155, %f2166, %f2110;
	fma.rn.f32 	%f2191, %f2155, %f2167, %f2111;
	fma.rn.f32 	%f2192, %f2155, %f2168, %f2112;
	fma.rn.f32 	%f2193, %f2156, %f2161, %f2113;
	fma.rn.f32 	%f2194, %f2156, %f2162, %f2114;
	fma.rn.f32 	%f2195, %f2156, %f2163, %f2115;
	fma.rn.f32 	%f2196, %f2156, %f2164, %f2116;
	fma.rn.f32 	%f2197, %f2156, %f2165, %f2117;
	fma.rn.f32 	%f2198, %f2156, %f2166, %f2118;
	fma.rn.f32 	%f2199, %f2156, %f2167, %f2119;
	fma.rn.f32 	%f2200, %f2156, %f2168, %f2120;
	fma.rn.f32 	%f2201, %f2157, %f2161, %f2121;
	fma.rn.f32 	%f2202, %f2157, %f2162, %f2122;
	fma.rn.f32 	%f2203, %f2157, %f2163, %f2123;
	fma.rn.f32 	%f2204, %f2157, %f2164, %f2124;
	fma.rn.f32 	%f2205, %f2157, %f2165, %f2125;
	fma.rn.f32 	%f2206, %f2157, %f2166, %f2126;
	fma.rn.f32 	%f2207, %f2157, %f2167, %f2127;
	fma.rn.f32 	%f2208, %f2157, %f2168, %f2128;
	fma.rn.f32 	%f2209, %f2158, %f2161, %f2129;
	fma.rn.f32 	%f2210, %f2158, %f2162, %f2130;
	fma.rn.f32 	%f2211, %f2158, %f2163, %f2131;
	fma.rn.f32 	%f2212, %f2158, %f2164, %f2132;
	fma.rn.f32 	%f2213, %f2158, %f2165, %f2133;
	fma.rn.f32 	%f2214, %f2158, %f2166, %f2134;
	fma.rn.f32 	%f2215, %f2158, %f2167, %f2135;
	fma.rn.f32 	%f2216, %f2158, %f2168, %f2136;
	fma.rn.f32 	%f2217, %f2159, %f2161, %f2137;
	fma.rn.f32 	%f2218, %f2159, %f2162, %f2138;
	fma.rn.f32 	%f2219, %f2159, %f2163, %f2139;
	fma.rn.f32 	%f2220, %f2159, %f2164, %f2140;
	fma.rn.f32 	%f2221, %f2159, %f2165, %f2141;
	fma.rn.f32 	%f2222, %f2159, %f2166, %f2142;
	fma.rn.f32 	%f2223, %f2159, %f2167, %f2143;
	fma.rn.f32 	%f2224, %f2159, %f2168, %f2144;
	fma.rn.f32 	%f2225, %f2160, %f2161, %f2145;
	fma.rn.f32 	%f2226, %f2160, %f2162, %f2146;
	fma.rn.f32 	%f2227, %f2160, %f2163, %f2147;
	fma.rn.f32 	%f2228, %f2160, %f2164, %f2148;
	fma.rn.f32 	%f2229, %f2160, %f2165, %f2149;
	fma.rn.f32 	%f2230, %f2160, %f2166, %f2150;
	fma.rn.f32 	%f2231, %f2160, %f2167, %f2151;
	fma.rn.f32 	%f2232, %f2160, %f2168, %f2152;
	ld.shared.v4.f32 	{%f2233, %f2234, %f2235, %f2236}, [%r2+7168];
	ld.shared.v4.f32 	{%f2237, %f2238, %f2239, %f2240}, [%r2+7424];
	ld.shared.v4.f32 	{%f2241, %f2242, %f2243, %f2244}, [%r39+7168];
	ld.shared.v4.f32 	{%f2245, %f2246, %f2247, %f2248}, [%r39+7424];
	fma.rn.f32 	%f2249, %f2233, %f2241, %f2169;
	fma.rn.f32 	%f2250, %f2233, %f2242, %f2170;
	fma.rn.f32 	%f2251, %f2233, %f2243, %f2171;
	fma.rn.f32 	%f2252, %f2233, %f2244, %f2172;
	fma.rn.f32 	%f2253, %f2233, %f2245, %f2173;
	fma.rn.f32 	%f2254, %f2233, %f2246, %f2174;
	fma.rn.f32 	%f2255, %f2233, %f2247, %f2175;
	fma.rn.f32 	%f2256, %f2233, %f2248, %f2176;
	fma.rn.f32 	%f2257, %f2234, %f2241, %f2177;
	fma.rn.f32 	%f2258, %f2234, %f2242, %f2178;
	fma.rn.f32 	%f2259, %f2234, %f2243, %f2179;
	fma.rn.f32 	%f2260, %f2234, %f2244, %f2180;
	fma.rn.f32 	%f2261, %f2234, %f2245, %f2181;
	fma.rn.f32 	%f2262, %f2234, %f2246, %f2182;
	fma.rn.f32 	%f2263, %f2234, %f2247, %f2183;
	fma.rn.f32 	%f2264, %f2234, %f2248, %f2184;
	fma.rn.f32 	%f2265, %f2235, %f2241, %f2185;
	fma.rn.f32 	%f2266, %f2235, %f2242, %f2186;
	fma.rn.f32 	%f2267, %f2235, %f2243, %f2187;
	fma.rn.f32 	%f2268, %f2235, %f2244, %f2188;
	fma.rn.f32 	%f2269, %f2235, %f2245, %f2189;
	fma.rn.f32 	%f2270, %f2235, %f2246, %f2190;
	fma.rn.f32 	%f2271, %f2235, %f2247, %f2191;
	fma.rn.f32 	%f2272, %f2235, %f2248, %f2192;
	fma.rn.f32 	%f2273, %f2236, %f2241, %f2193;
	fma.rn.f32 	%f2274, %f2236, %f2242, %f2194;
	fma.rn.f32 	%f2275, %f2236, %f2243, %f2195;
	fma.rn.f32 	%f2276, %f2236, %f2244, %f2196;
	fma.rn.f32 	%f2277, %f2236, %f2245, %f2197;
	fma.rn.f32 	%f2278, %f2236, %f2246, %f2198;
	fma.rn.f32 	%f2279, %f2236, %f2247, %f2199;
	fma.rn.f32 	%f2280, %f2236, %f2248, %f2200;
	fma.rn.f32 	%f2281, %f2237, %f2241, %f2201;
	fma.rn.f32 	%f2282, %f2237, %f2242, %f2202;
	fma.rn.f32 	%f2283, %f2237, %f2243, %f2203;
	fma.rn.f32 	%f2284, %f2237, %f2244, %f2204;
	fma.rn.f32 	%f2285, %f2237, %f2245, %f2205;
	fma.rn.f32 	%f2286, %f2237, %f2246, %f2206;
	fma.rn.f32 	%f2287, %f2237, %f2247, %f2207;
	fma.rn.f32 	%f2288, %f2237, %f2248, %f2208;
	fma.rn.f32 	%f2289, %f2238, %f2241, %f2209;
	fma.rn.f32 	%f2290, %f2238, %f2242, %f2210;
	fma.rn.f32 	%f2291, %f2238, %f2243, %f2211;
	fma.rn.f32 	%f2292, %f2238, %f2244, %f2212;
	fma.rn.f32 	%f2293, %f2238, %f2245, %f2213;
	fma.rn.f32 	%f2294, %f2238, %f2246, %f2214;
	fma.rn.f32 	%f2295, %f2238, %f2247, %f2215;
	fma.rn.f32 	%f2296, %f2238, %f2248, %f2216;
	fma.rn.f32 	%f2297, %f2239, %f2241, %f2217;
	fma.rn.f32 	%f2298, %f2239, %f2242, %f2218;
	fma.rn.f32 	%f2299, %f2239, %f2243, %f2219;
	fma.rn.f32 	%f2300, %f2239, %f2244, %f2220;
	fma.rn.f32 	%f2301, %f2239, %f2245, %f2221;
	fma.rn.f32 	%f2302, %f2239, %f2246, %f2222;
	fma.rn.f32 	%f2303, %f2239, %f2247, %f2223;
	fma.rn.f32 	%f2304, %f2239, %f2248, %f2224;
	fma.rn.f32 	%f2305, %f2240, %f2241, %f2225;
	fma.rn.f32 	%f2306, %f2240, %f2242, %f2226;
	fma.rn.f32 	%f2307, %f2240, %f2243, %f2227;
	fma.rn.f32 	%f2308, %f2240, %f2244, %f2228;
	fma.rn.f32 	%f2309, %f2240, %f2245, %f2229;
	fma.rn.f32 	%f2310, %f2240, %f2246, %f2230;
	fma.rn.f32 	%f2311, %f2240, %f2247, %f2231;
	fma.rn.f32 	%f2312, %f2240, %f2248, %f2232;
	ld.shared.v4.f32 	{%f2313, %f2314, %f2315, %f2316}, [%r2+7680];
	ld.shared.v4.f32 	{%f2317, %f2318, %f2319, %f2320}, [%r2+7936];
	ld.shared.v4.f32 	{%f2321, %f2322, %f2323, %f2324}, [%r39+7680];
	ld.shared.v4.f32 	{%f2325, %f2326, %f2327, %f2328}, [%r39+7936];
	fma.rn.f32 	%f2329, %f2313, %f2321, %f2249;
	fma.rn.f32 	%f2330, %f2313, %f2322, %f2250;
	fma.rn.f32 	%f2331, %f2313, %f2323, %f2251;
	fma.rn.f32 	%f2332, %f2313, %f2324, %f2252;
	fma.rn.f32 	%f2333, %f2313, %f2325, %f2253;
	fma.rn.f32 	%f2334, %f2313, %f2326, %f2254;
	fma.rn.f32 	%f2335, %f2313, %f2327, %f2255;
	fma.rn.f32 	%f2336, %f2313, %f2328, %f2256;
	fma.rn.f32 	%f2337, %f2314, %f2321, %f2257;
	fma.rn.f32 	%f2338, %f2314, %f2322, %f2258;
	fma.rn.f32 	%f2339, %f2314, %f2323, %f2259;
	fma.rn.f32 	%f2340, %f2314, %f2324, %f2260;
	fma.rn.f32 	%f2341, %f2314, %f2325, %f2261;
	fma.rn.f32 	%f2342, %f2314, %f2326, %f2262;
	fma.rn.f32 	%f2343, %f2314, %f2327, %f2263;
	fma.rn.f32 	%f2344, %f2314, %f2328, %f2264;
	fma.rn.f32 	%f2345, %f2315, %f2321, %f2265;
	fma.rn.f32 	%f2346, %f2315, %f2322, %f2266;
	fma.rn.f32 	%f2347, %f2315, %f2323, %f2267;
	fma.rn.f32 	%f2348, %f2315, %f2324, %f2268;
	fma.rn.f32 	%f2349, %f2315, %f2325, %f2269;
	fma.rn.f32 	%f2350, %f2315, %f2326, %f2270;
	fma.rn.f32 	%f2351, %f2315, %f2327, %f2271;
	fma.rn.f32 	%f2352, %f2315, %f2328, %f2272;
	fma.rn.f32 	%f2353, %f2316, %f2321, %f2273;
	fma.rn.f32 	%f2354, %f2316, %f2322, %f2274;
	fma.rn.f32 	%f2355, %f2316, %f2323, %f2275;
	fma.rn.f32 	%f2356, %f2316, %f2324, %f2276;
	fma.rn.f32 	%f2357, %f2316, %f2325, %f2277;
	fma.rn.f32 	%f2358, %f2316, %f2326, %f2278;
	fma.rn.f32 	%f2359, %f2316, %f2327, %f2279;
	fma.rn.f32 	%f2360, %f2316, %f2328, %f2280;
	fma.rn.f32 	%f2361, %f2317, %f2321, %f2281;
	fma.rn.f32 	%f2362, %f2317, %f2322, %f2282;
	fma.rn.f32 	%f2363, %f2317, %f2323, %f2283;
	fma.rn.f32 	%f2364, %f2317, %f2324, %f2284;
	fma.rn.f32 	%f2365, %f2317, %f2325, %f2285;
	fma.rn.f32 	%f2366, %f2317, %f2326, %f2286;
	fma.rn.f32 	%f2367, %f2317, %f2327, %f2287;
	fma.rn.f32 	%f2368, %f2317, %f2328, %f2288;
	fma.rn.f32 	%f2369, %f2318, %f2321, %f2289;
	fma.rn.f32 	%f2370, %f2318, %f2322, %f2290;
	fma.rn.f32 	%f2371, %f2318, %f2323, %f2291;
	fma.rn.f32 	%f2372, %f2318, %f2324, %f2292;
	fma.rn.f32 	%f2373, %f2318, %f2325, %f2293;
	fma.rn.f32 	%f2374, %f2318, %f2326, %f2294;
	fma.rn.f32 	%f2375, %f2318, %f2327, %f2295;
	fma.rn.f32 	%f2376, %f2318, %f2328, %f2296;
	fma.rn.f32 	%f2377, %f2319, %f2321, %f2297;
	fma.rn.f32 	%f2378, %f2319, %f2322, %f2298;
	fma.rn.f32 	%f2379, %f2319, %f2323, %f2299;
	fma.rn.f32 	%f2380, %f2319, %f2324, %f2300;
	fma.rn.f32 	%f2381, %f2319, %f2325, %f2301;
	fma.rn.f32 	%f2382, %f2319, %f2326, %f2302;
	fma.rn.f32 	%f2383, %f2319, %f2327, %f2303;
	fma.rn.f32 	%f2384, %f2319, %f2328, %f2304;
	fma.rn.f32 	%f2385, %f2320, %f2321, %f2305;
	fma.rn.f32 	%f2386, %f2320, %f2322, %f2306;
	fma.rn.f32 	%f2387, %f2320, %f2323, %f2307;
	fma.rn.f32 	%f2388, %f2320, %f2324, %f2308;
	fma.rn.f32 	%f2389, %f2320, %f2325, %f2309;
	fma.rn.f32 	%f2390, %f2320, %f2326, %f2310;
	fma.rn.f32 	%f2391, %f2320, %f2327, %f2311;
	fma.rn.f32 	%f2392, %f2320, %f2328, %f2312;
	st.shared.f32 	[%r34], %f1745;
	st.shared.f32 	[%r34+512], %f1746;
	st.shared.f32 	[%r34+1024], %f1747;
	st.shared.f32 	[%r34+1536], %f1748;
	st.shared.v4.f32 	[%r37], {%f1749, %f1750, %f1751, %f1752};
	bar.sync 	0;
	ld.global.nc.v4.f32 	{%f2393, %f2394, %f2395, %f2396}, [%rd10+96];
	ld.global.nc.v4.f32 	{%f2397, %f2398, %f2399, %f2400}, [%rd12+12288];
	ld.shared.v4.f32 	{%f2401, %f2402, %f2403, %f2404}, [%r2];
	ld.shared.v4.f32 	{%f2405, %f2406, %f2407, %f2408}, [%r2+256];
	ld.shared.v4.f32 	{%f2409, %f2410, %f2411, %f2412}, [%r39];
	ld.shared.v4.f32 	{%f2413, %f2414, %f2415, %f2416}, [%r39+256];
	fma.rn.f32 	%f2417, %f2401, %f2409, %f2329;
	fma.rn.f32 	%f2418, %f2401, %f2410, %f2330;
	fma.rn.f32 	%f2419, %f2401, %f2411, %f2331;
	fma.rn.f32 	%f2420, %f2401, %f2412, %f2332;
	fma.rn.f32 	%f2421, %f2401, %f2413, %f2333;
	fma.rn.f32 	%f2422, %f2401, %f2414, %f2334;
	fma.rn.f32 	%f2423, %f2401, %f2415, %f2335;
	fma.rn.f32 	%f2424, %f2401, %f2416, %f2336;
	fma.rn.f32 	%f2425, %f2402, %f2409, %f2337;
	fma.rn.f32 	%f2426, %f2402, %f2410, %f2338;
	fma.rn.f32 	%f2427, %f2402, %f2411, %f2339;
	fma.rn.f32 	%f2428, %f2402, %f2412, %f2340;
	fma.rn.f32 	%f2429, %f2402, %f2413, %f2341;
	fma.rn.f32 	%f2430, %f2402, %f2414, %f2342;
	fma.rn.f32 	%f2431, %f2402, %f2415, %f2343;
	fma.rn.f32 	%f2432, %f2402, %f2416, %f2344;
	fma.rn.f32 	%f2433, %f2403, %f2409, %f2345;
	fma.rn.f32 	%f2434, %f2403, %f2410, %f2346;
	fma.rn.f32 	%f2435, %f2403, %f2411, %f2347;
	fma.rn.f32 	%f2436, %f2403, %f2412, %f2348;
	fma.rn.f32 	%f2437, %f2403, %f2413, %f2349;
	fma.rn.f32 	%f2438, %f2403, %f2414, %f2350;
	fma.rn.f32 	%f2439, %f2403, %f2415, %f2351;
	fma.rn.f32 	%f2440, %f2403, %f2416, %f2352;
	fma.rn.f32 	%f2441, %f2404, %f2409, %f2353;
	fma.rn.f32 	%f2442, %f2404, %f2410, %f2354;
	fma.rn.f32 	%f2443, %f2404, %f2411, %f2355;
	fma.rn.f32 	%f2444, %f2404, %f2412, %f2356;
	fma.rn.f32 	%f2445, %f2404, %f2413, %f2357;
	fma.rn.f32 	%f2446, %f2404, %f2414, %f2358;
	fma.rn.f32 	%f2447, %f2404, %f2415, %f2359;
	fma.rn.f32 	%f2448, %f2404, %f2416, %f2360;
	fma.rn.f32 	%f2449, %f2405, %f2409, %f2361;
	fma.rn.f32 	%f2450, %f2405, %f2410, %f2362;
	fma.rn.f32 	%f2451, %f2405, %f2411, %f2363;
	fma.rn.f32 	%f2452, %f2405, %f2412, %f2364;
	fma.rn.f32 	%f2453, %f2405, %f2413, %f2365;
	fma.rn.f32 	%f2454, %f2405, %f2414, %f2366;
	fma.rn.f32 	%f2455, %f2405, %f2415, %f2367;
	fma.rn.f32 	%f2456, %f2405, %f2416, %f2368;
	fma.rn.f32 	%f2457, %f2406, %f2409, %f2369;
	fma.rn.f32 	%f2458, %f2406, %f2410, %f2370;
	fma.rn.f32 	%f2459, %f2406, %f2411, %f2371;
	fma.rn.f32 	%f2460, %f2406, %f2412, %f2372;
	fma.rn.f32 	%f2461, %f2406, %f2413, %f2373;
	fma.rn.f32 	%f2462, %f2406, %f2414, %f2374;
	fma.rn.f32 	%f2463, %f2406, %f2415, %f2375;
	fma.rn.f32 	%f2464, %f2406, %f2416, %f2376;
	fma.rn.f32 	%f2465, %f2407, %f2409, %f2377;
	fma.rn.f32 	%f2466, %f2407, %f2410, %f2378;
	fma.rn.f32 	%f2467, %f2407, %f2411, %f2379;
	fma.rn.f32 	%f2468, %f2407, %f2412, %f2380;
	fma.rn.f32 	%f2469, %f2407, %f2413, %f2381;
	fma.rn.f32 	%f2470, %f2407, %f2414, %f2382;
	fma.rn.f32 	%f2471, %f2407, %f2415, %f2383;
	fma.rn.f32 	%f2472, %f2407, %f2416, %f2384;
	fma.rn.f32 	%f2473, %f2408, %f2409, %f2385;
	fma.rn.f32 	%f2474, %f2408, %f2410, %f2386;
	fma.rn.f32 	%f2475, %f2408, %f2411, %f2387;
	fma.rn.f32 	%f2476, %f2408, %f2412, %f2388;
	fma.rn.f32 	%f2477, %f2408, %f2413, %f2389;
	fma.rn.f32 	%f2478, %f2408, %f2414, %f2390;
	fma.rn.f32 	%f2479, %f2408, %f2415, %f2391;
	fma.rn.f32 	%f2480, %f2408, %f2416, %f2392;
	ld.shared.v4.f32 	{%f2481, %f2482, %f2483, %f2484}, [%r2+512];
	ld.shared.v4.f32 	{%f2485, %f2486, %f2487, %f2488}, [%r2+768];
	ld.shared.v4.f32 	{%f2489, %f2490, %f2491, %f2492}, [%r39+512];
	ld.shared.v4.f32 	{%f2493, %f2494, %f2495, %f2496}, [%r39+768];
	fma.rn.f32 	%f2497, %f2481, %f2489, %f2417;
	fma.rn.f32 	%f2498, %f2481, %f2490, %f2418;
	fma.rn.f32 	%f2499, %f2481, %f2491, %f2419;
	fma.rn.f32 	%f2500, %f2481, %f2492, %f2420;
	fma.rn.f32 	%f2501, %f2481, %f2493, %f2421;
	fma.rn.f32 	%f2502, %f2481, %f2494, %f2422;
	fma.rn.f32 	%f2503, %f2481, %f2495, %f2423;
	fma.rn.f32 	%f2504, %f2481, %f2496, %f2424;
	fma.rn.f32 	%f2505, %f2482, %f2489, %f2425;
	fma.rn.f32 	%f2506, %f2482, %f2490, %f2426;
	fma.rn.f32 	%f2507, %f2482, %f2491, %f2427;
	fma.rn.f32 	%f2508, %f2482, %f2492, %f2428;
	fma.rn.f32 	%f2509, %f2482, %f2493, %f2429;
	fma.rn.f32 	%f2510, %f2482, %f2494, %f2430;
	fma.rn.f32 	%f2511, %f2482, %f2495, %f2431;
	fma.rn.f32 	%f2512, %f2482, %f2496, %f2432;
	fma.rn.f32 	%f2513, %f2483, %f2489, %f2433;
	fma.rn.f32 	%f2514, %f2483, %f2490, %f2434;
	fma.rn.f32 	%f2515, %f2483, %f2491, %f2435;
	fma.rn.f32 	%f2516, %f2483, %f2492, %f2436;
	fma.rn.f32 	%f2517, %f2483, %f2493, %f2437;
	fma.rn.f32 	%f2518, %f2483, %f2494, %f2438;
	fma.rn.f32 	%f2519, %f2483, %f2495, %f2439;
	fma.rn.f32 	%f2520, %f2483, %f2496, %f2440;
	fma.rn.f32 	%f2521, %f2484, %f2489, %f2441;
	fma.rn.f32 	%f2522, %f2484, %f2490, %f2442;
	fma.rn.f32 	%f2523, %f2484, %f2491, %f2443;
	fma.rn.f32 	%f2524, %f2484, %f2492, %f2444;
	fma.rn.f32 	%f2525, %f2484, %f2493, %f2445;
	fma.rn.f32 	%f2526, %f2484, %f2494, %f2446;
	fma.rn.f32 	%f2527, %f2484, %f2495, %f2447;
	fma.rn.f32 	%f2528, %f2484, %f2496, %f2448;
	fma.rn.f32 	%f2529, %f2485, %f2489, %f2449;
	fma.rn.f32 	%f2530, %f2485, %f2490, %f2450;
	fma.rn.f32 	%f2531, %f2485, %f2491, %f2451;
	fma.rn.f32 	%f2532, %f2485, %f2492, %f2452;
	fma.rn.f32 	%f2533, %f2485, %f2493, %f2453;
	fma.rn.f32 	%f2534, %f2485, %f2494, %f2454;
	fma.rn.f32 	%f2535, %f2485, %f2495, %f2455;
	fma.rn.f32 	%f2536, %f2485, %f2496, %f2456;
	fma.rn.f32 	%f2537, %f2486, %f2489, %f2457;
	fma.rn.f32 	%f2538, %f2486, %f2490, %f2458;
	fma.rn.f32 	%f2539, %f2486, %f2491, %f2459;
	fma.rn.f32 	%f2540, %f2486, %f2492, %f2460;
	fma.rn.f32 	%f2541, %f2486, %f2493, %f2461;
	fma.rn.f32 	%f2542, %f2486, %f2494, %f2462;
	fma.rn.f32 	%f2543, %f2486, %f2495, %f2463;
	fma.rn.f32 	%f2544, %f2486, %f2496, %f2464;
	fma.rn.f32 	%f2545, %f2487, %f2489, %f2465;
	fma.rn.f32 	%f2546, %f2487, %f2490, %f2466;
	fma.rn.f32 	%f2547, %f2487, %f2491, %f2467;
	fma.rn.f32 	%f2548, %f2487, %f2492, %f2468;
	fma.rn.f32 	%f2549, %f2487, %f2493, %f2469;
	fma.rn.f32 	%f2550, %f2487, %f2494, %f2470;
	fma.rn.f32 	%f2551, %f2487, %f2495, %f2471;
	fma.rn.f32 	%f2552, %f2487, %f2496, %f2472;
	fma.rn.f32 	%f2553, %f2488, %f2489, %f2473;
	fma.rn.f32 	%f2554, %f2488, %f2490, %f2474;
	fma.rn.f32 	%f2555, %f2488, %f2491, %f2475;
	fma.rn.f32 	%f2556, %f2488, %f2492, %f2476;
	fma.rn.f32 	%f2557, %f2488, %f2493, %f2477;
	fma.rn.f32 	%f2558, %f2488, %f2494, %f2478;
	fma.rn.f32 	%f2559, %f2488, %f2495, %f2479;
	fma.rn.f32 	%f2560, %f2488, %f2496, %f2480;
	ld.shared.v4.f32 	{%f2561, %f2562, %f2563, %f2564}, [%r2+1024];
	ld.shared.v4.f32 	{%f2565, %f2566, %f2567, %f2568}, [%r2+1280];
	ld.shared.v4.f32 	{%f2569, %f2570, %f2571, %f2572}, [%r39+1024];
	ld.shared.v4.f32 	{%f2573, %f2574, %f2575, %f2576}, [%r39+1280];
	fma.rn.f32 	%f2577, %f2561, %f2569, %f2497;
	fma.rn.f32 	%f2578, %f2561, %f2570, %f2498;
	fma.rn.f32 	%f2579, %f2561, %f2571, %f2499;
	fma.rn.f32 	%f2580, %f2561, %f2572, %f2500;
	fma.rn.f32 	%f2581, %f2561, %f2573, %f2501;
	fma.rn.f32 	%f2582, %f2561, %f2574, %f2502;
	fma.rn.f32 	%f2583, %f2561, %f2575, %f2503;
	fma.rn.f32 	%f2584, %f2561, %f2576, %f2504;
	fma.rn.f32 	%f2585, %f2562, %f2569, %f2505;
	fma.rn.f32 	%f2586, %f2562, %f2570, %f2506;
	fma.rn.f32 	%f2587, %f2562, %f2571, %f2507;
	fma.rn.f32 	%f2588, %f2562, %f2572, %f2508;
	fma.rn.f32 	%f2589, %f2562, %f2573, %f2509;
	fma.rn.f32 	%f2590, %f2562, %f2574, %f2510;
	fma.rn.f32 	%f2591, %f2562, %f2575, %f2511;
	fma.rn.f32 	%f2592, %f2562, %f2576, %f2512;
	fma.rn.f32 	%f2593, %f2563, %f2569, %f2513;
	fma.rn.f32 	%f2594, %f2563, %f2570, %f2514;
	fma.rn.f32 	%f2595, %f2563, %f2571, %f2515;
	fma.rn.f32 	%f2596, %f2563, %f2572, %f2516;
	fma.rn.f32 	%f2597, %f2563, %f2573, %f2517;
	fma.rn.f32 	%f2598, %f2563, %f2574, %f2518;
	fma.rn.f32 	%f2599, %f2563, %f2575, %f2519;
	fma.rn.f32 	%f2600, %f2563, %f2576, %f2520;
	fma.rn.f32 	%f2601, %f2564, %f2569, %f2521;
	fma.rn.f32 	%f2602, %f2564, %f2570, %f2522;
	fma.rn.f32 	%f2603, %f2564, %f2571, %f2523;
	fma.rn.f32 	%f2604, %f2564, %f2572, %f2524;
	fma.rn.f32 	%f2605, %f2564, %f2573, %f2525;
	fma.rn.f32 	%f2606, %f2564, %f2574, %f2526;
	fma.rn.f32 	%f2607, %f2564, %f2575, %f2527;
	fma.rn.f32 	%f2608, %f2564, %f2576, %f2528;
	fma.rn.f32 	%f2609, %f2565, %f2569, %f2529;
	fma.rn.f32 	%f2610, %f2565, %f2570, %f2530;
	fma.rn.f32 	%f2611, %f2565, %f2571, %f2531;
	fma.rn.f32 	%f2612, %f2565, %f2572, %f2532;
	fma.rn.f32 	%f2613, %f2565, %f2573, %f2533;
	fma.rn.f32 	%f2614, %f2565, %f2574, %f2534;
	fma.rn.f32 	%f2615, %f2565, %f2575, %f2535;
	fma.rn.f32 	%f2616, %f2565, %f2576, %f2536;
	fma.rn.f32 	%f2617, %f2566, %f2569, %f2537;
	fma.rn.f32 	%f2618, %f2566, %f2570, %f2538;
	fma.rn.f32 	%f2619, %f2566, %f2571, %f2539;
	fma.rn.f32 	%f2620, %f2566, %f2572, %f2540;
	fma.rn.f32 	%f2621, %f2566, %f2573, %f2541;
	fma.rn.f32 	%f2622, %f2566, %f2574, %f2542;
	fma.rn.f32 	%f2623, %f2566, %f2575, %f2543;
	fma.rn.f32 	%f2624, %f2566, %f2576, %f2544;
	fma.rn.f32 	%f2625, %f2567, %f2569, %f2545;
	fma.rn.f32 	%f2626, %f2567, %f2570, %f2546;
	fma.rn.f32 	%f2627, %f2567, %f2571, %f2547;
	fma.rn.f32 	%f2628, %f2567, %f2572, %f2548;
	fma.rn.f32 	%f2629, %f2567, %f2573, %f2549;
	fma.rn.f32 	%f2630, %f2567, %f2574, %f2550;
	fma.rn.f32 	%f2631, %f2567, %f2575, %f2551;
	fma.rn.f32 	%f2632, %f2567, %f2576, %f2552;
	fma.rn.f32 	%f2633, %f2568, %f2569, %f2553;
	fma.rn.f32 	%f2634, %f2568, %f2570, %f2554;
	fma.rn.f32 	%f2635, %f2568, %f2571, %f2555;
	fma.rn.f32 	%f2636, %f2568, %f2572, %f2556;
	fma.rn.f32 	%f2637, %f2568, %f2573, %f2557;
	fma.rn.f32 	%f2638, %f2568, %f2574, %f2558;
	fma.rn.f32 	%f2639, %f2568, %f2575, %f2559;
	fma.rn.f32 	%f2640, %f2568, %f2576, %f2560;
	ld.shared.v4.f32 	{%f2641, %f2642, %f2643, %f2644}, [%r2+1536];
	ld.shared.v4.f32 	{%f2645, %f2646, %f2647, %f2648}, [%r2+1792];
	ld.shared.v4.f32 	{%f2649, %f2650, %f2651, %f2652}, [%r39+1536];
	ld.shared.v4.f32 	{%f2653, %f2654, %f2655, %f2656}, [%r39+1792];
	fma.rn.f32 	%f2657, %f2641, %f2649, %f2577;
	fma.rn.f32 	%f2658, %f2641, %f2650, %f2578;
	fma.rn.f32 	%f2659, %f2641, %f2651, %f2579;
	fma.rn.f32 	%f2660, %f2641, %f2652, %f2580;
	fma.rn.f32 	%f2661, %f2641, %f2653, %f2581;
	fma.rn.f32 	%f2662, %f2641, %f2654, %f2582;
	fma.rn.f32 	%f2663, %f2641, %f2655, %f2583;
	fma.rn.f32 	%f2664, %f2641, %f2656, %f2584;
	fma.rn.f32 	%f2665, %f2642, %f2649, %f2585;
	fma.rn.f32 	%f2666, %f2642, %f2650, %f2586;
	fma.rn.f32 	%f2667, %f2642, %f2651, %f2587;
	fma.rn.f32 	%f2668, %f2642, %f2652, %f2588;
	fma.rn.f32 	%f2669, %f2642, %f2653, %f2589;
	fma.rn.f32 	%f2670, %f2642, %f2654, %f2590;
	fma.rn.f32 	%f2671, %f2642, %f2655, %f2591;
	fma.rn.f32 	%f2672, %f2642, %f2656, %f2592;
	fma.rn.f32 	%f2673, %f2643, %f2649, %f2593;
	fma.rn.f32 	%f2674, %f2643, %f2650, %f2594;
	fma.rn.f32 	%f2675, %f2643, %f2651, %f2595;
	fma.rn.f32 	%f2676, %f2643, %f2652, %f2596;
	fma.rn.f32 	%f2677, %f2643, %f2653, %f2597;
	fma.rn.f32 	%f2678, %f2643, %f2654, %f2598;
	fma.rn.f32 	%f2679, %f2643, %f2655, %f2599;
	fma.rn.f32 	%f2680, %f2643, %f2656, %f2600;
	fma.rn.f32 	%f2681, %f2644, %f2649, %f2601;
	fma.rn.f32 	%f2682, %f2644, %f2650, %f2602;
	fma.rn.f32 	%f2683, %f2644, %f2651, %f2603;
	fma.rn.f32 	%f2684, %f2644, %f2652, %f2604;
	fma.rn.f32 	%f2685, %f2644, %f2653, %f2605;
	fma.rn.f32 	%f2686, %f2644, %f2654, %f2606;
	fma.rn.f32 	%f2687, %f2644, %f2655, %f2607;
	fma.rn.f32 	%f2688, %f2644, %f2656, %f2608;
	fma.rn.f32 	%f2689, %f2645, %f2649, %f2609;
	fma.rn.f32 	%f2690, %f2645, %f2650, %f2610;
	fma.rn.f32 	%f2691, %f2645, %f2651, %f2611;
	fma.rn.f32 	%f2692, %f2645, %f2652, %f2612;
	fma.rn.f32 	%f2693, %f2645, %f2653, %f2613;
	fma.rn.f32 	%f2694, %f2645, %f2654, %f2614;
	fma.rn.f32 	%f2695, %f2645, %f2655, %f2615;
	fma.rn.f32 	%f2696, %f2645, %f2656, %f2616;
	fma.rn.f32 	%f2697, %f2646, %f2649, %f2617;
	fma.rn.f32 	%f2698, %f2646, %f2650, %f2618;
	fma.rn.f32 	%f2699, %f2646, %f2651, %f2619;
	fma.rn.f32 	%f2700, %f2646, %f2652, %f2620;
	fma.rn.f32 	%f2701, %f2646, %f2653, %f2621;
	fma.rn.f32 	%f2702, %f2646, %f2654, %f2622;
	fma.rn.f32 	%f2703, %f2646, %f2655, %f2623;
	fma.rn.f32 	%f2704, %f2646, %f2656, %f2624;
	fma.rn.f32 	%f2705, %f2647, %f2649, %f2625;
	fma.rn.f32 	%f2706, %f2647, %f2650, %f2626;
	fma.rn.f32 	%f2707, %f2647, %f2651, %f2627;
	fma.rn.f32 	%f2708, %f2647, %f2652, %f2628;
	fma.rn.f32 	%f2709, %f2647, %f2653, %f2629;
	fma.rn.f32 	%f2710, %f2647, %f2654, %f2630;
	fma.rn.f32 	%f2711, %f2647, %f2655, %f2631;
	fma.rn.f32 	%f2712, %f2647, %f2656, %f2632;
	fma.rn.f32 	%f2713, %f2648, %f2649, %f2633;
	fma.rn.f32 	%f2714, %f2648, %f2650, %f2634;
	fma.rn.f32 	%f2715, %f2648, %f2651, %f2635;
	fma.rn.f32 	%f2716, %f2648, %f2652, %f2636;
	fma.rn.f32 	%f2717, %f2648, %f2653, %f2637;
	fma.rn.f32 	%f2718, %f2648, %f2654, %f2638;
	fma.rn.f32 	%f2719, %f2648, %f2655, %f2639;
	fma.rn.f32 	%f2720, %f2648, %f2656, %f2640;
	ld.shared.v4.f32 	{%f2721, %f2722, %f2723, %f2724}, [%r2+2048];
	ld.shared.v4.f32 	{%f2725, %f2726, %f2727, %f2728}, [%r2+2304];
	ld.shared.v4.f32 	{%f2729, %f2730, %f2731, %f2732}, [%r39+2048];
	ld.shared.v4.f32 	{%f2733, %f2734, %f2735, %f2736}, [%r39+2304];
	fma.rn.f32 	%f2737, %f2721, %f2729, %f2657;
	fma.rn.f32 	%f2738, %f2721, %f2730, %f2658;
	fma.rn.f32 	%f2739, %f2721, %f2731, %f2659;
	fma.rn.f32 	%f2740, %f2721, %f2732, %f2660;
	fma.rn.f32 	%f2741, %f2721, %f2733, %f2661;
	fma.rn.f32 	%f2742, %f2721, %f2734, %f2662;
	fma.rn.f32 	%f2743, %f2721, %f2735, %f2663;
	fma.rn.f32 	%f2744, %f2721, %f2736, %f2664;
	fma.rn.f32 	%f2745, %f2722, %f2729, %f2665;
	fma.rn.f32 	%f2746, %f2722, %f2730, %f2666;
	fma.rn.f32 	%f2747, %f2722, %f2731, %f2667;
	fma.rn.f32 	%f2748, %f2722, %f2732, %f2668;
	fma.rn.f32 	%f2749, %f2722, %f2733, %f2669;
	fma.rn.f32 	%f2750, %f2722, %f2734, %f2670;
	fma.rn.f32 	%f2751, %f2722, %f2735, %f2671;
	fma.rn.f32 	%f2752, %f2722, %f2736, %f2672;
	fma.rn.f32 	%f2753, %f2723, %f2729, %f2673;
	fma.rn.f32 	%f2754, %f2723, %f2730, %f2674;
	fma.rn.f32 	%f2755, %f2723, %f2731, %f2675;
	fma.rn.f32 	%f2756, %f2723, %f2732, %f2676;
	fma.rn.f32 	%f2757, %f2723, %f2733, %f2677;
	fma.rn.f32 	%f2758, %f2723, %f2734, %f2678;
	fma.rn.f32 	%f2759, %f2723, %f2735, %f2679;
	fma.rn.f32 	%f2760, %f2723, %f2736, %f2680;
	fma.rn.f32 	%f2761, %f2724, %f2729, %f2681;
	fma.rn.f32 	%f2762, %f2724, %f2730, %f2682;
	fma.rn.f32 	%f2763, %f2724, %f2731, %f2683;
	fma.rn.f32 	%f2764, %f2724, %f2732, %f2684;
	fma.rn.f32 	%f2765, %f2724, %f2733, %f2685;
	fma.rn.f32 	%f2766, %f2724, %f2734, %f2686;
	fma.rn.f32 	%f2767, %f2724, %f2735, %f2687;
	fma.rn.f32 	%f2768, %f2724, %f2736, %f2688;
	fma.rn.f32 	%f2769, %f2725, %f2729, %f2689;
	fma.rn.f32 	%f2770, %f2725, %f2730, %f2690;
	fma.rn.f32 	%f2771, %f2725, %f2731, %f2691;
	fma.rn.f32 	%f2772, %f2725, %f2732, %f2692;
	fma.rn.f32 	%f2773, %f2725, %f2733, %f2693;
	fma.rn.f32 	%f2774, %f2725, %f2734, %f2694;
	fma.rn.f32 	%f2775, %f2725, %f2735, %f2695;
	fma.rn.f32 	%f2776, %f2725, %f2736, %f2696;
	fma.rn.f32 	%f2777, %f2726, %f2729, %f2697;
	fma.rn.f32 	%f2778, %f2726, %f2730, %f2698;
	fma.rn.f32 	%f2779, %f2726, %f2731, %f2699;
	fma.rn.f32 	%f2780, %f2726, %f2732, %f2700;
	fma.rn.f32 	%f2781, %f2726, %f2733, %f2701;
	fma.rn.f32 	%f2782, %f2726, %f2734, %f2702;
	fma.rn.f32 	%f2783, %f2726, %f2735, %f2703;
	fma.rn.f32 	%f2784, %f2726, %f2736, %f2704;
	fma.rn.f32 	%f2785, %f2727, %f2729, %f2705;
	fma.rn.f32 	%f2786, %f2727, %f2730, %f2706;
	fma.rn.f32 	%f2787, %f2727, %f2731, %f2707;
	fma.rn.f32 	%f2788, %f2727, %f2732, %f2708;
	fma.rn.f32 	%f2789, %f2727, %f2733, %f2709;
	fma.rn.f32 	%f2790, %f2727, %f2734, %f2710;
	fma.rn.f32 	%f2791, %f2727, %f2735, %f2711;
	fma.rn.f32 	%f2792, %f2727, %f2736, %f2712;
	fma.rn.f32 	%f2793, %f2728, %f2729, %f2713;
	fma.rn.f32 	%f2794, %f2728, %f2730, %f2714;
	fma.rn.f32 	%f2795, %f2728, %f2731, %f2715;
	fma.rn.f32 	%f2796, %f2728, %f2732, %f2716;
	fma.rn.f32 	%f2797, %f2728, %f2733, %f2717;
	fma.rn.f32 	%f2798, %f2728, %f2734, %f2718;
	fma.rn.f32 	%f2799, %f2728, %f2735, %f2719;
	fma.rn.f32 	%f2800, %f2728, %f2736, %f2720;
	ld.shared.v4.f32 	{%f2801, %f2802, %f2803, %f2804}, [%r2+2560];
	ld.shared.v4.f32 	{%f2805, %f2806, %f2807, %f2808}, [%r2+2816];
	ld.shared.v4.f32 	{%f2809, %f2810, %f2811, %f2812}, [%r39+2560];
	ld.shared.v4.f32 	{%f2813, %f2814, %f2815, %f2816}, [%r39+2816];
	fma.rn.f32 	%f2817, %f2801, %f2809, %f2737;
	fma.rn.f32 	%f2818, %f2801, %f2810, %f2738;
	fma.rn.f32 	%f2819, %f2801, %f2811, %f2739;
	fma.rn.f32 	%f2820, %f2801, %f2812, %f2740;
	fma.rn.f32 	%f2821, %f2801, %f2813, %f2741;
	fma.rn.f32 	%f2822, %f2801, %f2814, %f2742;
	fma.rn.f32 	%f2823, %f2801, %f2815, %f2743;
	fma.rn.f32 	%f2824, %f2801, %f2816, %f2744;
	fma.rn.f32 	%f2825, %f2802, %f2809, %f2745;
	fma.rn.f32 	%f2826, %f2802, %f2810, %f2746;
	fma.rn.f32 	%f2827, %f2802, %f2811, %f2747;
	fma.rn.f32 	%f2828, %f2802, %f2812, %f2748;
	fma.rn.f32 	%f2829, %f2802, %f2813, %f2749;
	fma.rn.f32 	%f2830, %f2802, %f2814, %f2750;
	fma.rn.f32 	%f2831, %f2802, %f2815, %f2751;
	fma.rn.f32 	%f2832, %f2802, %f2816, %f2752;
	fma.rn.f32 	%f2833, %f2803, %f2809, %f2753;
	fma.rn.f32 	%f2834, %f2803, %f2810, %f2754;
	fma.rn.f32 	%f2835, %f2803, %f2811, %f2755;
	fma.rn.f32 	%f2836, %f2803, %f2812, %f2756;
	fma.rn.f32 	%f2837, %f2803, %f2813, %f2757;
	fma.rn.f32 	%f2838, %f2803, %f2814, %f2758;
	fma.rn.f32 	%f2839, %f2803, %f2815, %f2759;
	fma.rn.f32 	%f2840, %f2803, %f2816, %f2760;
	fma.rn.f32 	%f2841, %f2804, %f2809, %f2761;
	fma.rn.f32 	%f2842, %f2804, %f2810, %f2762;
	fma.rn.f32 	%f2843, %f2804, %f2811, %f2763;
	fma.rn.f32 	%f2844, %f2804, %f2812, %f2764;
	fma.rn.f32 	%f2845, %f2804, %f2813, %f2765;
	fma.rn.f32 	%f2846, %f2804, %f2814, %f2766;
	fma.rn.f32 	%f2847, %f2804, %f2815, %f2767;
	fma.rn.f32 	%f2848, %f2804, %f2816, %f2768;
	fma.rn.f32 	%f2849, %f2805, %f2809, %f2769;
	fma.rn.f32 	%f2850, %f2805, %f2810, %f2770;
	fma.rn.f32 	%f2851, %f2805, %f2811, %f2771;
	fma.rn.f32 	%f2852, %f2805, %f2812, %f2772;
	fma.rn.f32 	%f2853, %f2805, %f2813, %f2773;
	fma.rn.f32 	%f2854, %f2805, %f2814, %f2774;
	fma.rn.f32 	%f2855, %f2805, %f2815, %f2775;
	fma.rn.f32 	%f2856, %f2805, %f2816, %f2776;
	fma.rn.f32 	%f2857, %f2806, %f2809, %f2777;
	fma.rn.f32 	%f2858, %f2806, %f2810, %f2778;
	fma.rn.f32 	%f2859, %f2806, %f2811, %f2779;
	fma.rn.f32 	%f2860, %f2806, %f2812, %f2780;
	fma.rn.f32 	%f2861, %f2806, %f2813, %f2781;
	fma.rn.f32 	%f2862, %f2806, %f2814, %f2782;
	fma.rn.f32 	%f2863, %f2806, %f2815, %f2783;
	fma.rn.f32 	%f2864, %f2806, %f2816, %f2784;
	fma.rn.f32 	%f2865, %f2807, %f2809, %f2785;
	fma.rn.f32 	%f2866, %f2807, %f2810, %f2786;
	fma.rn.f32 	%f2867, %f2807, %f2811, %f2787;
	fma.rn.f32 	%f2868, %f2807, %f2812, %f2788;
	fma.rn.f32 	%f2869, %f2807, %f2813, %f2789;
	fma.rn.f32 	%f2870, %f2807, %f2814, %f2790;
	fma.rn.f32 	%f2871, %f2807, %f2815, %f2791;
	fma.rn.f32 	%f2872, %f2807, %f2816, %f2792;
	fma.rn.f32 	%f2873, %f2808, %f2809, %f2793;
	fma.rn.f32 	%f2874, %f2808, %f2810, %f2794;
	fma.rn.f32 	%f2875, %f2808, %f2811, %f2795;
	fma.rn.f32 	%f2876, %f2808, %f2812, %f2796;
	fma.rn.f32 	%f2877, %f2808, %f2813, %f2797;
	fma.rn.f32 	%f2878, %f2808, %f2814, %f2798;
	fma.rn.f32 	%f2879, %f2808, %f2815, %f2799;
	fma.rn.f32 	%f2880, %f2808, %f2816, %f2800;
	ld.shared.v4.f32 	{%f2881, %f2882, %f2883, %f2884}, [%r2+3072];
	ld.shared.v4.f32 	{%f2885, %f2886, %f2887, %f2888}, [%r2+3328];
	ld.shared.v4.f32 	{%f2889, %f2890, %f2891, %f2892}, [%r39+3072];
	ld.shared.v4.f32 	{%f2893, %f2894, %f2895, %f2896}, [%r39+3328];
	fma.rn.f32 	%f2897, %f2881, %f2889, %f2817;
	fma.rn.f32 	%f2898, %f2881, %f2890, %f2818;
	fma.rn.f32 	%f2899, %f2881, %f2891, %f2819;
	fma.rn.f32 	%f2900, %f2881, %f2892, %f2820;
	fma.rn.f32 	%f2901, %f2881, %f2893, %f2821;
	fma.rn.f32 	%f2902, %f2881, %f2894, %f2822;
	fma.rn.f32 	%f2903, %f2881, %f2895, %f2823;
	fma.rn.f32 	%f2904, %f2881, %f2896, %f2824;
	fma.rn.f32 	%f2905, %f2882, %f2889, %f2825;
	fma.rn.f32 	%f2906, %f2882, %f2890, %f2826;
	fma.rn.f32 	%f2907, %f2882, %f2891, %f2827;
	fma.rn.f32 	%f2908, %f2882, %f2892, %f2828;
	fma.rn.f32 	%f2909, %f2882, %f2893, %f2829;
	fma.rn.f32 	%f2910, %f2882, %f2894, %f2830;
	fma.rn.f32 	%f2911, %f2882, %f2895, %f2831;
	fma.rn.f32 	%f2912, %f2882, %f2896, %f2832;
	fma.rn.f32 	%f2913, %f2883, %f2889, %f2833;
	fma.rn.f32 	%f2914, %f2883, %f2890, %f2834;
	fma.rn.f32 	%f2915, %f2883, %f2891, %f2835;
	fma.rn.f32 	%f2916, %f2883, %f2892, %f2836;
	fma.rn.f32 	%f2917, %f2883, %f2893, %f2837;
	fma.rn.f32 	%f2918, %f2883, %f2894, %f2838;
	fma.rn.f32 	%f2919, %f2883, %f2895, %f2839;
	fma.rn.f32 	%f2920, %f2883, %f2896, %f2840;
	fma.rn.f32 	%f2921, %f2884, %f2889, %f2841;
	fma.rn.f32 	%f2922, %f2884, %f2890, %f2842;
	fma.rn.f32 	%f2923, %f2884, %f2891, %f2843;
	fma.rn.f32 	%f2924, %f2884, %f2892, %f2844;
	fma.rn.f32 	%f2925, %f2884, %f2893, %f2845;
	fma.rn.f32 	%f2926, %f2884, %f2894, %f2846;
	fma.rn.f32 	%f2927, %f2884, %f2895, %f2847;
	fma.rn.f32 	%f2928, %f2884, %f2896, %f2848;
	fma.rn.f32 	%f2929, %f2885, %f2889, %f2849;
	fma.rn.f32 	%f2930, %f2885, %f2890, %f2850;
	fma.rn.f32 	%f2931, %f2885, %f2891, %f2851;
	fma.rn.f32 	%f2932, %f2885, %f2892, %f2852;
	fma.rn.f32 	%f2933, %f2885, %f2893, %f2853;
	fma.rn.f32 	%f2934, %f2885, %f2894, %f2854;
	fma.rn.f32 	%f2935, %f2885, %f2895, %f2855;
	fma.rn.f32 	%f2936, %f2885, %f2896, %f2856;
	fma.rn.f32 	%f2937, %f2886, %f2889, %f2857;
	fma.rn.f32 	%f2938, %f2886, %f2890, %f2858;
	fma.rn.f32 	%f2939, %f2886, %f2891, %f2859;
	fma.rn.f32 	%f2940, %f2886, %f2892, %f2860;
	fma.rn.f32 	%f2941, %f2886, %f2893, %f2861;
	fma.rn.f32 	%f2942, %f2886, %f2894, %f2862;
	fma.rn.f32 	%f2943, %f2886, %f2895, %f2863;
	fma.rn.f32 	%f2944, %f2886, %f2896, %f2864;
	fma.rn.f32 	%f2945, %f2887, %f2889, %f2865;
	fma.rn.f32 	%f2946, %f2887, %f2890, %f2866;
	fma.rn.f32 	%f2947, %f2887, %f2891, %f2867;
	fma.rn.f32 	%f2948, %f2887, %f2892, %f2868;
	fma.rn.f32 	%f2949, %f2887, %f2893, %f2869;
	fma.rn.f32 	%f2950, %f2887, %f2894, %f2870;
	fma.rn.f32 	%f2951, %f2887, %f2895, %f2871;
	fma.rn.f32 	%f2952, %f2887, %f2896, %f2872;
	fma.rn.f32 	%f2953, %f2888, %f2889, %f2873;
	fma.rn.f32 	%f2954, %f2888, %f2890, %f2874;
	fma.rn.f32 	%f2955, %f2888, %f2891, %f2875;
	fma.rn.f32 	%f2956, %f2888, %f2892, %f2876;
	fma.rn.f32 	%f2957, %f2888, %f2893, %f2877;
	fma.rn.f32 	%f2958, %f2888, %f2894, %f2878;
	fma.rn.f32 	%f2959, %f2888, %f2895, %f2879;
	fma.rn.f32 	%f2960, %f2888, %f2896, %f2880;
	ld.shared.v4.f32 	{%f2961, %f2962, %f2963, %f2964}, [%r2+3584];
	ld.shared.v4.f32 	{%f2965, %f2966, %f2967, %f2968}, [%r2+3840];
	ld.shared.v4.f32 	{%f2969, %f2970, %f2971, %f2972}, [%r39+3584];
	ld.shared.v4.f32 	{%f2973, %f2974, %f2975, %f2976}, [%r39+3840];
	fma.rn.f32 	%f2977, %f2961, %f2969, %f2897;
	fma.rn.f32 	%f2978, %f2961, %f2970, %f2898;
	fma.rn.f32 	%f2979, %f2961, %f2971, %f2899;
	fma.rn.f32 	%f2980, %f2961, %f2972, %f2900;
	fma.rn.f32 	%f2981, %f2961, %f2973, %f2901;
	fma.rn.f32 	%f2982, %f2961, %f2974, %f2902;
	fma.rn.f32 	%f2983, %f2961, %f2975, %f2903;
	fma.rn.f32 	%f2984, %f2961, %f2976, %f2904;
	fma.rn.f32 	%f2985, %f2962, %f2969, %f2905;
	fma.rn.f32 	%f2986, %f2962, %f2970, %f2906;
	fma.rn.f32 	%f2987, %f2962, %f2971, %f2907;
	fma.rn.f32 	%f2988, %f2962, %f2972, %f2908;
	fma.rn.f32 	%f2989, %f2962, %f2973, %f2909;
	fma.rn.f32 	%f2990, %f2962, %f2974, %f2910;
	fma.rn.f32 	%f2991, %f2962, %f2975, %f2911;
	fma.rn.f32 	%f2992, %f2962, %f2976, %f2912;
	fma.rn.f32 	%f2993, %f2963, %f2969, %f2913;
	fma.rn.f32 	%f2994, %f2963, %f2970, %f2914;
	fma.rn.f32 	%f2995, %f2963, %f2971, %f2915;
	fma.rn.f32 	%f2996, %f2963, %f2972, %f2916;
	fma.rn.f32 	%f2997, %f2963, %f2973, %f2917;
	fma.rn.f32 	%f2998, %f2963, %f2974, %f2918;
	fma.rn.f32 	%f2999, %f2963, %f2975, %f2919;
	fma.rn.f32 	%f3000, %f2963, %f2976, %f2920;
	fma.rn.f32 	%f3001, %f2964, %f2969, %f2921;
	fma.rn.f32 	%f3002, %f2964, %f2970, %f2922;
	fma.rn.f32 	%f3003, %f2964, %f2971, %f2923;
	fma.rn.f32 	%f3004, %f2964, %f2972, %f2924;
	fma.rn.f32 	%f3005, %f2964, %f2973, %f2925;
	fma.rn.f32 	%f3006, %f2964, %f2974, %f2926;
	fma.rn.f32 	%f3007, %f2964, %f2975, %f2927;
	fma.rn.f32 	%f3008, %f2964, %f2976, %f2928;
	fma.rn.f32 	%f3009, %f2965, %f2969, %f2929;
	fma.rn.f32 	%f3010, %f2965, %f2970, %f2930;
	fma.rn.f32 	%f3011, %f2965, %f2971, %f2931;
	fma.rn.f32 	%f3012, %f2965, %f2972, %f2932;
	fma.rn.f32 	%f3013, %f2965, %f2973, %f2933;
	fma.rn.f32 	%f3014, %f2965, %f2974, %f2934;
	fma.rn.f32 	%f3015, %f2965, %f2975, %f2935;
	fma.rn.f32 	%f3016, %f2965, %f2976, %f2936;
	fma.rn.f32 	%f3017, %f2966, %f2969, %f2937;
	fma.rn.f32 	%f3018, %f2966, %f2970, %f2938;
	fma.rn.f32 	%f3019, %f2966, %f2971, %f2939;
	fma.rn.f32 	%f3020, %f2966, %f2972, %f2940;
	fma.rn.f32 	%f3021, %f2966, %f2973, %f2941;
	fma.rn.f32 	%f3022, %f2966, %f2974, %f2942;
	fma.rn.f32 	%f3023, %f2966, %f2975, %f2943;
	fma.rn.f32 	%f3024, %f2966, %f2976, %f2944;
	fma.rn.f32 	%f3025, %f2967, %f2969, %f2945;
	fma.rn.f32 	%f3026, %f2967, %f2970, %f2946;
	fma.rn.f32 	%f3027, %f2967, %f2971, %f2947;
	fma.rn.f32 	%f3028, %f2967, %f2972, %f2948;
	fma.rn.f32 	%f3029, %f2967, %f2973, %f2949;
	fma.rn.f32 	%f3030, %f2967, %f2974, %f2950;
	fma.rn.f32 	%f3031, %f2967, %f2975, %f2951;
	fma.rn.f32 	%f3032, %f2967, %f2976, %f2952;
	fma.rn.f32 	%f3033, %f2968, %f2969, %f2953;
	fma.rn.f32 	%f3034, %f2968, %f2970, %f2954;
	fma.rn.f32 	%f3035, %f2968, %f2971, %f2955;
	fma.rn.f32 	%f3036, %f2968, %f2972, %f2956;
	fma.rn.f32 	%f3037, %f2968, %f2973, %f2957;
	fma.rn.f32 	%f3038, %f2968, %f2974, %f2958;
	fma.rn.f32 	%f3039, %f2968, %f2975, %f2959;
	fma.rn.f32 	%f3040, %f2968, %f2976, %f2960;
	st.shared.f32 	[%r34+4096], %f2393;
	st.shared.f32 	[%r34+4608], %f2394;
	st.shared.f32 	[%r34+5120], %f2395;
	st.shared.f32 	[%r34+5632], %f2396;
	st.shared.v4.f32 	[%r37+4096], {%f2397, %f2398, %f2399, %f2400};
	bar.sync 	0;
	ld.global.nc.v4.f32 	{%f3041, %f3042, %f3043, %f3044}, [%rd10+128];
	ld.global.nc.v4.f32 	{%f3045, %f3046, %f3047, %f3048}, [%rd12+16384];
	ld.shared.v4.f32 	{%f3049, %f3050, %f3051, %f3052}, [%r2+4096];
	ld.shared.v4.f32 	{%f3053, %f3054, %f3055, %f3056}, [%r2+4352];
	ld.shared.v4.f32 	{%f3057, %f3058, %f3059, %f3060}, [%r39+4096];
	ld.shared.v4.f32 	{%f3061, %f3062, %f3063, %f3064}, [%r39+4352];
	fma.rn.f32 	%f3065, %f3049, %f3057, %f2977;
	fma.rn.f32 	%f3066, %f3049, %f3058, %f2978;
	fma.rn.f32 	%f3067, %f3049, %f3059, %f2979;
	fma.rn.f32 	%f3068, %f3049, %f3060, %f2980;
	fma.rn.f32 	%f3069, %f3049, %f3061, %f2981;
	fma.rn.f32 	%f3070, %f3049, %f3062, %f2982;
	fma.rn.f32 	%f3071, %f3049, %f3063, %f2983;
	fma.rn.f32 	%f3072, %f3049, %f3064, %f2984;
	fma.rn.f32 	%f3073, %f3050, %f3057, %f2985;
	fma.rn.f32 	%f3074, %f3050, %f3058, %f2986;
	fma.rn.f32 	%f3075, %f3050, %f3059, %f2987;
	fma.rn.f32 	%f3076, %f3050, %f3060, %f2988;
	fma.rn.f32 	%f3077, %f3050, %f3061, %f2989;
	fma.rn.f32 	%f3078, %f3050, %f3062, %f2990;
	fma.rn.f32 	%f3079, %f3050, %f3063, %f2991;
	fma.rn.f32 	%f3080, %f3050, %f3064, %f2992;
	fma.rn.f32 	%f3081, %f3051, %f3057, %f2993;
	fma.rn.f32 	%f3082, %f3051, %f3058, %f2994;
	fma.rn.f32 	%f3083, %f3051, %f3059, %f2995;
	fma.rn.f32 	%f3084, %f3051, %f3060, %f2996;
	fma.rn.f32 	%f3085, %f3051, %f3061, %f2997;
	fma.rn.f32 	%f3086, %f3051, %f3062, %f2998;
	fma.rn.f32 	%f3087, %f3051, %f3063, %f2999;
	fma.rn.f32 	%f3088, %f3051, %f3064, %f3000;
	fma.rn.f32 	%f3089, %f3052, %f3057, %f3001;
	fma.rn.f32 	%f3090, %f3052, %f3058, %f3002;
	fma.rn.f32 	%f3091, %f3052, %f3059, %f3003;
	fma.rn.f32 	%f3092, %f3052, %f3060, %f3004;
	fma.rn.f32 	%f3093, %f3052, %f3061, %f3005;
	fma.rn.f32 	%f3094, %f3052, %f3062, %f3006;
	fma.rn.f32 	%f3095, %f3052, %f3063, %f3007;
	fma.rn.f32 	%f3096, %f3052, %f3064, %f3008;
	fma.rn.f32 	%f3097, %f3053, %f3057, %f3009;
	fma.rn.f32 	%f3098, %f3053, %f3058, %f3010;
	fma.rn.f32 	%f3099, %f3053, %f3059, %f3011;
	fma.rn.f32 	%f3100, %f3053, %f3060, %f3012;
	fma.rn.f32 	%f3101, %f3053, %f3061, %f3013;
	fma.rn.f32 	%f3102, %f3053, %f3062, %f3014;
	fma.rn.f32 	%f3103, %f3053, %f3063, %f3015;
	fma.rn.f32 	%f3104, %f3053, %f3064, %f3016;
	fma.rn.f32 	%f3105, %f3054, %f3057, %f3017;
	fma.rn.f32 	%f3106, %f3054, %f3058, %f3018;
	fma.rn.f32 	%f3107, %f3054, %f3059, %f3019;
	fma.rn.f32 	%f3108, %f3054, %f3060, %f3020;
	fma.rn.f32 	%f3109, %f3054, %f3061, %f3021;
	fma.rn.f32 	%f3110, %f3054, %f3062, %f3022;
	fma.rn.f32 	%f3111, %f3054, %f3063, %f3023;
	fma.rn.f32 	%f3112, %f3054, %f3064, %f3024;
	fma.rn.f32 	%f3113, %f3055, %f3057, %f3025;
	fma.rn.f32 	%f3114, %f3055, %f3058, %f3026;
	fma.rn.f32 	%f3115, %f3055, %f3059, %f3027;
	fma.rn.f32 	%f3116, %f3055, %f3060, %f3028;
	fma.rn.f32 	%f3117, %f3055, %f3061, %f3029;
	fma.rn.f32 	%f3118, %f3055, %f3062, %f3030;
	fma.rn.f32 	%f3119, %f3055, %f3063, %f3031;
	fma.rn.f32 	%f3120, %f3055, %f3064, %f3032;
	fma.rn.f32 	%f3121, %f3056, %f3057, %f3033;
	fma.rn.f32 	%f3122, %f3056, %f3058, %f3034;
	fma.rn.f32 	%f3123, %f3056, %f3059, %f3035;
	fma.rn.f32 	%f3124, %f3056, %f3060, %f3036;
	fma.rn.f32 	%f3125, %f3056, %f3061, %f3037;
	fma.rn.f32 	%f3126, %f3056, %f3062, %f3038;
	fma.rn.f32 	%f3127, %f3056, %f3063, %f3039;
	fma.rn.f32 	%f3128, %f3056, %f3064, %f3040;
	ld.shared.v4.f32 	{%f3129, %f3130, %f3131, %f3132}, [%r2+4608];
	ld.shared.v4.f32 	{%f3133, %f3134, %f3135, %f3136}, [%r2+4864];
	ld.shared.v4.f32 	{%f3137, %f3138, %f3139, %f3140}, [%r39+4608];
	ld.shared.v4.f32 	{%f3141, %f3142, %f3143, %f3144}, [%r39+4864];
	fma.rn.f32 	%f3145, %f3129, %f3137, %f3065;
	fma.rn.f32 	%f3146, %f3129, %f3138, %f3066;
	fma.rn.f32 	%f3147, %f3129, %f3139, %f3067;
	fma.rn.f32 	%f3148, %f3129, %f3140, %f3068;
	fma.rn.f32 	%f3149, %f3129, %f3141, %f3069;
	fma.rn.f32 	%f3150, %f3129, %f3142, %f3070;
	fma.rn.f32 	%f3151, %f3129, %f3143, %f3071;
	fma.rn.f32 	%f3152, %f3129, %f3144, %f3072;
	fma.rn.f32 	%f3153, %f3130, %f3137, %f3073;
	fma.rn.f32 	%f3154, %f3130, %f3138, %f3074;
	fma.rn.f32 	%f3155, %f3130, %f3139, %f3075;
	fma.rn.f32 	%f3156, %f3130, %f3140, %f3076;
	fma.rn.f32 	%f3157, %f3130, %f3141, %f3077;
	fma.rn.f32 	%f3158, %f3130, %f3142, %f3078;
	fma.rn.f32 	%f3159, %f3130, %f3143, %f3079;
	fma.rn.f32 	%f3160, %f3130, %f3144, %f3080;
	fma.rn.f32 	%f3161, %f3131, %f3137, %f3081;
	fma.rn.f32 	%f3162, %f3131, %f3138, %f3082;
	fma.rn.f32 	%f3163, %f3131, %f3139, %f3083;
	fma.rn.f32 	%f3164, %f3131, %f3140, %f3084;
	fma.rn.f32 	%f3165, %f3131, %f3141, %f3085;
	fma.rn.f32 	%f3166, %f3131, %f3142, %f3086;
	fma.rn.f32 	%f3167, %f3131, %f3143, %f3087;
	fma.rn.f32 	%f3168, %f3131, %f3144, %f3088;
	fma.rn.f32 	%f3169, %f3132, %f3137, %f3089;
	fma.rn.f32 	%f3170, %f3132, %f3138, %f3090;
	fma.rn.f32 	%f3171, %f3132, %f3139, %f3091;
	fma.rn.f32 	%f3172, %f3132, %f3140, %f3092;
	fma.rn.f32 	%f3173, %f3132, %f3141, %f3093;
	fma.rn.f32 	%f3174, %f3132, %f3142, %f3094;
	fma.rn.f32 	%f3175, %f3132, %f3143, %f3095;
	fma.rn.f32 	%f3176, %f3132, %f3144, %f3096;
	fma.rn.f32 	%f3177, %f3133, %f3137, %f3097;
	fma.rn.f32 	%f3178, %f3133, %f3138, %f3098;
	fma.rn.f32 	%f3179, %f3133, %f3139, %f3099;
	fma.rn.f32 	%f3180, %f3133, %f3140, %f3100;
	fma.rn.f32 	%f3181, %f3133, %f3141, %f3101;
	fma.rn.f32 	%f3182, %f3133, %f3142, %f3102;
	fma.rn.f32 	%f3183, %f3133, %f3143, %f3103;
	fma.rn.f32 	%f3184, %f3133, %f3144, %f3104;
	fma.rn.f32 	%f3185, %f3134, %f3137, %f3105;
	fma.rn.f32 	%f3186, %f3134, %f3138, %f3106;
	fma.rn.f32 	%f3187, %f3134, %f3139, %f3107;
	fma.rn.f32 	%f3188, %f3134, %f3140, %f3108;
	fma.rn.f32 	%f3189, %f3134, %f3141, %f3109;
	fma.rn.f32 	%f3190, %f3134, %f3142, %f3110;
	fma.rn.f32 	%f3191, %f3134, %f3143, %f3111;
	fma.rn.f32 	%f3192, %f3134, %f3144, %f3112;
	fma.rn.f32 	%f3193, %f3135, %f3137, %f3113;
	fma.rn.f32 	%f3194, %f3135, %f3138, %f3114;
	fma.rn.f32 	%f3195, %f3135, %f3139, %f3115;
	fma.rn.f32 	%f3196, %f3135, %f3140, %f3116;
	fma.rn.f32 	%f3197, %f3135, %f3141, %f3117;
	fma.rn.f32 	%f3198, %f3135, %f3142, %f3118;
	fma.rn.f32 	%f3199, %f3135, %f3143, %f3119;
	fma.rn.f32 	%f3200, %f3135, %f3144, %f3120;
	fma.rn.f32 	%f3201, %f3136, %f3137, %f3121;
	fma.rn.f32 	%f3202, %f3136, %f3138, %f3122;
	fma.rn.f32 	%f3203, %f3136, %f3139, %f3123;
	fma.rn.f32 	%f3204, %f3136, %f3140, %f3124;
	fma.rn.f32 	%f3205, %f3136, %f3141, %f3125;
	fma.rn.f32 	%f3206, %f3136, %f3142, %f3126;
	fma.rn.f32 	%f3207, %f3136, %f3143, %f3127;
	fma.rn.f32 	%f3208, %f3136, %f3144, %f3128;
	ld.shared.v4.f32 	{%f3209, %f3210, %f3211, %f3212}, [%r2+5120];
	ld.shared.v4.f32 	{%f3213, %f3214, %f3215, %f3216}, [%r2+5376];
	ld.shared.v4.f32 	{%f3217, %f3218, %f3219, %f3220}, [%r39+5120];
	ld.shared.v4.f32 	{%f3221, %f3222, %f3223, %f3224}, [%r39+5376];
	fma.rn.f32 	%f3225, %f3209, %f3217, %f3145;
	fma.rn.f32 	%f3226, %f3209, %f3218, %f3146;
	fma.rn.f32 	%f3227, %f3209, %f3219, %f3147;
	fma.rn.f32 	%f3228, %f3209, %f3220, %f3148;
	fma.rn.f32 	%f3229, %f3209, %f3221, %f3149;
	fma.rn.f32 	%f3230, %f3209, %f3222, %f3150;
	fma.rn.f32 	%f3231, %f3209, %f3223, %f3151;
	fma.rn.f32 	%f3232, %f3209, %f3224, %f3152;
	fma.rn.f32 	%f3233, %f3210, %f3217, %f3153;
	fma.rn.f32 	%f3234, %f3210, %f3218, %f3154;
	fma.rn.f32 	%f3235, %f3210, %f3219, %f3155;
	fma.rn.f32 	%f3236, %f3210, %f3220, %f3156;
	fma.rn.f32 	%f3237, %f3210, %f3221, %f3157;
	fma.rn.f32 	%f3238, %f3210, %f3222, %f3158;
	fma.rn.f32 	%f3239, %f3210, %f3223, %f3159;
	fma.rn.f32 	%f3240, %f3210, %f3224, %f3160;
	fma.rn.f32 	%f3241, %f3211, %f3217, %f3161;
	fma.rn.f32 	%f3242, %f3211, %f3218, %f3162;
	fma.rn.f32 	%f3243, %f3211, %f3219, %f3163;
	fma.rn.f32 	%f3244, %f3211, %f3220, %f3164;
	fma.rn.f32 	%f3245, %f3211, %f3221, %f3165;
	fma.rn.f32 	%f3246, %f3211, %f3222, %f3166;
	fma.rn.f32 	%f3247, %f3211, %f3223, %f3167;
	fma.rn.f32 	%f3248, %f3211, %f3224, %f3168;
	fma.rn.f32 	%f3249, %f3212, %f3217, %f3169;
	fma.rn.f32 	%f3250, %f3212, %f3218, %f3170;
	fma.rn.f32 	%f3251, %f3212, %f3219, %f3171;
	fma.rn.f32 	%f3252, %f3212, %f3220, %f3172;
	fma.rn.f32 	%f3253, %f3212, %f3221, %f3173;
	fma.rn.f32 	%f3254, %f3212, %f3222, %f3174;
	fma.rn.f32 	%f3255, %f3212, %f3223, %f3175;
	fma.rn.f32 	%f3256, %f3212, %f3224, %f3176;
	fma.rn.f32 	%f3257, %f3213, %f3217, %f3177;
	fma.rn.f32 	%f3258, %f3213, %f3218, %f3178;
	fma.rn.f32 	%f3259, %f3213, %f3219, %f3179;
	fma.rn.f32 	%f3260, %f3213, %f3220, %f3180;
	fma.rn.f32 	%f3261, %f3213, %f3221, %f3181;
	fma.rn.f32 	%f3262, %f3213, %f3222, %f3182;
	fma.rn.f32 	%f3263, %f3213, %f3223, %f3183;
	fma.rn.f32 	%f3264, %f3213, %f3224, %f3184;
	fma.rn.f32 	%f3265, %f3214, %f3217, %f3185;
	fma.rn.f32 	%f3266, %f3214, %f3218, %f3186;
	fma.rn.f32 	%f3267, %f3214, %f3219, %f3187;
	fma.rn.f32 	%f3268, %f3214, %f3220, %f3188;
	fma.rn.f32 	%f3269, %f3214, %f3221, %f3189;
	fma.rn.f32 	%f3270, %f3214, %f3222, %f3190;
	fma.rn.f32 	%f3271, %f3214, %f3223, %f3191;
	fma.rn.f32 	%f3272, %f3214, %f3224, %f3192;
	fma.rn.f32 	%f3273, %f3215, %f3217, %f3193;
	fma.rn.f32 	%f3274, %f3215, %f3218, %f3194;
	fma.rn.f32 	%f3275, %f3215, %f3219, %f3195;
	fma.rn.f32 	%f3276, %f3215, %f3220, %f3196;
	fma.rn.f32 	%f3277, %f3215, %f3221, %f3197;
	fma.rn.f32 	%f3278, %f3215, %f3222, %f3198;
	fma.rn.f32 	%f3279, %f3215, %f3223, %f3199;
	fma.rn.f32 	%f3280, %f3215, %f3224, %f3200;
	fma.rn.f32 	%f3281, %f3216, %f3217, %f3201;
	fma.rn.f32 	%f3282, %f3216, %f3218, %f3202;
	fma.rn.f32 	%f3283, %f3216, %f3219, %f3203;
	fma.rn.f32 	%f3284, %f3216, %f3220, %f3204;
	fma.rn.f32 	%f3285, %f3216, %f3221, %f3205;
	fma.rn.f32 	%f3286, %f3216, %f3222, %f3206;
	fma.rn.f32 	%f3287, %f3216, %f3223, %f3207;
	fma.rn.f32 	%f3288, %f3216, %f3224, %f3208;
	ld.shared.v4.f32 	{%f3289, %f3290, %f3291, %f3292}, [%r2+5632];
	ld.shared.v4.f32 	{%f3293, %f3294, %f3295, %f3296}, [%r2+5888];
	ld.shared.v4.f32 	{%f3297, %f3298, %f3299, %f3300}, [%r39+5632];
	ld.shared.v4.f32 	{%f3301, %f3302, %f3303, %f3304}, [%r39+5888];
	fma.rn.f32 	%f3305, %f3289, %f3297, %f3225;
	fma.rn.f32 	%f3306, %f3289, %f3298, %f3226;
	fma.rn.f32 	%f3307, %f3289, %f3299, %f3227;
	fma.rn.f32 	%f3308, %f3289, %f3300, %f3228;
	fma.rn.f32 	%f3309, %f3289, %f3301, %f3229;
	fma.rn.f32 	%f3310, %f3289, %f3302, %f3230;
	fma.rn.f32 	%f3311, %f3289, %f3303, %f3231;
	fma.rn.f32 	%f3312, %f3289, %f3304, %f3232;
	fma.rn.f32 	%f3313, %f3290, %f3297, %f3233;
	fma.rn.f32 	%f3314, %f3290, %f3298, %f3234;
	fma.rn.f32 	%f3315, %f3290, %f3299, %f3235;
	fma.rn.f32 	%f3316, %f3290, %f3300, %f3236;
	fma.rn.f32 	%f3317, %f3290, %f3301, %f3237;
	fma.rn.f32 	%f3318, %f3290, %f3302, %f3238;
	fma.rn.f32 	%f3319, %f3290, %f3303, %f3239;
	fma.rn.f32 	%f3320, %f3290, %f3304, %f3240;
	fma.rn.f32 	%f3321, %f3291, %f3297, %f3241;
	fma.rn.f32 	%f3322, %f3291, %f3298, %f3242;
	fma.rn.f32 	%f3323, %f3291, %f3299, %f3243;
	fma.rn.f32 	%f3324, %f3291, %f3300, %f3244;
	fma.rn.f32 	%f3325, %f3291, %f3301, %f3245;
	fma.rn.f32 	%f3326, %f3291, %f3302, %f3246;
	fma.rn.f32 	%f3327, %f3291, %f3303, %f3247;
	fma.rn.f32 	%f3328, %f3291, %f3304, %f3248;
	fma.rn.f32 	%f3329, %f3292, %f3297, %f3249;
	fma.rn.f32 	%f3330, %f3292, %f3298, %f3250;
	fma.rn.f32 	%f3331, %f3292, %f3299, %f3251;
	fma.rn.f32 	%f3332, %f3292, %f3300, %f3252;
	fma.rn.f32 	%f3333, %f3292, %f3301, %f3253;
	fma.rn.f32 	%f3334, %f3292, %f3302, %f3254;
	fma.rn.f32 	%f3335, %f3292, %f3303, %f3255;
	fma.rn.f32 	%f3336, %f3292, %f3304, %f3256;
	fma.rn.f32 	%f3337, %f3293, %f3297, %f3257;
	fma.rn.f32 	%f3338, %f3293, %f3298, %f3258;
	fma.rn.f32 	%f3339, %f3293, %f3299, %f3259;
	fma.rn.f32 	%f3340, %f3293, %f3300, %f3260;
	fma.rn.f32 	%f3341, %f3293, %f3301, %f3261;
	fma.rn.f32 	%f3342, %f3293, %f3302, %f3262;
	fma.rn.f32 	%f3343, %f3293, %f3303, %f3263;
	fma.rn.f32 	%f3344, %f3293, %f3304, %f3264;
	fma.rn.f32 	%f3345, %f3294, %f3297, %f3265;
	fma.rn.f32 	%f3346, %f3294, %f3298, %f3266;
	fma.rn.f32 	%f3347, %f3294, %f3299, %f3267;
	fma.rn.f32 	%f3348, %f3294, %f3300, %f3268;
	fma.rn.f32 	%f3349, %f3294, %f3301, %f3269;
	fma.rn.f32 	%f3350, %f3294, %f3302, %f3270;
	fma.rn.f32 	%f3351, %f3294, %f3303, %f3271;
	fma.rn.f32 	%f3352, %f3294, %f3304, %f3272;
	fma.rn.f32 	%f3353, %f3295, %f3297, %f3273;
	fma.rn.f32 	%f3354, %f3295, %f3298, %f3274;
	fma.rn.f32 	%f3355, %f3295, %f3299, %f3275;
	fma.rn.f32 	%f3356, %f3295, %f3300, %f3276;
	fma.rn.f32 	%f3357, %f3295, %f3301, %f3277;
	fma.rn.f32 	%f3358, %f3295, %f3302, %f3278;
	fma.rn.f32 	%f3359, %f3295, %f3303, %f3279;
	fma.rn.f32 	%f3360, %f3295, %f3304, %f3280;
	fma.rn.f32 	%f3361, %f3296, %f3297, %f3281;
	fma.rn.f32 	%f3362, %f3296, %f3298, %f3282;
	fma.rn.f32 	%f3363, %f3296, %f3299, %f3283;
	fma.rn.f32 	%f3364, %f3296, %f3300, %f3284;
	fma.rn.f32 	%f3365, %f3296, %f3301, %f3285;
	fma.rn.f32 	%f3366, %f3296, %f3302, %f3286;
	fma.rn.f32 	%f3367, %f3296, %f3303, %f3287;
	fma.rn.f32 	%f3368, %f3296, %f3304, %f3288;
	ld.shared.v4.f32 	{%f3369, %f3370, %f3371, %f3372}, [%r2+6144];
	ld.shared.v4.f32 	{%f3373, %f3374, %f3375, %f3376}, [%r2+6400];
	ld.shared.v4.f32 	{%f3377, %f3378, %f3379, %f3380}, [%r39+6144];
	ld.shared.v4.f32 	{%f3381, %f3382, %f3383, %f3384}, [%r39+6400];
	fma.rn.f32 	%f3385, %f3369, %f3377, %f3305;
	fma.rn.f32 	%f3386, %f3369, %f3378, %f3306;
	fma.rn.f32 	%f3387, %f3369, %f3379, %f3307;
	fma.rn.f32 	%f3388, %f3369, %f3380, %f3308;
	fma.rn.f32 	%f3389, %f3369, %f3381, %f3309;
	fma.rn.f32 	%f3390, %f3369, %f3382, %f3310;
	fma.rn.f32 	%f3391, %f3369, %f3383, %f3311;
	fma.rn.f32 	%f3392, %f3369, %f3384, %f3312;
	fma.rn.f32 	%f3393, %f3370, %f3377, %f3313;
	fma.rn.f32 	%f3394, %f3370, %f3378, %f3314;
	fma.rn.f32 	%f3395, %f3370, %f3379, %f3315;
	fma.rn.f32 	%f3396, %f3370, %f3380, %f3316;
	fma.rn.f32 	%f3397, %f3370, %f3381, %f3317;
	fma.rn.f32 	%f3398, %f3370, %f3382, %f3318;
	fma.rn.f32 	%f3399, %f3370, %f3383, %f3319;
	fma.rn.f32 	%f3400, %f3370, %f3384, %f3320;
	fma.rn.f32 	%f3401, %f3371, %f3377, %f3321;
	fma.rn.f32 	%f3402, %f3371, %f3378, %f3322;
	fma.rn.f32 	%f3403, %f3371, %f3379, %f3323;
	fma.rn.f32 	%f3404, %f3371, %f3380, %f3324;
	fma.rn.f32 	%f3405, %f3371, %f3381, %f3325;
	fma.rn.f32 	%f3406, %f3371, %f3382, %f3326;
	fma.rn.f32 	%f3407, %f3371, %f3383, %f3327;
	fma.rn.f32 	%f3408, %f3371, %f3384, %f3328;
	fma.rn.f32 	%f3409, %f3372, %f3377, %f3329;
	fma.rn.f32 	%f3410, %f3372, %f3378, %f3330;
	fma.rn.f32 	%f3411, %f3372, %f3379, %f3331;
	fma.rn.f32 	%f3412, %f3372, %f3380, %f3332;
	fma.rn.f32 	%f3413, %f3372, %f3381, %f3333;
	fma.rn.f32 	%f3414, %f3372, %f3382, %f3334;
	fma.rn.f32 	%f3415, %f3372, %f3383, %f3335;
	fma.rn.f32 	%f3416, %f3372, %f3384, %f3336;
	fma.rn.f32 	%f3417, %f3373, %f3377, %f3337;
	fma.rn.f32 	%f3418, %f3373, %f3378, %f3338;
	fma.rn.f32 	%f3419, %f3373, %f3379, %f3339;
	fma.rn.f32 	%f3420, %f3373, %f3380, %f3340;
	fma.rn.f32 	%f3421, %f3373, %f3381, %f3341;
	fma.rn.f32 	%f3422, %f3373, %f3382, %f3342;
	fma.rn.f32 	%f3423, %f3373, %f3383, %f3343;
	fma.rn.f32 	%f3424, %f3373, %f3384, %f3344;
	fma.rn.f32 	%f3425, %f3374, %f3377, %f3345;
	fma.rn.f32 	%f3426, %f3374, %f3378, %f3346;
	fma.rn.f32 	%f3427, %f3374, %f3379, %f3347;
	fma.rn.f32 	%f3428, %f3374, %f3380, %f3348;
	fma.rn.f32 	%f3429, %f3374, %f3381, %f3349;
	fma.rn.f32 	%f3430, %f3374, %f3382, %f3350;
	fma.rn.f32 	%f3431, %f3374, %f3383, %f3351;
	fma.rn.f32 	%f3432, %f3374, %f3384, %f3352;
	fma.rn.f32 	%f3433, %f3375, %f3377, %f3353;
	fma.rn.f32 	%f3434, %f3375, %f3378, %f3354;
	fma.rn.f32 	%f3435, %f3375, %f3379, %f3355;
	fma.rn.f32 	%f3436, %f3375, %f3380, %f3356;
	fma.rn.f32 	%f3437, %f3375, %f3381, %f3357;
	fma.rn.f32 	%f3438, %f3375, %f3382, %f3358;
	fma.rn.f32 	%f3439, %f3375, %f3383, %f3359;
	fma.rn.f32 	%f3440, %f3375, %f3384, %f3360;
	fma.rn.f32 	%f3441, %f3376, %f3377, %f3361;
	fma.rn.f32 	%f3442, %f3376, %f3378, %f3362;
	fma.rn.f32 	%f3443, %f3376, %f3379, %f3363;
	fma.rn.f32 	%f3444, %f3376, %f3380, %f3364;
	fma.rn.f32 	%f3445, %f3376, %f3381, %f3365;
	fma.rn.f32 	%f3446, %f3376, %f3382, %f3366;
	fma.rn.f32 	%f3447, %f3376, %f3383, %f3367;
	fma.rn.f32 	%f3448, %f3376, %f3384, %f3368;
	ld.shared.v4.f32 	{%f3449, %f3450, %f3451, %f3452}, [%r2+6656];
	ld.shared.v4.f32 	{%f3453, %f3454, %f3455, %f3456}, [%r2+6912];
	ld.shared.v4.f32 	{%f3457, %f3458, %f3459, %f3460}, [%r39+6656];
	ld.shared.v4.f32 	{%f3461, %f3462, %f3463, %f3464}, [%r39+6912];
	fma.rn.f32 	%f3465, %f3449, %f3457, %f3385;
	fma.rn.f32 	%f3466, %f3449, %f3458, %f3386;
	fma.rn.f32 	%f3467, %f3449, %f3459, %f3387;
	fma.rn.f32 	%f3468, %f3449, %f3460, %f3388;
	fma.rn.f32 	%f3469, %f3449, %f3461, %f3389;
	fma.rn.f32 	%f3470, %f3449, %f3462, %f3390;
	fma.rn.f32 	%f3471, %f3449, %f3463, %f3391;
	fma.rn.f32 	%f3472, %f3449, %f3464, %f3392;
	fma.rn.f32 	%f3473, %f3450, %f3457, %f3393;
	fma.rn.f32 	%f3474, %f3450, %f3458, %f3394;
	fma.rn.f32 	%f3475, %f3450, %f3459, %f3395;
	fma.rn.f32 	%f3476, %f3450, %f3460, %f3396;
	fma.rn.f32 	%f3477, %f3450, %f3461, %f3397;
	fma.rn.f32 	%f3478, %f3450, %f3462, %f3398;
	fma.rn.f32 	%f3479, %f3450, %f3463, %f3399;
	fma.rn.f32 	%f3480, %f3450, %f3464, %f3400;
	fma.rn.f32 	%f3481, %f3451, %f3457, %f3401;
	fma.rn.f32 	%f3482, %f3451, %f3458, %f3402;
	fma.rn.f32 	%f3483, %f3451, %f3459, %f3403;
	fma.rn.f32 	%f3484, %f3451, %f3460, %f3404;
	fma.rn.f32 	%f3485, %f3451, %f3461, %f3405;
	fma.rn.f32 	%f3486, %f3451, %f3462, %f3406;
	fma.rn.f32 	%f3487, %f3451, %f3463, %f3407;
	fma.rn.f32 	%f3488, %f3451, %f3464, %f3408;
	fma.rn.f32 	%f3489, %f3452, %f3457, %f3409;
	fma.rn.f32 	%f3490, %f3452, %f3458, %f3410;
	fma.rn.f32 	%f3491, %f3452, %f3459, %f3411;
	fma.rn.f32 	%f3492, %f3452, %f3460, %f3412;
	fma.rn.f32 	%f3493, %f3452, %f3461, %f3413;
	fma.rn.f32 	%f3494, %f3452, %f3462, %f3414;
	fma.rn.f32 	%f3495, %f3452, %f3463, %f3415;
	fma.rn.f32 	%f3496, %f3452, %f3464, %f3416;
	fma.rn.f32 	%f3497, %f3453, %f3457, %f3417;
	fma.rn.f32 	%f3498, %f3453, %f3458, %f3418;
	fma.rn.f32 	%f3499, %f3453, %f3459, %f3419;
	fma.rn.f32 	%f3500, %f3453, %f3460, %f3420;
	fma.rn.f32 	%f3501, %f3453, %f3461, %f3421;
	fma.rn.f32 	%f3502, %f3453, %f3462, %f3422;
	fma.rn.f32 	%f3503, %f3453, %f3463, %f3423;
	fma.rn.f32 	%f3504, %f3453, %f3464, %f3424;
	fma.rn.f32 	%f3505, %f3454, %f3457, %f3425;
	fma.rn.f32 	%f3506, %f3454, %f3458, %f3426;
	fma.rn.f32 	%f3507, %f3454, %f3459, %f3427;
	fma.rn.f32 	%f3508, %f3454, %f3460, %f3428;
	fma.rn.f32 	%f3509, %f3454, %f3461, %f3429;
	fma.rn.f32 	%f3510, %f3454, %f3462, %f3430;
	fma.rn.f32 	%f3511, %f3454, %f3463, %f3431;
	fma.rn.f32 	%f3512, %f3454, %f3464, %f3432;
	fma.rn.f32 	%f3513, %f3455, %f3457, %f3433;
	fma.rn.f32 	%f3514, %f3455, %f3458, %f3434;
	fma.rn.f32 	%f3515, %f3455, %f3459, %f3435;
	fma.rn.f32 	%f3516, %f3455, %f3460, %f3436;
	fma.rn.f32 	%f3517, %f3455, %f3461, %f3437;
	fma.rn.f32 	%f3518, %f3455, %f3462, %f3438;
	fma.rn.f32 	%f3519, %f3455, %f3463, %f3439;
	fma.rn.f32 	%f3520, %f3455, %f3464, %f3440;
	fma.rn.f32 	%f3521, %f3456, %f3457, %f3441;
	fma.rn.f32 	%f3522, %f3456, %f3458, %f3442;
	fma.rn.f32 	%f3523, %f3456, %f3459, %f3443;
	fma.rn.f32 	%f3524, %f3456, %f3460, %f3444;
	fma.rn.f32 	%f3525, %f3456, %f3461, %f3445;
	fma.rn.f32 	%f3526, %f3456, %f3462, %f3446;
	fma.rn.f32 	%f3527, %f3456, %f3463, %f3447;
	fma.rn.f32 	%f3528, %f3456, %f3464, %f3448;
	ld.shared.v4.f32 	{%f3529, %f3530, %f3531, %f3532}, [%r2+7168];
	ld.shared.v4.f32 	{%f3533, %f3534, %f3535, %f3536}, [%r2+7424];
	ld.shared.v4.f32 	{%f3537, %f3538, %f3539, %f3540}, [%r39+7168];
	ld.shared.v4.f32 	{%f3541, %f3542, %f3543, %f3544}, [%r39+7424];
	fma.rn.f32 	%f3545, %f3529, %f3537, %f3465;
	fma.rn.f32 	%f3546, %f3529, %f3538, %f3466;
	fma.rn.f32 	%f3547, %f3529, %f3539, %f3467;
	fma.rn.f32 	%f3548, %f3529, %f3540, %f3468;
	fma.rn.f32 	%f3549, %f3529, %f3541, %f3469;
	fma.rn.f32 	%f3550, %f3529, %f3542, %f3470;
	fma.rn.f32 	%f3551, %f3529, %f3543, %f3471;
	fma.rn.f32 	%f3552, %f3529, %f3544, %f3472;
	fma.rn.f32 	%f3553, %f3530, %f3537, %f3473;
	fma.rn.f32 	%f3554, %f3530, %f3538, %f3474;
	fma.rn.f32 	%f3555, %f3530, %f3539, %f3475;
	fma.rn.f32 	%f3556, %f3530, %f3540, %f3476;
	fma.rn.f32 	%f3557, %f3530, %f3541, %f3477;
	fma.rn.f32 	%f3558, %f3530, %f3542, %f3478;
	fma.rn.f32 	%f3559, %f3530, %f3543, %f3479;
	fma.rn.f32 	%f3560, %f3530, %f3544, %f3480;
	fma.rn.f32 	%f3561, %f3531, %f3537, %f3481;
	fma.rn.f32 	%f3562, %f3531, %f3538, %f3482;
	fma.rn.f32 	%f3563, %f3531, %f3539, %f3483;
	fma.rn.f32 	%f3564, %f3531, %f3540, %f3484;
	fma.rn.f32 	%f3565, %f3531, %f3541, %f3485;
	fma.rn.f32 	%f3566, %f3531, %f3542, %f3486;
	fma.rn.f32 	%f3567, %f3531, %f3543, %f3487;
	fma.rn.f32 	%f3568, %f3531, %f3544, %f3488;
	fma.rn.f32 	%f3569, %f3532, %f3537, %f3489;
	fma.rn.f32 	%f3570, %f3532, %f3538, %f3490;
	fma.rn.f32 	%f3571, %f3532, %f3539, %f3491;
	fma.rn.f32 	%f3572, %f3532, %f3540, %f3492;
	fma.rn.f32 	%f3573, %f3532, %f3541, %f3493;
	fma.rn.f32 	%f3574, %f3532, %f3542, %f3494;
	fma.rn.f32 	%f3575, %f3532, %f3543, %f3495;
	fma.rn.f32 	%f3576, %f3532, %f3544, %f3496;
	fma.rn.f32 	%f3577, %f3533, %f3537, %f3497;
	fma.rn.f32 	%f3578, %f3533, %f3538, %f3498;
	fma.rn.f32 	%f3579, %f3533, %f3539, %f3499;
	fma.rn.f32 	%f3580, %f3533, %f3540, %f3500;
	fma.rn.f32 	%f3581, %f3533, %f3541, %f3501;
	fma.rn.f32 	%f3582, %f3533, %f3542, %f3502;
	fma.rn.f32 	%f3583, %f3533, %f3543, %f3503;
	fma.rn.f32 	%f3584, %f3533, %f3544, %f3504;
	fma.rn.f32 	%f3585, %f3534, %f3537, %f3505;
	fma.rn.f32 	%f3586, %f3534, %f3538, %f3506;
	fma.rn.f32 	%f3587, %f3534, %f3539, %f3507;
	fma.rn.f32 	%f3588, %f3534, %f3540, %f3508;
	fma.rn.f32 	%f3589, %f3534, %f3541, %f3509;
	fma.rn.f32 	%f3590, %f3534, %f3542, %f3510;
	fma.rn.f32 	%f3591, %f3534, %f3543, %f3511;
	fma.rn.f32 	%f3592, %f3534, %f3544, %f3512;
	fma.rn.f32 	%f3593, %f3535, %f3537, %f3513;
	fma.rn.f32 	%f3594, %f3535, %f3538, %f3514;
	fma.rn.f32 	%f3595, %f3535, %f3539, %f3515;
	fma.rn.f32 	%f3596, %f3535, %f3540, %f3516;
	fma.rn.f32 	%f3597, %f3535, %f3541, %f3517;
	fma.rn.f32 	%f3598, %f3535, %f3542, %f3518;
	fma.rn.f32 	%f3599, %f3535, %f3543, %f3519;
	fma.rn.f32 	%f3600, %f3535, %f3544, %f3520;
	fma.rn.f32 	%f3601, %f3536, %f3537, %f3521;
	fma.rn.f32 	%f3602, %f3536, %f3538, %f3522;
	fma.rn.f32 	%f3603, %f3536, %f3539, %f3523;
	fma.rn.f32 	%f3604, %f3536, %f3540, %f3524;
	fma.rn.f32 	%f3605, %f3536, %f3541, %f3525;
	fma.rn.f32 	%f3606, %f3536, %f3542, %f3526;
	fma.rn.f32 	%f3607, %f3536, %f3543, %f3527;
	fma.rn.f32 	%f3608, %f3536, %f3544, %f3528;
	ld.shared.v4.f32 	{%f3609, %f3610, %f3611, %f3612}, [%r2+7680];
	ld.shared.v4.f32 	{%f3613, %f3614, %f3615, %f3616}, [%r2+7936];
	ld.shared.v4.f32 	{%f3617, %f3618, %f3619, %f3620}, [%r39+7680];
	ld.shared.v4.f32 	{%f3621, %f3622, %f3623, %f3624}, [%r39+7936];
	fma.rn.f32 	%f3625, %f3609, %f3617, %f3545;
	fma.rn.f32 	%f3626, %f3609, %f3618, %f3546;
	fma.rn.f32 	%f3627, %f3609, %f3619, %f3547;
	fma.rn.f32 	%f3628, %f3609, %f3620, %f3548;
	fma.rn.f32 	%f3629, %f3609, %f3621, %f3549;
	fma.rn.f32 	%f3630, %f3609, %f3622, %f3550;
	fma.rn.f32 	%f3631, %f3609, %f3623, %f3551;
	fma.rn.f32 	%f3632, %f3609, %f3624, %f3552;
	fma.rn.f32 	%f3633, %f3610, %f3617, %f3553;
	fma.rn.f32 	%f3634, %f3610, %f3618, %f3554;
	fma.rn.f32 	%f3635, %f3610, %f3619, %f3555;
	fma.rn.f32 	%f3636, %f3610, %f3620, %f3556;
	fma.rn.f32 	%f3637, %f3610, %f3621, %f3557;
	fma.rn.f32 	%f3638, %f3610, %f3622, %f3558;
	fma.rn.f32 	%f3639, %f3610, %f3623, %f3559;
	fma.rn.f32 	%f3640, %f3610, %f3624, %f3560;
	fma.rn.f32 	%f3641, %f3611, %f3617, %f3561;
	fma.rn.f32 	%f3642, %f3611, %f3618, %f3562;
	fma.rn.f32 	%f3643, %f3611, %f3619, %f3563;
	fma.rn.f32 	%f3644, %f3611, %f3620, %f3564;
	fma.rn.f32 	%f3645, %f3611, %f3621, %f3565;
	fma.rn.f32 	%f3646, %f3611, %f3622, %f3566;
	fma.rn.f32 	%f3647, %f3611, %f3623, %f3567;
	fma.rn.f32 	%f3648, %f3611, %f3624, %f3568;
	fma.rn.f32 	%f3649, %f3612, %f3617, %f3569;
	fma.rn.f32 	%f3650, %f3612, %f3618, %f3570;
	fma.rn.f32 	%f3651, %f3612, %f3619, %f3571;
	fma.rn.f32 	%f3652, %f3612, %f3620, %f3572;
	fma.rn.f32 	%f3653, %f3612, %f3621, %f3573;
	fma.rn.f32 	%f3654, %f3612, %f3622, %f3574;
	fma.rn.f32 	%f3655, %f3612, %f3623, %f3575;
	fma.rn.f32 	%f3656, %f3612, %f3624, %f3576;
	fma.rn.f32 	%f3657, %f3613, %f3617, %f3577;
	fma.rn.f32 	%f3658, %f3613, %f3618, %f3578;
	fma.rn.f32 	%f3659, %f3613, %f3619, %f3579;
	fma.rn.f32 	%f3660, %f3613, %f3620, %f3580;
	fma.rn.f32 	%f3661, %f3613, %f3621, %f3581;
	fma.rn.f32 	%f3662, %f3613, %f3622, %f3582;
	fma.rn.f32 	%f3663, %f3613, %f3623, %f3583;
	fma.rn.f32 	%f3664, %f3613, %f3624, %f3584;
	fma.rn.f32 	%f3665, %f3614, %f3617, %f3585;
	fma.rn.f32 	%f3666, %f3614, %f3618, %f3586;
	fma.rn.f32 	%f3667, %f3614, %f3619, %f3587;
	fma.rn.f32 	%f3668, %f3614, %f3620, %f3588;
	fma.rn.f32 	%f3669, %f3614, %f3621, %f3589;
	fma.rn.f32 	%f3670, %f3614, %f3622, %f3590;
	fma.rn.f32 	%f3671, %f3614, %f3623, %f3591;
	fma.rn.f32 	%f3672, %f3614, %f3624, %f3592;
	fma.rn.f32 	%f3673, %f3615, %f3617, %f3593;
	fma.rn.f32 	%f3674, %f3615, %f3618, %f3594;
	fma.rn.f32 	%f3675, %f3615, %f3619, %f3595;
	fma.rn.f32 	%f3676, %f3615, %f3620, %f3596;
	fma.rn.f32 	%f3677, %f3615, %f3621, %f3597;
	fma.rn.f32 	%f3678, %f3615, %f3622, %f3598;
	fma.rn.f32 	%f3679, %f3615, %f3623, %f3599;
	fma.rn.f32 	%f3680, %f3615, %f3624, %f3600;
	fma.rn.f32 	%f3681, %f3616, %f3617, %f3601;
	fma.rn.f32 	%f3682, %f3616, %f3618, %f3602;
	fma.rn.f32 	%f3683, %f3616, %f3619, %f3603;
	fma.rn.f32 	%f3684, %f3616, %f3620, %f3604;
	fma.rn.f32 	%f3685, %f3616, %f3621, %f3605;
	fma.rn.f32 	%f3686, %f3616, %f3622, %f3606;
	fma.rn.f32 	%f3687, %f3616, %f3623, %f3607;
	fma.rn.f32 	%f3688, %f3616, %f3624, %f3608;
	st.shared.f32 	[%r34], %f3041;
	st.shared.f32 	[%r34+512], %f3042;
	st.shared.f32 	[%r34+1024], %f3043;
	st.shared.f32 	[%r34+1536], %f3044;
	st.shared.v4.f32 	[%r37], {%f3045, %f3046, %f3047, %f3048};
	bar.sync 	0;
	ld.global.nc.v4.f32 	{%f3689, %f3690, %f3691, %f3692}, [%rd10+160];
	ld.global.nc.v4.f32 	{%f3693, %f3694, %f3695, %f3696}, [%rd12+20480];
	ld.shared.v4.f32 	{%f3697, %f3698, %f3699, %f3700}, [%r2];
	ld.shared.v4.f32 	{%f3701, %f3702, %f3703, %f3704}, [%r2+256];
	ld.shared.v4.f32 	{%f3705, %f3706, %f3707, %f3708}, [%r39];
	ld.shared.v4.f32 	{%f3709, %f3710, %f3711, %f3712}, [%r39+256];
	fma.rn.f32 	%f3713, %f3697, %f3705, %f3625;
	fma.rn.f32 	%f3714, %f3697, %f3706, %f3626;
	fma.rn.f32 	%f3715, %f3697, %f3707, %f3627;
	fma.rn.f32 	%f3716, %f3697, %f3708, %f3628;
	fma.rn.f32 	%f3717, %f3697, %f3709, %f3629;
	fma.rn.f32 	%f3718, %f3697, %f3710, %f3630;
	fma.rn.f32 	%f3719, %f3697, %f3711, %f3631;
	fma.rn.f32 	%f3720, %f3697, %f3712, %f3632;
	fma.rn.f32 	%f3721, %f3698, %f3705, %f3633;
	fma.rn.f32 	%f3722, %f3698, %f3706, %f3634;
	fma.rn.f32 	%f3723, %f3698, %f3707, %f3635;
	fma.rn.f32 	%f3724, %f3698, %f3708, %f3636;
	fma.rn.f32 	%f3725, %f3698, %f3709, %f3637;
	fma.rn.f32 	%f3726, %f3698, %f3710, %f3638;
	fma.rn.f32 	%f3727, %f3698, %f3711, %f3639;
	fma.rn.f32 	%f3728, %f3698, %f3712, %f3640;
	fma.rn.f32 	%f3729, %f3699, %f3705, %f3641;
	fma.rn.f32 	%f3730, %f3699, %f3706, %f3642;
	fma.rn.f32 	%f3731, %f3699, %f3707, %f3643;
	fma.rn.f32 	%f3732, %f3699, %f3708, %f3644;
	fma.rn.f32 	%f3733, %f3699, %f3709, %f3645;
	fma.rn.f32 	%f3734, %f3699, %f3710, %f3646;
	fma.rn.f32 	%f3735, %f3699, %f3711, %f3647;
	fma.rn.f32 	%f3736, %f3699, %f3712, %f3648;
	fma.rn.f32 	%f3737, %f3700, %f3705, %f3649;
	fma.rn.f32 	%f3738, %f3700, %f3706, %f3650;
	fma.rn.f32 	%f3739, %f3700, %f3707, %f3651;
	fma.rn.f32 	%f3740, %f3700, %f3708, %f3652;
	fma.rn.f32 	%f3741, %f3700, %f3709, %f3653;
	fma.rn.f32 	%f3742, %f3700, %f3710, %f3654;
	fma.rn.f32 	%f3743, %f3700, %f3711, %f3655;
	fma.rn.f32 	%f3744, %f3700, %f3712, %f3656;
	fma.rn.f32 	%f3745, %f3701, %f3705, %f3657;
	fma.rn.f32 	%f3746, %f3701, %f3706, %f3658;
	fma.rn.f32 	%f3747, %f3701, %f3707, %f3659;
	fma.rn.f32 	%f3748, %f3701, %f3708, %f3660;
	fma.rn.f32 	%f3749, %f3701, %f3709, %f3661;
	fma.rn.f32 	%f3750, %f3701, %f3710, %f3662;
	fma.rn.f32 	%f3751, %f3701, %f3711, %f3663;
	fma.rn.f32 	%f3752, %f3701, %f3712, %f3664;
	fma.rn.f32 	%f3753, %f3702, %f3705, %f3665;
	fma.rn.f32 	%f3754, %f3702, %f3706, %f3666;
	fma.rn.f32 	%f3755, %f3702, %f3707, %f3667;
	fma.rn.f32 	%f3756, %f3702, %f3708, %f3668;
	fma.rn.f32 	%f3757, %f3702, %f3709, %f3669;
	fma.rn.f32 	%f3758, %f3702, %f3710, %f3670;
	fma.rn.f32 	%f3759, %f3702, %f3711, %f3671;
	fma.rn.f32 	%f3760, %f3702, %f3712, %f3672;
	fma.rn.f32 	%f3761, %f3703, %f3705, %f3673;
	fma.rn.f32 	%f3762, %f3703, %f3706, %f3674;
	fma.rn.f32 	%f3763, %f3703, %f3707, %f3675;
	fma.rn.f32 	%f3764, %f3703, %f3708, %f3676;
	fma.rn.f32 	%f3765, %f3703, %f3709, %f3677;
	fma.rn.f32 	%f3766, %f3703, %f3710, %f3678;
	fma.rn.f32 	%f3767, %f3703, %f3711, %f3679;
	fma.rn.f32 	%f3768, %f3703, %f3712, %f3680;
	fma.rn.f32 	%f3769, %f3704, %f3705, %f3681;
	fma.rn.f32 	%f3770, %f3704, %f3706, %f3682;
	fma.rn.f32 	%f3771, %f3704, %f3707, %f3683;
	fma.rn.f32 	%f3772, %f3704, %f3708, %f3684;
	fma.rn.f32 	%f3773, %f3704, %f3709, %f3685;
	fma.rn.f32 	%f3774, %f3704, %f3710, %f3686;
	fma.rn.f32 	%f3775, %f3704, %f3711, %f3687;
	fma.rn.f32 	%f3776, %f3704, %f3712, %f3688;
	ld.shared.v4.f32 	{%f3777, %f3778, %f3779, %f3780}, [%r2+512];
	ld.shared.v4.f32 	{%f3781, %f3782, %f3783, %f3784}, [%r2+768];
	ld.shared.v4.f32 	{%f3785, %f3786, %f3787, %f3788}, [%r39+512];
	ld.shared.v4.f32 	{%f3789, %f3790, %f3791, %f3792}, [%r39+768];
	fma.rn.f32 	%f3793, %f3777, %f3785, %f3713;
	fma.rn.f32 	%f3794, %f3777, %f3786, %f3714;
	fma.rn.f32 	%f3795, %f3777, %f3787, %f3715;
	fma.rn.f32 	%f3796, %f3777, %f3788, %f3716;
	fma.rn.f32 	%f3797, %f3777, %f3789, %f3717;
	fma.rn.f32 	%f3798, %f3777, %f3790, %f3718;
	fma.rn.f32 	%f3799, %f3777, %f3791, %f3719;
	fma.rn.f32 	%f3800, %f3777, %f3792, %f3720;
	fma.rn.f32 	%f3801, %f3778, %f3785, %f3721;
	fma.rn.f32 	%f3802, %f3778, %f3786, %f3722;
	fma.rn.f32 	%f3803, %f3778, %f3787, %f3723;
	fma.rn.f32 	%f3804, %f3778, %f3788, %f3724;
	fma.rn.f32 	%f3805, %f3778, %f3789, %f3725;
	fma.rn.f32 	%f3806, %f3778, %f3790, %f3726;
	fma.rn.f32 	%f3807, %f3778, %f3791, %f3727;
	fma.rn.f32 	%f3808, %f3778, %f3792, %f3728;
	fma.rn.f32 	%f3809, %f3779, %f3785, %f3729;
	fma.rn.f32 	%f3810, %f3779, %f3786, %f3730;
	fma.rn.f32 	%f3811, %f3779, %f3787, %f3731;
	fma.rn.f32 	%f3812, %f3779, %f3788, %f3732;
	fma.rn.f32 	%f3813, %f3779, %f3789, %f3733;
	fma.rn.f32 	%f3814, %f3779, %f3790, %f3734;
	fma.rn.f32 	%f3815, %f3779, %f3791, %f3735;
	fma.rn.f32 	%f3816, %f3779, %f3792, %f3736;
	fma.rn.f32 	%f3817, %f3780, %f3785, %f3737;
	fma.rn.f32 	%f3818, %f3780, %f3786, %f3738;
	fma.rn.f32 	%f3819, %f3780, %f3787, %f3739;
	fma.rn.f32 	%f3820, %f3780, %f3788, %f3740;
	fma.rn.f32 	%f3821, %f3780, %f3789, %f3741;
	fma.rn.f32 	%f3822, %f3780, %f3790, %f3742;
	fma.rn.f32 	%f3823, %f3780, %f3791, %f3743;
	fma.rn.f32 	%f3824, %f3780, %f3792, %f3744;
	fma.rn.f32 	%f3825, %f3781, %f3785, %f3745;
	fma.rn.f32 	%f3826, %f3781, %f3786, %f3746;
	fma.rn.f32 	%f3827, %f3781, %f3787, %f3747;
	fma.rn.f32 	%f3828, %f3781, %f3788, %f3748;
	fma.rn.f32 	%f3829, %f3781, %f3789, %f3749;
	fma.rn.f32 	%f3830, %f3781, %f3790, %f3750;
	fma.rn.f32 	%f3831, %f3781, %f3791, %f3751;
	fma.rn.f32 	%f3832, %f3781, %f3792, %f3752;
	fma.rn.f32 	%f3833, %f3782, %f3785, %f3753;
	fma.rn.f32 	%f3834, %f3782, %f3786, %f3754;
	fma.rn.f32 	%f3835, %f3782, %f3787, %f3755;
	fma.rn.f32 	%f3836, %f3782, %f3788, %f3756;
	fma.rn.f32 	%f3837, %f3782, %f3789, %f3757;
	fma.rn.f32 	%f3838, %f3782, %f3790, %f3758;
	fma.rn.f32 	%f3839, %f3782, %f3791, %f3759;
	fma.rn.f32 	%f3840, %f3782, %f3792, %f3760;
	fma.rn.f32 	%f3841, %f3783, %f3785, %f3761;
	fma.rn.f32 	%f3842, %f3783, %f3786, %f3762;
	fma.rn.f32 	%f3843, %f3783, %f3787, %f3763;
	fma.rn.f32 	%f3844, %f3783, %f3788, %f3764;
	fma.rn.f32 	%f3845, %f3783, %f3789, %f3765;
	fma.rn.f32 	%f3846, %f3783, %f3790, %f3766;
	fma.rn.f32 	%f3847, %f3783, %f3791, %f3767;
	fma.rn.f32 	%f3848, %f3783, %f3792, %f3768;
	fma.rn.f32 	%f3849, %f3784, %f3785, %f3769;
	fma.rn.f32 	%f3850, %f3784, %f3786, %f3770;
	fma.rn.f32 	%f3851, %f3784, %f3787, %f3771;
	fma.rn.f32 	%f3852, %f3784, %f3788, %f3772;
	fma.rn.f32 	%f3853, %f3784, %f3789, %f3773;
	fma.rn.f32 	%f3854, %f3784, %f3790, %f3774;
	fma.rn.f32 	%f3855, %f3784, %f3791, %f3775;
	fma.rn.f32 	%f3856, %f3784, %f3792, %f3776;
	ld.shared.v4.f32 	{%f3857, %f3858, %f3859, %f3860}, [%r2+1024];
	ld.shared.v4.f32 	{%f3861, %f3862, %f3863, %f3864}, [%r2+1280];
	ld.shared.v4.f32 	{%f3865, %f3866, %f3867, %f3868}, [%r39+1024];
	ld.shared.v4.f32 	{%f3869, %f3870, %f3871, %f3872}, [%r39+1280];
	fma.rn.f32 	%f3873, %f3857, %f3865, %f3793;
	fma.rn.f32 	%f3874, %f3857, %f3866, %f3794;
	fma.rn.f32 	%f3875, %f3857, %f3867, %f3795;
	fma.rn.f32 	%f3876, %f3857, %f3868, %f3796;
	fma.rn.f32 	%f3877, %f3857, %f3869, %f3797;
	fma.rn.f32 	%f3878, %f3857, %f3870, %f3798;
	fma.rn.f32 	%f3879, %f3857, %f3871, %f3799;
	fma.rn.f32 	%f3880, %f3857, %f3872, %f3800;
	fma.rn.f32 	%f3881, %f3858, %f3865, %f3801;
	fma.rn.f32 	%f3882, %f3858, %f3866, %f3802;
	fma.rn.f32 	%f3883, %f3858, %f3867, %f3803;
	fma.rn.f32 	%f3884, %f3858, %f3868, %f3804;
	fma.rn.f32 	%f3885, %f3858, %f3869, %f3805;
	fma.rn.f32 	%f3886, %f3858, %f3870, %f3806;
	fma.rn.f32 	%f3887, %f3858, %f3871, %f3807;
	fma.rn.f32 	%f3888, %f3858, %f3872, %f3808;
	fma.rn.f32 	%f3889, %f3859, %f3865, %f3809;
	fma.rn.f32 	%f3890, %f3859, %f3866, %f3810;
	fma.rn.f32 	%f3891, %f3859, %f3867, %f3811;
	fma.rn.f32 	%f3892, %f3859, %f3868, %f3812;
	fma.rn.f32 	%f3893, %f3859, %f3869, %f3813;
	fma.rn.f32 	%f3894, %f3859, %f3870, %f3814;
	fma.rn.f32 	%f3895, %f3859, %f3871, %f3815;
	fma.rn.f32 	%f3896, %f3859, %f3872, %f3816;
	fma.rn.f32 	%f3897, %f3860, %f3865, %f3817;
	fma.rn.f32 	%f3898, %f3860, %f3866, %f3818;
	fma.rn.f32 	%f3899, %f3860, %f3867, %f3819;
	fma.rn.f32 	%f3900, %f3860, %f3868, %f3820;
	fma.rn.f32 	%f3901, %f3860, %f3869, %f3821;
	fma.rn.f32 	%f3902, %f3860, %f3870, %f3822;
	fma.rn.f32 	%f3903, %f3860, %f3871, %f3823;
	fma.rn.f32 	%f3904, %f3860, %f3872, %f3824;
	fma.rn.f32 	%f3905, %f3861, %f3865, %f3825;
	fma.rn.f32 	%f3906, %f3861, %f3866, %f3826;
	fma.rn.f32 	%f3907, %f3861, %f3867, %f3827;
	fma.rn.f32 	%f3908, %f3861, %f3868, %f3828;
	fma.rn.f32 	%f3909, %f3861, %f3869, %f3829;
	fma.rn.f32 	%f3910, %f3861, %f3870, %f3830;
	fma.rn.f32 	%f3911, %f3861, %f3871, %f3831;
	fma.rn.f32 	%f3912, %f3861, %f3872, %f3832;
	fma.rn.f32 	%f3913, %f3862, %f3865, %f3833;
	fma.rn.f32 	%f3914, %f3862, %f3866, %f3834;
	fma.rn.f32 	%f3915, %f3862, %f3867, %f3835;
	fma.rn.f32 	%f3916, %f3862, %f3868, %f3836;
	fma.rn.f32 	%f3917, %f3862, %f3869, %f3837;
	fma.rn.f32 	%f3918, %f3862, %f3870, %f3838;
	fma.rn.f32 	%f3919, %f3862, %f3871, %f3839;
	fma.rn.f32 	%f3920, %f3862, %f3872, %f3840;
	fma.rn.f32 	%f3921, %f3863, %f3865, %f3841;
	fma.rn.f32 	%f3922, %f3863, %f3866, %f3842;
	fma.rn.f32 	%f3923, %f3863, %f3867, %f3843;
	fma.rn.f32 	%f3924, %f3863, %f3868, %f3844;
	fma.rn.f32 	%f3925, %f3863, %f3869, %f3845;
	fma.rn.f32 	%f3926, %f3863, %f3870, %f3846;
	fma.rn.f32 	%f3927, %f3863, %f3871, %f3847;
	fma.rn.f32 	%f3928, %f3863, %f3872, %f3848;
	fma.rn.f32 	%f3929, %f3864, %f3865, %f3849;
	fma.rn.f32 	%f3930, %f3864, %f3866, %f3850;
	fma.rn.f32 	%f3931, %f3864, %f3867, %f3851;
	fma.rn.f32 	%f3932, %f3864, %f3868, %f3852;
	fma.rn.f32 	%f3933, %f3864, %f3869, %f3853;
	fma.rn.f32 	%f3934, %f3864, %f3870, %f3854;
	fma.rn.f32 	%f3935, %f3864, %f3871, %f3855;
	fma.rn.f32 	%f3936, %f3864, %f3872, %f3856;
	ld.shared.v4.f32 	{%f3937, %f3938, %f3939, %f3940}, [%r2+1536];
	ld.shared.v4.f32 	{%f3941, %f3942, %f3943, %f3944}, [%r2+1792];
	ld.shared.v4.f32 	{%f3945, %f3946, %f3947, %f3948}, [%r39+1536];
	ld.shared.v4.f32 	{%f3949, %f3950, %f3951, %f3952}, [%r39+1792];
	fma.rn.f32 	%f3953, %f3937, %f3945, %f3873;
	fma.rn.f32 	%f3954, %f3937, %f3946, %f3874;
	fma.rn.f32 	%f3955, %f3937, %f3947, %f3875;
	fma.rn.f32 	%f3956, %f3937, %f3948, %f3876;
	fma.rn.f32 	%f3957, %f3937, %f3949, %f3877;
	fma.rn.f32 	%f3958, %f3937, %f3950, %f3878;
	fma.rn.f32 	%f3959, %f3937, %f3951, %f3879;
	fma.rn.f32 	%f3960, %f3937, %f3952, %f3880;
	fma.rn.f32 	%f3961, %f3938, %f3945, %f3881;
	fma.rn.f32 	%f3962, %f3938, %f3946, %f3882;
	fma.rn.f32 	%f3963, %f3938, %f3947, %f3883;
	fma.rn.f32 	%f3964, %f3938, %f3948, %f3884;
	fma.rn.f32 	%f3965, %f3938, %f3949, %f3885;
	fma.rn.f32 	%f3966, %f3938, %f3950, %f3886;
	fma.rn.f32 	%f3967, %f3938, %f3951, %f3887;
	fma.rn.f32 	%f3968, %f3938, %f3952, %f3888;
	fma.rn.f32 	%f3969, %f3939, %f3945, %f3889;
	fma.rn.f32 	%f3970, %f3939, %f3946, %f3890;
	fma.rn.f32 	%f3971, %f3939, %f3947, %f3891;
	fma.rn.f32 	%f3972, %f3939, %f3948, %f3892;
	fma.rn.f32 	%f3973, %f3939, %f3949, %f3893;
	fma.rn.f32 	%f3974, %f3939, %f3950, %f3894;
	fma.rn.f32 	%f3975, %f3939, %f3951, %f3895;
	fma.rn.f32 	%f3976, %f3939, %f3952, %f3896;
	fma.rn.f32 	%f3977, %f3940, %f3945, %f3897;
	fma.rn.f32 	%f3978, %f3940, %f3946, %f3898;
	fma.rn.f32 	%f3979, %f3940, %f3947, %f3899;
	fma.rn.f32 	%f3980, %f3940, %f3948, %f3900;
	fma.rn.f32 	%f3981, %f3940, %f3949, %f3901;
	fma.rn.f32 	%f3982, %f3940, %f3950, %f3902;
	fma.rn.f32 	%f3983, %f3940, %f3951, %f3903;
	fma.rn.f32 	%f3984, %f3940, %f3952, %f3904;
	fma.rn.f32 	%f3985, %f3941, %f3945, %f3905;
	fma.rn.f32 	%f3986, %f3941, %f3946, %f3906;
	fma.rn.f32 	%f3987, %f3941, %f3947, %f3907;
	fma.rn.f32 	%f3988, %f3941, %f3948, %f3908;
	fma.rn.f32 	%f3989, %f3941, %f3949, %f3909;
	fma.rn.f32 	%f3990, %f3941, %f3950, %f3910;
	fma.rn.f32 	%f3991, %f3941, %f3951, %f3911;
	fma.rn.f32 	%f3992, %f3941, %f3952, %f3912;
	fma.rn.f32 	%f3993, %f3942, %f3945, %f3913;
	fma.rn.f32 	%f3994, %f3942, %f3946, %f3914;
	fma.rn.f32 	%f3995, %f3942, %f3947, %f3915;
	fma.rn.f32 	%f3996, %f3942, %f3948, %f3916;
	fma.rn.f32 	%f3997, %f3942, %f3949, %f3917;
	fma.rn.f32 	%f3998, %f3942, %f3950, %f3918;
	fma.rn.f32 	%f3999, %f3942, %f3951, %f3919;
	fma.rn.f32 	%f4000, %f3942, %f3952, %f3920;
	fma.rn.f32 	%f4001, %f3943, %f3945, %f3921;
	fma.rn.f32 	%f4002, %f3943, %f3946, %f3922;
	fma.rn.f32 	%f4003, %f3943, %f3947, %f3923;
	fma.rn.f32 	%f4004, %f3943, %f3948, %f3924;
	fma.rn.f32 	%f4005, %f3943, %f3949, %f3925;
	fma.rn.f32 	%f4006, %f3943, %f3950, %f3926;
	fma.rn.f32 	%f4007, %f3943, %f3951, %f3927;
	fma.rn.f32 	%f4008, %f3943, %f3952, %f3928;
	fma.rn.f32 	%f4009, %f3944, %f3945, %f3929;
	fma.rn.f32 	%f4010, %f3944, %f3946, %f3930;
	fma.rn.f32 	%f4011, %f3944, %f3947, %f3931;
	fma.rn.f32 	%f4012, %f3944, %f3948, %f3932;
	fma.rn.f32 	%f4013, %f3944, %f3949, %f3933;
	fma.rn.f32 	%f4014, %f3944, %f3950, %f3934;
	fma.rn.f32 	%f4015, %f3944, %f3951, %f3935;
	fma.rn.f32 	%f4016, %f3944, %f3952, %f3936;
	ld.shared.v4.f32 	{%f4017, %f4018, %f4019, %f4020}, [%r2+2048];
	ld.shared.v4.f32 	{%f4021, %f4022, %f4023, %f4024}, [%r2+2304];
	ld.shared.v4.f32 	{%f4025, %f4026, %f4027, %f4028}, [%r39+2048];
	ld.shared.v4.f32 	{%f4029, %f4030, %f4031, %f4032}, [%r39+2304];
	fma.rn.f32 	%f4033, %f4017, %f4025, %f3953;
	fma.rn.f32 	%f4034, %f4017, %f4026, %f3954;
	fma.rn.f32 	%f4035, %f4017, %f4027, %f3955;
	fma.rn.f32 	%f4036, %f4017, %f4028, %f3956;
	fma.rn.f32 	%f4037, %f4017, %f4029, %f3957;
	fma.rn.f32 	%f4038, %f4017, %f4030, %f3958;
	fma.rn.f32 	%f4039, %f4017, %f4031, %f3959;
	fma.rn.f32 	%f4040, %f4017, %f4032, %f3960;
	fma.rn.f32 	%f4041, %f4018, %f4025, %f3961;
	fma.rn.f32 	%f4042, %f4018, %f4026, %f3962;
	fma.rn.f32 	%f4043, %f4018, %f4027, %f3963;
	fma.rn.f32 	%f4044, %f4018, %f4028, %f3964;
	fma.rn.f32 	%f4045, %f4018, %f4029, %f3965;
	fma.rn.f32 	%f4046, %f4018, %f4030, %f3966;
	fma.rn.f32 	%f4047, %f4018, %f4031, %f3967;
	fma.rn.f32 	%f4048, %f4018, %f4032, %f3968;
	fma.rn.f32 	%f4049, %f4019, %f4025, %f3969;
	fma.rn.f32 	%f4050, %f4019, %f4026, %f3970;
	fma.rn.f32 	%f4051, %f4019, %f4027, %f3971;
	fma.rn.f32 	%f4052, %f4019, %f4028, %f3972;
	fma.rn.f32 	%f4053, %f4019, %f4029, %f3973;
	fma.rn.f32 	%f4054, %f4019, %f4030, %f3974;
	fma.rn.f32 	%f4055, %f4019, %f4031, %f3975;
	fma.rn.f32 	%f4056, %f4019, %f4032, %f3976;
	fma.rn.f32 	%f4057, %f4020, %f4025, %f3977;
	fma.rn.f32 	%f4058, %f4020, %f4026, %f3978;
	fma.rn.f32 	%f4059, %f4020, %f4027, %f3979;
	fma.rn.f32 	%f4060, %f4020, %f4028, %f3980;
	fma.rn.f32 	%f4061, %f4020, %f4029, %f3981;
	fma.rn.f32 	%f4062, %f4020, %f4030, %f3982;
	fma.rn.f32 	%f4063, %f4020, %f4031, %f3983;
	fma.rn.f32 	%f4064, %f4020, %f4032, %f3984;
	fma.rn.f32 	%f4065, %f4021, %f4025, %f3985;
	fma.rn.f32 	%f4066, %f4021, %f4026, %f3986;
	fma.rn.f32 	%f4067, %f4021, %f4027, %f3987;
	fma.rn.f32 	%f4068, %f4021, %f4028, %f3988;
	fma.rn.f32 	%f4069, %f4021, %f4029, %f3989;
	fma.rn.f32 	%f4070, %f4021, %f4030, %f3990;
	fma.rn.f32 	%f4071, %f4021, %f4031, %f3991;
	fma.rn.f32 	%f4072, %f4021, %f4032, %f3992;
	fma.rn.f32 	%f4073, %f4022, %f4025, %f3993;
	fma.rn.f32 	%f4074, %f4022, %f4026, %f3994;
	fma.rn.f32 	%f4075, %f4022, %f4027, %f3995;
	fma.rn.f32 	%f4076, %f4022, %f4028, %f3996;
	fma.rn.f32 	%f4077, %f4022, %f4029, %f3997;
	fma.rn.f32 	%f4078, %f4022, %f4030, %f3998;
	fma.rn.f32 	%f4079, %f4022, %f4031, %f3999;
	fma.rn.f32 	%f4080, %f4022, %f4032, %f4000;
	fma.rn.f32 	%f4081, %f4023, %f4025, %f4001;
	fma.rn.f32 	%f4082, %f4023, %f4026, %f4002;
	fma.rn.f32 	%f4083, %f4023, %f4027, %f4003;
	fma.rn.f32 	%f4084, %f4023, %f4028, %f4004;
	fma.rn.f32 	%f4085, %f4023, %f4029, %f4005;
	fma.rn.f32 	%f4086, %f4023, %f4030, %f4006;
	fma.rn.f32 	%f4087, %f4023, %f4031, %f4007;
	fma.rn.f32 	%f4088, %f4023, %f4032, %f4008;
	fma.rn.f32 	%f4089, %f4024, %f4025, %f4009;
	fma.rn.f32 	%f4090, %f4024, %f4026, %f4010;
	fma.rn.f32 	%f4091, %f4024, %f4027, %f4011;
	fma.rn.f32 	%f4092, %f4024, %f4028, %f4012;
	fma.rn.f32 	%f4093, %f4024, %f4029, %f4013;
	fma.rn.f32 	%f4094, %f4024, %f4030, %f4014;
	fma.rn.f32 	%f4095, %f4024, %f4031, %f4015;
	fma.rn.f32 	%f4096, %f4024, %f4032, %f4016;
	ld.shared.v4.f32 	{%f4097, %f4098, %f4099, %f4100}, [%r2+2560];
	ld.shared.v4.f32 	{%f4101, %f4102, %f4103, %f4104}, [%r2+2816];
	ld.shared.v4.f32 	{%f4105, %f4106, %f4107, %f4108}, [%r39+2560];
	ld.shared.v4.f32 	{%f4109, %f4110, %f4111, %f4112}, [%r39+2816];
	fma.rn.f32 	%f4113, %f4097, %f4105, %f4033;
	fma.rn.f32 	%f4114, %f4097, %f4106, %f4034;
	fma.rn.f32 	%f4115, %f4097, %f4107, %f4035;
	fma.rn.f32 	%f4116, %f4097, %f4108, %f4036;
	fma.rn.f32 	%f4117, %f4097, %f4109, %f4037;
	fma.rn.f32 	%f4118, %f4097, %f4110, %f4038;
	fma.rn.f32 	%f4119, %f4097, %f4111, %f4039;
	fma.rn.f32 	%f4120, %f4097, %f4112, %f4040;
	fma.rn.f32 	%f4121, %f4098, %f4105, %f4041;
	fma.rn.f32 	%f4122, %f4098, %f4106, %f4042;
	fma.rn.f32 	%f4123, %f4098, %f4107, %f4043;
	fma.rn.f32 	%f4124, %f4098, %f4108, %f4044;
	fma.rn.f32 	%f4125, %f4098, %f4109, %f4045;
	fma.rn.f32 	%f4126, %f4098, %f4110, %f4046;
	fma.rn.f32 	%f4127, %f4098, %f4111, %f4047;
	fma.rn.f32 	%f4128, %f4098, %f4112, %f4048;
	fma.rn.f32 	%f4129, %f4099, %f4105, %f4049;
	fma.rn.f32 	%f4130, %f4099, %f4106, %f4050;
	fma.rn.f32 	%f4131, %f4099, %f4107, %f4051;
	fma.rn.f32 	%f4132, %f4099, %f4108, %f4052;
	fma.rn.f32 	%f4133, %f4099, %f4109, %f4053;
	fma.rn.f32 	%f4134, %f4099, %f4110, %f4054;
	fma.rn.f32 	%f4135, %f4099, %f4111, %f4055;
	fma.rn.f32 	%f4136, %f4099, %f4112, %f4056;
	fma.rn.f32 	%f4137, %f4100, %f4105, %f4057;
	fma.rn.f32 	%f4138, %f4100, %f4106, %f4058;
	fma.rn.f32 	%f4139, %f4100, %f4107, %f4059;
	fma.rn.f32 	%f4140, %f4100, %f4108, %f4060;
	fma.rn.f32 	%f4141, %f4100, %f4109, %f4061;
	fma.rn.f32 	%f4142, %f4100, %f4110, %f4062;
	fma.rn.f32 	%f4143, %f4100, %f4111, %f4063;
	fma.rn.f32 	%f4144, %f4100, %f4112, %f4064;
	fma.rn.f32 	%f4145, %f4101, %f4105, %f4065;
	fma.rn.f32 	%f4146, %f4101, %f4106, %f4066;
	fma.rn.f32 	%f4147, %f4101, %f4107, %f4067;
	fma.rn.f32 	%f4148, %f4101, %f4108, %f4068;
	fma.rn.f32 	%f4149, %f4101, %f4109, %f4069;
	fma.rn.f32 	%f4150, %f4101, %f4110, %f4070;
	fma.rn.f32 	%f4151, %f4101, %f4111, %f4071;
	fma.rn.f32 	%f4152, %f4101, %f4112, %f4072;
	fma.rn.f32 	%f4153, %f4102, %f4105, %f4073;
	fma.rn.f32 	%f4154, %f4102, %f4106, %f4074;
	fma.rn.f32 	%f4155, %f4102, %f4107, %f4075;
	fma.rn.f32 	%f4156, %f4102, %f4108, %f4076;
	fma.rn.f32 	%f4157, %f4102, %f4109, %f4077;
	fma.rn.f32 	%f4158, %f4102, %f4110, %f4078;
	fma.rn.f32 	%f4159, %f4102, %f4111, %f4079;
	fma.rn.f32 	%f4160, %f4102, %f4112, %f4080;
	fma.rn.f32 	%f4161, %f4103, %f4105, %f4081;
	fma.rn.f32 	%f4162, %f4103, %f4106, %f4082;
	fma.rn.f32 	%f4163, %f4103, %f4107, %f4083;
	fma.rn.f32 	%f4164, %f4103, %f4108, %f4084;
	fma.rn.f32 	%f4165, %f4103, %f4109, %f4085;
	fma.rn.f32 	%f4166, %f4103, %f4110, %f4086;
	fma.rn.f32 	%f4167, %f4103, %f4111, %f4087;
	fma.rn.f32 	%f4168, %f4103, %f4112, %f4088;
	fma.rn.f32 	%f4169, %f4104, %f4105, %f4089;
	fma.rn.f32 	%f4170, %f4104, %f4106, %f4090;
	fma.rn.f32 	%f4171, %f4104, %f4107, %f4091;
	fma.rn.f32 	%f4172, %f4104, %f4108, %f4092;
	fma.rn.f32 	%f4173, %f4104, %f4109, %f4093;
	fma.rn.f32 	%f4174, %f4104, %f4110, %f4094;
	fma.rn.f32 	%f4175, %f4104, %f4111, %f4095;
	fma.rn.f32 	%f4176, %f4104, %f4112, %f4096;
	ld.shared.v4.f32 	{%f4177, %f4178, %f4179, %f4180}, [%r2+3072];
	ld.shared.v4.f32 	{%f4181, %f4182, %f4183, %f4184}, [%r2+3328];
	ld.shared.v4.f32 	{%f4185, %f4186, %f4187, %f4188}, [%r39+3072];
	ld.shared.v4.f32 	{%f4189, %f4190, %f4191, %f4192}, [%r39+3328];
	fma.rn.f32 	%f4193, %f4177, %f4185, %f4113;
	fma.rn.f32 	%f4194, %f4177, %f4186, %f4114;
	fma.rn.f32 	%f4195, %f4177, %f4187, %f4115;
	fma.rn.f32 	%f4196, %f4177, %f4188, %f4116;
	fma.rn.f32 	%f4197, %f4177, %f4189, %f4117;
	fma.rn.f32 	%f4198, %f4177, %f4190, %f4118;
	fma.rn.f32 	%f4199, %f4177, %f4191, %f4119;
	fma.rn.f32 	%f4200, %f4177, %f4192, %f4120;
	fma.rn.f32 	%f4201, %f4178, %f4185, %f4121;
	fma.rn.f32 	%f4202, %f4178, %f4186, %f4122;
	fma.rn.f32 	%f4203, %f4178, %f4187, %f4123;
	fma.rn.f32 	%f4204, %f4178, %f4188, %f4124;
	fma.rn.f32 	%f4205, %f4178, %f4189, %f4125;
	fma.rn.f32 	%f4206, %f4178, %f4190, %f4126;
	fma.rn.f32 	%f4207, %f4178, %f4191, %f4127;
	fma.rn.f32 	%f4208, %f4178, %f4192, %f4128;
	fma.rn.f32 	%f4209, %f4179, %f4185, %f4129;
	fma.rn.f32 	%f4210, %f4179, %f4186, %f4130;
	fma.rn.f32 	%f4211, %f4179, %f4187, %f4131;
	fma.rn.f32 	%f4212, %f4179, %f4188, %f4132;
	fma.rn.f32 	%f4213, %f4179, %f4189, %f4133;
	fma.rn.f32 	%f4214, %f4179, %f4190, %f4134;
	fma.rn.f32 	%f4215, %f4179, %f4191, %f4135;
	fma.rn.f32 	%f4216, %f4179, %f4192, %f4136;
	fma.rn.f32 	%f4217, %f4180, %f4185, %f4137;
	fma.rn.f32 	%f4218, %f4180, %f4186, %f4138;
	fma.rn.f32 	%f4219, %f4180, %f4187, %f4139;
	fma.rn.f32 	%f4220, %f4180, %f4188, %f4140;
	fma.rn.f32 	%f4221, %f4180, %f4189, %f4141;
	fma.rn.f32 	%f4222, %f4180, %f4190, %f4142;
	fma.rn.f32 	%f4223, %f4180, %f4191, %f4143;
	fma.rn.f32 	%f4224, %f4180, %f4192, %f4144;
	fma.rn.f32 	%f4225, %f4181, %f4185, %f4145;
	fma.rn.f32 	%f4226, %f4181, %f4186, %f4146;
	fma.rn.f32 	%f4227, %f4181, %f4187, %f4147;
	fma.rn.f32 	%f4228, %f4181, %f4188, %f4148;
	fma.rn.f32 	%f4229, %f4181, %f4189, %f4149;
	fma.rn.f32 	%f4230, %f4181, %f4190, %f4150;
	fma.rn.f32 	%f4231, %f4181, %f4191, %f4151;
	fma.rn.f32 	%f4232, %f4181, %f4192, %f4152;
	fma.rn.f32 	%f4233, %f4182, %f4185, %f4153;
	fma.rn.f32 	%f4234, %f4182, %f4186, %f4154;
	fma.rn.f32 	%f4235, %f4182, %f4187, %f4155;
	fma.rn.f32 	%f4236, %f4182, %f4188, %f4156;
	fma.rn.f32 	%f4237, %f4182, %f4189, %f4157;
	fma.rn.f32 	%f4238, %f4182, %f4190, %f4158;
	fma.rn.f32 	%f4239, %f4182, %f4191, %f4159;
	fma.rn.f32 	%f4240, %f4182, %f4192, %f4160;
	fma.rn.f32 	%f4241, %f4183, %f4185, %f4161;
	fma.rn.f32 	%f4242, %f4183, %f4186, %f4162;
	fma.rn.f32 	%f4243, %f4183, %f4187, %f4163;
	fma.rn.f32 	%f4244, %f4183, %f4188, %f4164;
	fma.rn.f32 	%f4245, %f4183, %f4189, %f4165;
	fma.rn.f32 	%f4246, %f4183, %f4190, %f4166;
	fma.rn.f32 	%f4247, %f4183, %f4191, %f4167;
	fma.rn.f32 	%f4248, %f4183, %f4192, %f4168;
	fma.rn.f32 	%f4249, %f4184, %f4185, %f4169;
	fma.rn.f32 	%f4250, %f4184, %f4186, %f4170;
	fma.rn.f32 	%f4251, %f4184, %f4187, %f4171;
	fma.rn.f32 	%f4252, %f4184, %f4188, %f4172;
	fma.rn.f32 	%f4253, %f4184, %f4189, %f4173;
	fma.rn.f32 	%f4254, %f4184, %f4190, %f4174;
	fma.rn.f32 	%f4255, %f4184, %f4191, %f4175;
	fma.rn.f32 	%f4256, %f4184, %f4192, %f4176;
	ld.shared.v4.f32 	{%f4257, %f4258, %f4259, %f4260}, [%r2+3584];
	ld.shared.v4.f32 	{%f4261, %f4262, %f4263, %f4264}, [%r2+3840];
	ld.shared.v4.f32 	{%f4265, %f4266, %f4267, %f4268}, [%r39+3584];
	ld.shared.v4.f32 	{%f4269, %f4270, %f4271, %f4272}, [%r39+3840];
	fma.rn.f32 	%f4273, %f4257, %f4265, %f4193;
	fma.rn.f32 	%f4274, %f4257, %f4266, %f4194;
	fma.rn.f32 	%f4275, %f4257, %f4267, %f4195;
	fma.rn.f32 	%f4276, %f4257, %f4268, %f4196;
	fma.rn.f32 	%f4277, %f4257, %f4269, %f4197;
	fma.rn.f32 	%f4278, %f4257, %f4270, %f4198;
	fma.rn.f32 	%f4279, %f4257, %f4271, %f4199;
	fma.rn.f32 	%f4280, %f4257, %f4272, %f4200;
	fma.rn.f32 	%f4281, %f4258, %f4265, %f4201;
	fma.rn.f32 	%f4282, %f4258, %f4266, %f4202;
	fma.rn.f32 	%f4283, %f4258, %f4267, %f4203;
	fma.rn.f32 	%f4284, %f4258, %f4268, %f4204;
	fma.rn.f32 	%f4285, %f4258, %f4269, %f4205;
	fma.rn.f32 	%f4286, %f4258, %f4270, %f4206;
	fma.rn.f32 	%f4287, %f4258, %f4271, %f4207;
	fma.rn.f32 	%f4288, %f4258, %f4272, %f4208;
	fma.rn.f32 	%f4289, %f4259, %f4265, %f4209;
	fma.rn.f32 	%f4290, %f4259, %f4266, %f4210;
	fma.rn.f32 	%f4291, %f4259, %f4267, %f4211;
	fma.rn.f32 	%f4292, %f4259, %f4268, %f4212;
	fma.rn.f32 	%f4293, %f4259, %f4269, %f4213;
	fma.rn.f32 	%f4294, %f4259, %f4270, %f4214;
	fma.rn.f32 	%f4295, %f4259, %f4271, %f4215;
	fma.rn.f32 	%f4296, %f4259, %f4272, %f4216;
	fma.rn.f32 	%f4297, %f4260, %f4265, %f4217;
	fma.rn.f32 	%f4298, %f4260, %f4266, %f4218;
	fma.rn.f32 	%f4299, %f4260, %f4267, %f4219;
	fma.rn.f32 	%f4300, %f4260, %f4268, %f4220;
	fma.rn.f32 	%f4301, %f4260, %f4269, %f4221;
	fma.rn.f32 	%f4302, %f4260, %f4270, %f4222;
	fma.rn.f32 	%f4303, %f4260, %f4271, %f4223;
	fma.rn.f32 	%f4304, %f4260, %f4272, %f4224;
	fma.rn.f32 	%f4305, %f4261, %f4265, %f4225;
	fma.rn.f32 	%f4306, %f4261, %f4266, %f4226;
	fma.rn.f32 	%f4307, %f4261, %f4267, %f4227;
	fma.rn.f32 	%f4308, %f4261, %f4268, %f4228;
	fma.rn.f32 	%f4309, %f4261, %f4269, %f4229;
	fma.rn.f32 	%f4310, %f4261, %f4270, %f4230;
	fma.rn.f32 	%f4311, %f4261, %f4271, %f4231;
	fma.rn.f32 	%f4312, %f4261, %f4272, %f4232;
	fma.rn.f32 	%f4313, %f4262, %f4265, %f4233;
	fma.rn.f32 	%f4314, %f4262, %f4266, %f4234;
	fma.rn.f32 	%f4315, %f4262, %f4267, %f4235;
	fma.rn.f32 	%f4316, %f4262, %f4268, %f4236;
	fma.rn.f32 	%f4317, %f4262, %f4269, %f4237;
	fma.rn.f32 	%f4318, %f4262, %f4270, %f4238;
	fma.rn.f32 	%f4319, %f4262, %f4271, %f4239;
	fma.rn.f32 	%f4320, %f4262, %f4272, %f4240;
	fma.rn.f32 	%f4321, %f4263, %f4265, %f4241;
	fma.rn.f32 	%f4322, %f4263, %f4266, %f4242;
	fma.rn.f32 	%f4323, %f4263, %f4267, %f4243;
	fma.rn.f32 	%f4324, %f4263, %f4268, %f4244;
	fma.rn.f32 	%f4325, %f4263, %f4269, %f4245;
	fma.rn.f32 	%f4326, %f4263, %f4270, %f4246;
	fma.rn.f32 	%f4327, %f4263, %f4271, %f4247;
	fma.rn.f32 	%f4328, %f4263, %f4272, %f4248;
	fma.rn.f32 	%f4329, %f4264, %f4265, %f4249;
	fma.rn.f32 	%f4330, %f4264, %f4266, %f4250;
	fma.rn.f32 	%f4331, %f4264, %f4267, %f4251;
	fma.rn.f32 	%f4332, %f4264, %f4268, %f4252;
	fma.rn.f32 	%f4333, %f4264, %f4269, %f4253;
	fma.rn.f32 	%f4334, %f4264, %f4270, %f4254;
	fma.rn.f32 	%f4335, %f4264, %f4271, %f4255;
	fma.rn.f32 	%f4336, %f4264, %f4272, %f4256;
	st.shared.f32 	[%r34+4096], %f3689;
	st.shared.f32 	[%r34+4608], %f3690;
	st.shared.f32 	[%r34+5120], %f3691;
	st.shared.f32 	[%r34+5632], %f3692;
	st.shared.v4.f32 	[%r37+4096], {%f3693, %f3694, %f3695, %f3696};
	bar.sync 	0;
	ld.global.nc.v4.f32 	{%f4337, %f4338, %f4339, %f4340}, [%rd10+192];
	ld.global.nc.v4.f32 	{%f4341, %f4342, %f4343, %f4344}, [%rd12+24576];
	ld.shared.v4.f32 	{%f4345, %f4346, %f4347, %f4348}, [%r2+4096];
	ld.shared.v4.f32 	{%f4349, %f4350, %f4351, %f4352}, [%r2+4352];
	ld.shared.v4.f32 	{%f4353, %f4354, %f4355, %f4356}, [%r39+4096];
	ld.shared.v4.f32 	{%f4357, %f4358, %f4359, %f4360}, [%r39+4352];
	fma.rn.f32 	%f4361, %f4345, %f4353, %f4273;
	fma.rn.f32 	%f4362, %f4345, %f4354, %f4274;
	fma.rn.f32 	%f4363, %f4345, %f4355, %f4275;
	fma.rn.f32 	%f4364, %f4345, %f4356, %f4276;
	fma.rn.f32 	%f4365, %f4345, %f4357, %f4277;
	fma.rn.f32 	%f4366, %f4345, %f4358, %f4278;
	fma.rn.f32 	%f4367, %f4345, %f4359, %f4279;
	fma.rn.f32 	%f4368, %f4345, %f4360, %f4280;
	fma.rn.f32 	%f4369, %f4346, %f4353, %f4281;
	fma.rn.f32 	%f4370, %f4346, %f4354, %f4282;
	fma.rn.f32 	%f4371, %f4346, %f4355, %f4283;
	fma.rn.f32 	%f4372, %f4346, %f4356, %f4284;
	fma.rn.f32 	%f4373, %f4346, %f4357, %f4285;
	fma.rn.f32 	%f4374, %f4346, %f4358, %f4286;
	fma.rn.f32 	%f4375, %f4346, %f4359, %f4287;
	fma.rn.f32 	%f4376, %f4346, %f4360, %f4288;
	fma.rn.f32 	%f4377, %f4347, %f4353, %f4289;
	fma.rn.f32 	%f4378, %f4347, %f4354, %f4290;
	fma.rn.f32 	%f4379, %f4347, %f4355, %f4291;
	fma.rn.f32 	%f4380, %f4347, %f4356, %f4292;
	fma.rn.f32 	%f4381, %f4347, %f4357, %f4293;
	fma.rn.f32 	%f4382, %f4347, %f4358, %f4294;
	fma.rn.f32 	%f4383, %f4347, %f4359, %f4295;
	fma.rn.f32 	%f4384, %f4347, %f4360, %f4296;
	fma.rn.f32 	%f4385, %f4348, %f4353, %f4297;
	fma.rn.f32 	%f4386, %f4348, %f4354, %f4298;
	fma.rn.f32 	%f4387, %f4348, %f4355, %f4299;
	fma.rn.f32 	%f4388, %f4348, %f4356, %f4300;
	fma.rn.f32 	%f4389, %f4348, %f4357, %f4301;
	fma.rn.f32 	%f4390, %f4348, %f4358, %f4302;
	fma.rn.f32 	%f4391, %f4348, %f4359, %f4303;
	fma.rn.f32 	%f4392, %f4348, %f4360, %f4304;
	fma.rn.f32 	%f4393, %f4349, %f4353, %f4305;
	fma.rn.f32 	%f4394, %f4349, %f4354, %f4306;
	fma.rn.f32 	%f4395, %f4349, %f4355, %f4307;
	fma.rn.f32 	%f4396, %f4349, %f4356, %f4308;
	fma.rn.f32 	%f4397, %f4349, %f4357, %f4309;
	fma.rn.f32 	%f4398, %f4349, %f4358, %f4310;
	fma.rn.f32 	%f4399, %f4349, %f4359, %f4311;
	fma.rn.f32 	%f4400, %f4349, %f4360, %f4312;
	fma.rn.f32 	%f4401, %f4350, %f4353, %f4313;
	fma.rn.f32 	%f4402, %f4350, %f4354, %f4314;
	fma.rn.f32 	%f4403, %f4350, %f4355, %f4315;
	fma.rn.f32 	%f4404, %f4350, %f4356, %f4316;
	fma.rn.f32 	%f4405, %f4350, %f4357, %f4317;
	fma.rn.f32 	%f4406, %f4350, %f4358, %f4318;
	fma.rn.f32 	%f4407, %f4350, %f4359, %f4319;
	fma.rn.f32 	%f4408, %f4350, %f4360, %f4320;
	fma.rn.f32 	%f4409, %f4351, %f4353, %f4321;
	fma.rn.f32 	%f4410, %f4351, %f4354, %f4322;
	fma.rn.f32 	%f4411, %f4351, %f4355, %f4323;
	fma.rn.f32 	%f4412, %f4351, %f4356, %f4324;
	fma.rn.f32 	%f4413, %f4351, %f4357, %f4325;
	fma.rn.f32 	%f4414, %f4351, %f4358, %f4326;
	fma.rn.f32 	%f4415, %f4351, %f4359, %f4327;
	fma.rn.f32 	%f4416, %f4351, %f4360, %f4328;
	fma.rn.f32 	%f4417, %f4352, %f4353, %f4329;
	fma.rn.f32 	%f4418, %f4352, %f4354, %f4330;
	fma.rn.f32 	%f4419, %f4352, %f4355, %f4331;
	fma.rn.f32 	%f4420, %f4352, %f4356, %f4332;
	fma.rn.f32 	%f4421, %f4352, %f4357, %f4333;
	fma.rn.f32 	%f4422, %f4352, %f4358, %f4334;
	fma.rn.f32 	%f4423, %f4352, %f4359, %f4335;
	fma.rn.f32 	%f4424, %f4352, %f4360, %f4336;
	ld.shared.v4.f32 	{%f4425, %f4426, %f4427, %f4428}, [%r2+4608];
	ld.shared.v4.f32 	{%f4429, %f4430, %f4431, %f4432}, [%r2+4864];
	ld.shared.v4.f32 	{%f4433, %f4434, %f4435, %f4436}, [%r39+4608];
	ld.shared.v4.f32 	{%f4437, %f4438, %f4439, %f4440}, [%r39+4864];
	fma.rn.f32 	%f4441, %f4425, %f4433, %f4361;
	fma.rn.f32 	%f4442, %f4425, %f4434, %f4362;
	fma.rn.f32 	%f4443, %f4425, %f4435, %f4363;
	fma.rn.f32 	%f4444, %f4425, %f4436, %f4364;
	fma.rn.f32 	%f4445, %f4425, %f4437, %f4365;
	fma.rn.f32 	%f4446, %f4425, %f4438, %f4366;
	fma.rn.f32 	%f4447, %f4425, %f4439, %f4367;
	fma.rn.f32 	%f4448, %f4425, %f4440, %f4368;
	fma.rn.f32 	%f4449, %f4426, %f4433, %f4369;
	fma.rn.f32 	%f4450, %f4426, %f4434, %f4370;
	fma.rn.f32 	%f4451, %f4426, %f4435, %f4371;
	fma.rn.f32 	%f4452, %f4426, %f4436, %f4372;
	fma.rn.f32 	%f4453, %f4426, %f4437, %f4373;
	fma.rn.f32 	%f4454, %f4426, %f4438, %f4374;
	fma.rn.f32 	%f4455, %f4426, %f4439, %f4375;
	fma.rn.f32 	%f4456, %f4426, %f4440, %f4376;
	fma.rn.f32 	%f4457, %f4427, %f4433, %f4377;
	fma.rn.f32 	%f4458, %f4427, %f4434, %f4378;
	fma.rn.f32 	%f4459, %f4427, %f4435, %f4379;
	fma.rn.f32 	%f4460, %f4427, %f4436, %f4380;
	fma.rn.f32 	%f4461, %f4427, %f4437, %f4381;
	fma.rn.f32 	%f4462, %f4427, %f4438, %f4382;
	fma.rn.f32 	%f4463, %f4427, %f4439, %f4383;
	fma.rn.f32 	%f4464, %f4427, %f4440, %f4384;
	fma.rn.f32 	%f4465, %f4428, %f4433, %f4385;
	fma.rn.f32 	%f4466, %f4428, %f4434, %f4386;
	fma.rn.f32 	%f4467, %f4428, %f4435, %f4387;
	fma.rn.f32 	%f4468, %f4428, %f4436, %f4388;
	fma.rn.f32 	%f4469, %f4428, %f4437, %f4389;
	fma.rn.f32 	%f4470, %f4428, %f4438, %f4390;
	fma.rn.f32 	%f4471, %f4428, %f4439, %f4391;
	fma.rn.f32 	%f4472, %f4428, %f4440, %f4392;
	fma.rn.f32 	%f4473, %f4429, %f4433, %f4393;
	fma.rn.f32 	%f4474, %f4429, %f4434, %f4394;
	fma.rn.f32 	%f4475, %f4429, %f4435, %f4395;
	fma.rn.f32 	%f4476, %f4429, %f4436, %f4396;
	fma.rn.f32 	%f4477, %f4429, %f4437, %f4397;
	fma.rn.f32 	%f4478, %f4429, %f4438, %f4398;
	fma.rn.f32 	%f4479, %f4429, %f4439, %f4399;
	fma.rn.f32 	%f4480, %f4429, %f4440, %f4400;
	fma.rn.f32 	%f4481, %f4430, %f4433, %f4401;
	fma.rn.f32 	%f4482, %f4430, %f4434, %f4402;
	fma.rn.f32 	%f4483, %f4430, %f4435, %f4403;
	fma.rn.f32 	%f4484, %f4430, %f4436, %f4404;
	fma.rn.f32 	%f4485, %f4430, %f4437, %f4405;
	fma.rn.f32 	%f4486, %f4430, %f4438, %f4406;
	fma.rn.f32 	%f4487, %f4430, %f4439, %f4407;
	fma.rn.f32 	%f4488, %f4430, %f4440, %f4408;
	fma.rn.f32 	%f4489, %f4431, %f4433, %f4409;
	fma.rn.f32 	%f4490, %f4431, %f4434, %f4410;
	fma.rn.f32 	%f4491, %f4431, %f4435, %f4411;
	fma.rn.f32 	%f4492, %f4431, %f4436, %f4412;
	fma.rn.f32 	%f4493, %f4431, %f4437, %f4413;
	fma.rn.f32 	%f4494, %f4431, %f4438, %f4414;
	fma.rn.f32 	%f4495, %f4431, %f4439, %f4415;
	fma.rn.f32 	%f4496, %f4431, %f4440, %f4416;
	fma.rn.f32 	%f4497, %f4432, %f4433, %f4417;
	fma.rn.f32 	%f4498, %f4432, %f4434, %f4418;
	fma.rn.f32 	%f4499, %f4432, %f4435, %f4419;
	fma.rn.f32 	%f4500, %f4432, %f4436, %f4420;
	fma.rn.f32 	%f4501, %f4432, %f4437, %f4421;
	fma.rn.f32 	%f4502, %f4432, %f4438, %f4422;
	fma.rn.f32 	%f4503, %f4432, %f4439, %f4423;
	fma.rn.f32 	%f4504, %f4432, %f4440, %f4424;
	ld.shared.v4.f32 	{%f4505, %f4506, %f4507, %f4508}, [%r2+5120];
	ld.shared.v4.f32 	{%f4509, %f4510, %f4511, %f4512}, [%r2+5376];
	ld.shared.v4.f32 	{%f4513, %f4514, %f4515, %f4516}, [%r39+5120];
	ld.shared.v4.f32 	{%f4517, %f4518, %f4519, %f4520}, [%r39+5376];
	fma.rn.f32 	%f4521, %f4505, %f4513, %f4441;
	fma.rn.f32 	%f4522, %f4505, %f4514, %f4442;
	fma.rn.f32 	%f4523, %f4505, %f4515, %f4443;
	fma.rn.f32 	%f4524, %f4505, %f4516, %f4444;
	fma.rn.f32 	%f4525, %f4505, %f4517, %f4445;
	fma.rn.f32 	%f4526, %f4505, %f4518, %f4446;
	fma.rn.f32 	%f4527, %f4505, %f4519, %f4447;
	fma.rn.f32 	%f4528, %f4505, %f4520, %f4448;
	fma.rn.f32 	%f4529, %f4506, %f4513, %f4449;
	fma.rn.f32 	%f4530, %f4506, %f4514, %f4450;
	fma.rn.f32 	%f4531, %f4506, %f4515, %f4451;
	fma.rn.f32 	%f4532, %f4506, %f4516, %f4452;
	fma.rn.f32 	%f4533, %f4506, %f4517, %f4453;
	fma.rn.f32 	%f4534, %f4506, %f4518, %f4454;
	fma.rn.f32 	%f4535, %f4506, %f4519, %f4455;
	fma.rn.f32 	%f4536, %f4506, %f4520, %f4456;
	fma.rn.f32 	%f4537, %f4507, %f4513, %f4457;
	fma.rn.f32 	%f4538, %f4507, %f4514, %f4458;
	fma.rn.f32 	%f4539, %f4507, %f4515, %f4459;
	fma.rn.f32 	%f4540, %f4507, %f4516, %f4460;
	fma.rn.f32 	%f4541, %f4507, %f4517, %f4461;
	fma.rn.f32 	%f4542, %f4507, %f4518, %f4462;
	fma.rn.f32 	%f4543, %f4507, %f4519, %f4463;
	fma.rn.f32 	%f4544, %f4507, %f4520, %f4464;
	fma.rn.f32 	%f4545, %f4508, %f4513, %f4465;
	fma.rn.f32 	%f4546, %f4508, %f4514, %f4466;
	fma.rn.f32 	%f4547, %f4508, %f4515, %f4467;
	fma.rn.f32 	%f4548, %f4508, %f4516, %f4468;
	fma.rn.f32 	%f4549, %f4508, %f4517, %f4469;
	fma.rn.f32 	%f4550, %f4508, %f4518, %f4470;
	fma.rn.f32 	%f4551, %f4508, %f4519, %f4471;
	fma.rn.f32 	%f4552, %f4508, %f4520, %f4472;
	fma.rn.f32 	%f4553, %f4509, %f4513, %f4473;
	fma.rn.f32 	%f4554, %f4509, %f4514, %f4474;
	fma.rn.f32 	%f4555, %f4509, %f4515, %f4475;
	fma.rn.f32 	%f4556, %f4509, %f4516, %f4476;
	fma.rn.f32 	%f4557, %f4509, %f4517, %f4477;
	fma.rn.f32 	%f4558, %f4509, %f4518, %f4478;
	fma.rn.f32 	%f4559, %f4509, %f4519, %f4479;
	fma.rn.f32 	%f4560, %f4509, %f4520, %f4480;
	fma.rn.f32 	%f4561, %f4510, %f4513, %f4481;
	fma.rn.f32 	%f4562, %f4510, %f4514, %f4482;
	fma.rn.f32 	%f4563, %f4510, %f4515, %f4483;
	fma.rn.f32 	%f4564, %f4510, %f4516, %f4484;
	fma.rn.f32 	%f4565, %f4510, %f4517, %f4485;
	fma.rn.f32 	%f4566, %f4510, %f4518, %f4486;
	fma.rn.f32 	%f4567, %f4510, %f4519, %f4487;
	fma.rn.f32 	%f4568, %f4510, %f4520, %f4488;
	fma.rn.f32 	%f4569, %f4511, %f4513, %f4489;
	fma.rn.f32 	%f4570, %f4511, %f4514, %f4490;
	fma.rn.f32 	%f4571, %f4511, %f4515, %f4491;
	fma.rn.f32 	%f4572, %f4511, %f4516, %f4492;
	fma.rn.f32 	%f4573, %f4511, %f4517, %f4493;
	fma.rn.f32 	%f4574, %f4511, %f4518, %f4494;
	fma.rn.f32 	%f4575, %f4511, %f4519, %f4495;
	fma.rn.f32 	%f4576, %f4511, %f4520, %f4496;
	fma.rn.f32 	%f4577, %f4512, %f4513, %f4497;
	fma.rn.f32 	%f4578, %f4512, %f4514, %f4498;
	fma.rn.f32 	%f4579, %f4512, %f4515, %f4499;
	fma.rn.f32 	%f4580, %f4512, %f4516, %f4500;
	fma.rn.f32 	%f4581, %f4512, %f4517, %f4501;
	fma.rn.f32 	%f4582, %f4512, %f4518, %f4502;
	fma.rn.f32 	%f4583, %f4512, %f4519, %f4503;
	fma.rn.f32 	%f4584, %f4512, %f4520, %f4504;
	ld.shared.v4.f32 	{%f4585, %f4586, %f4587, %f4588}, [%r2+5632];
	ld.shared.v4.f32 	{%f4589, %f4590, %f4591, %f4592}, [%r2+5888];
	ld.shared.v4.f32 	{%f4593, %f4594, %f4595, %f4596}, [%r39+5632];
	ld.shared.v4.f32 	{%f4597, %f4598, %f4599, %f4600}, [%r39+5888];
	fma.rn.f32 	%f4601, %f4585, %f4593, %f4521;
	fma.rn.f32 	%f4602, %f4585, %f4594, %f4522;
	fma.rn.f32 	%f4603, %f4585, %f4595, %f4523;
	fma.rn.f32 	%f4604, %f4585, %f4596, %f4524;
	fma.rn.f32 	%f4605, %f4585, %f4597, %f4525;
	fma.rn.f32 	%f4606, %f4585, %f4598, %f4526;
	fma.rn.f32 	%f4607, %f4585, %f4599, %f4527;
	fma.rn.f32 	%f4608, %f4585, %f4600, %f4528;
	fma.rn.f32 	%f4609, %f4586, %f4593, %f4529;
	fma.rn.f32 	%f4610, %f4586, %f4594, %f4530;
	fma.rn.f32 	%f4611, %f4586, %f4595, %f4531;
	fma.rn.f32 	%f4612, %f4586, %f4596, %f4532;
	fma.rn.f32 	%f4613, %f4586, %f4597, %f4533;
	fma.rn.f32 	%f4614, %f4586, %f4598, %f4534;
	fma.rn.f32 	%f4615, %f4586, %f4599, %f4535;
	fma.rn.f32 	%f4616, %f4586, %f4600, %f4536;
	fma.rn.f32 	%f4617, %f4587, %f4593, %f4537;
	fma.rn.f32 	%f4618, %f4587, %f4594, %f4538;
	fma.rn.f32 	%f4619, %f4587, %f4595, %f4539;
	fma.rn.f32 	%f4620, %f4587, %f4596, %f4540;
	fma.rn.f32 	%f4621, %f4587, %f4597, %f4541;
	fma.rn.f32 	%f4622, %f4587, %f4598, %f4542;
	fma.rn.f32 	%f4623, %f4587, %f4599, %f4543;
	fma.rn.f32 	%f4624, %f4587, %f4600, %f4544;
	fma.rn.f32 	%f4625, %f4588, %f4593, %f4545;
	fma.rn.f32 	%f4626, %f4588, %f4594, %f4546;
	fma.rn.f32 	%f4627, %f4588, %f4595, %f4547;
	fma.rn.f32 	%f4628, %f4588, %f4596, %f4548;
	fma.rn.f32 	%f4629, %f4588, %f4597, %f4549;
	fma.rn.f32 	%f4630, %f4588, %f4598, %f4550;
	fma.rn.f32 	%f4631, %f4588, %f4599, %f4551;
	fma.rn.f32 	%f4632, %f4588, %f4600, %f4552;
	fma.rn.f32 	%f4633, %f4589, %f4593, %f4553;
	fma.rn.f32 	%f4634, %f4589, %f4594, %f4554;
	fma.rn.f32 	%f4635, %f4589, %f4595, %f4555;
	fma.rn.f32 	%f4636, %f4589, %f4596, %f4556;
	fma.rn.f32 	%f4637, %f4589, %f4597, %f4557;
	fma.rn.f32 	%f4638, %f4589, %f4598, %f4558;
	fma.rn.f32 	%f4639, %f4589, %f4599, %f4559;
	fma.rn.f32 	%f4640, %f4589, %f4600, %f4560;
	fma.rn.f32 	%f4641, %f4590, %f4593, %f4561;
	fma.rn.f32 	%f4642, %f4590, %f4594, %f4562;
	fma.rn.f32 	%f4643, %f4590, %f4595, %f4563;
	fma.rn.f32 	%f4644, %f4590, %f4596, %f4564;
	fma.rn.f32 	%f4645, %f4590, %f4597, %f4565;
	fma.rn.f32 	%f4646, %f4590, %f4598, %f4566;
	fma.rn.f32 	%f4647, %f4590, %f4599, %f4567;
	fma.rn.f32 	%f4648, %f4590, %f4600, %f4568;
	fma.rn.f32 	%f4649, %f4591, %f4593, %f4569;
	fma.rn.f32 	%f4650, %f4591, %f4594, %f4570;
	fma.rn.f32 	%f4651, %f4591, %f4595, %f4571;
	fma.rn.f32 	%f4652, %f4591, %f4596, %f4572;
	fma.rn.f32 	%f4653, %f4591, %f4597, %f4573;
	fma.rn.f32 	%f4654, %f4591, %f4598, %f4574;
	fma.rn.f32 	%f4655, %f4591, %f4599, %f4575;
	fma.rn.f32 	%f4656, %f4591, %f4600, %f4576;
	fma.rn.f32 	%f4657, %f4592, %f4593, %f4577;
	fma.rn.f32 	%f4658, %f4592, %f4594, %f4578;
	fma.rn.f32 	%f4659, %f4592, %f4595, %f4579;
	fma.rn.f32 	%f4660, %f4592, %f4596, %f4580;
	fma.rn.f32 	%f4661, %f4592, %f4597, %f4581;
	fma.rn.f32 	%f4662, %f4592, %f4598, %f4582;
	fma.rn.f32 	%f4663, %f4592, %f4599, %f4583;
	fma.rn.f32 	%f4664, %f4592, %f4600, %f4584;
	ld.shared.v4.f32 	{%f4665, %f4666, %f4667, %f4668}, [%r2+6144];
	ld.shared.v4.f32 	{%f4669, %f4670, %f4671, %f4672}, [%r2+6400];
	ld.shared.v4.f32 	{%f4673, %f4674, %f4675, %f4676}, [%r39+6144];
	ld.shared.v4.f32 	{%f4677, %f4678, %f4679, %f4680}, [%r39+6400];
	fma.rn.f32 	%f4681, %f4665, %f4673, %f4601;
	fma.rn.f32 	%f4682, %f4665, %f4674, %f4602;
	fma.rn.f32 	%f4683, %f4665, %f4675, %f4603;
	fma.rn.f32 	%f4684, %f4665, %f4676, %f4604;
	fma.rn.f32 	%f4685, %f4665, %f4677, %f4605;
	fma.rn.f32 	%f4686, %f4665, %f4678, %f4606;
	fma.rn.f32 	%f4687, %f4665, %f4679, %f4607;
	fma.rn.f32 	%f4688, %f4665, %f4680, %f4608;
	fma.rn.f32 	%f4689, %f4666, %f4673, %f4609;
	fma.rn.f32 	%f4690, %f4666, %f4674, %f4610;
	fma.rn.f32 	%f4691, %f4666, %f4675, %f4611;
	fma.rn.f32 	%f4692, %f4666, %f4676, %f4612;
	fma.rn.f32 	%f4693, %f4666, %f4677, %f4613;
	fma.rn.f32 	%f4694, %f4666, %f4678, %f4614;
	fma.rn.f32 	%f4695, %f4666, %f4679, %f4615;
	fma.rn.f32 	%f4696, %f4666, %f4680, %f4616;
	fma.rn.f32 	%f4697, %f4667, %f4673, %f4617;
	fma.rn.f32 	%f4698, %f4667, %f4674, %f4618;
	fma.rn.f32 	%f4699, %f4667, %f4675, %f4619;
	fma.rn.f32 	%f4700, %f4667, %f4676, %f4620;
	fma.rn.f32 	%f4701, %f4667, %f4677, %f4621;
	fma.rn.f32 	%f4702, %f4667, %f4678, %f4622;
	fma.rn.f32 	%f4703, %f4667, %f4679, %f4623;
	fma.rn.f32 	%f4704, %f4667, %f4680, %f4624;
	fma.rn.f32 	%f4705, %f4668, %f4673, %f4625;
	fma.rn.f32 	%f4706, %f4668, %f4674, %f4626;
	fma.rn.f32 	%f4707, %f4668, %f4675, %f4627;
	fma.rn.f32 	%f4708, %f4668, %f4676, %f4628;
	fma.rn.f32 	%f4709, %f4668, %f4677, %f4629;
	fma.rn.f32 	%f4710, %f4668, %f4678, %f4630;
	fma.rn.f32 	%f4711, %f4668, %f4679, %f4631;
	fma.rn.f32 	%f4712, %f4668, %f4680, %f4632;
	fma.rn.f32 	%f4713, %f4669, %f4673, %f4633;
	fma.rn.f32 	%f4714, %f4669, %f4674, %f4634;
	fma.rn.f32 	%f4715, %f4669, %f4675, %f4635;
	fma.rn.f32 	%f4716, %f4669, %f4676, %f4636;
	fma.rn.f32 	%f4717, %f4669, %f4677, %f4637;
	fma.rn.f32 	%f4718, %f4669, %f4678, %f4638;
	fma.rn.f32 	%f4719, %f4669, %f4679, %f4639;
	fma.rn.f32 	%f4720, %f4669, %f4680, %f4640;
	fma.rn.f32 	%f4721, %f4670, %f4673, %f4641;
	fma.rn.f32 	%f4722, %f4670, %f4674, %f4642;
	fma.rn.f32 	%f4723, %f4670, %f4675, %f4643;
	fma.rn.f32 	%f4724, %f4670, %f4676, %f4644;
	fma.rn.f32 	%f4725, %f4670, %f4677, %f4645;
	fma.rn.f32 	%f4726, %f4670, %f4678, %f4646;
	fma.rn.f32 	%f4727, %f4670, %f4679, %f4647;
	fma.rn.f32 	%f4728, %f4670, %f4680, %f4648;
	fma.rn.f32 	%f4729, %f4671, %f4673, %f4649;
	fma.rn.f32 	%f4730, %f4671, %f4674, %f4650;
	fma.rn.f32 	%f4731, %f4671, %f4675, %f4651;
	fma.rn.f32 	%f4732, %f4671, %f4676, %f4652;
	fma.rn.f32 	%f4733, %f4671, %f4677, %f4653;
	fma.rn.f32 	%f4734, %f4671, %f4678, %f4654;
	fma.rn.f32 	%f4735, %f4671, %f4679, %f4655;
	fma.rn.f32 	%f4736, %f4671, %f4680, %f4656;
	fma.rn.f32 	%f4737, %f4672, %f4673, %f4657;
	fma.rn.f32 	%f4738, %f4672, %f4674, %f4658;
	fma.rn.f32 	%f4739, %f4672, %f4675, %f4659;
	fma.rn.f32 	%f4740, %f4672, %f4676, %f4660;
	fma.rn.f32 	%f4741, %f4672, %f4677, %f4661;
	fma.rn.f32 	%f4742, %f4672, %f4678, %f4662;
	fma.rn.f32 	%f4743, %f4672, %f4679, %f4663;
	fma.rn.f32 	%f4744, %f4672, %f4680, %f4664;
	ld.shared.v4.f32 	{%f4745, %f4746, %f4747, %f4748}, [%r2+6656];
	ld.shared.v4.f32 	{%f4749, %f4750, %f4751, %f4752}, [%r2+6912];
	ld.shared.v4.f32 	{%f4753, %f4754, %f4755, %f4756}, [%r39+6656];
	ld.shared.v4.f32 	{%f4757, %f4758, %f4759, %f4760}, [%r39+6912];
	fma.rn.f32 	%f4761, %f4745, %f4753, %f4681;
	fma.rn.f32 	%f4762, %f4745, %f4754, %f4682;
	fma.rn.f32 	%f4763, %f4745, %f4755, %f4683;
	fma.rn.f32 	%f4764, %f4745, %f4756, %f4684;
	fma.rn.f32 	%f4765, %f4745, %f4757, %f4685;
	fma.rn.f32 	%f4766, %f4745, %f4758, %f4686;
	fma.rn.f32 	%f4767, %f4745, %f4759, %f4687;
	fma.rn.f32 	%f4768, %f4745, %f4760, %f4688;
	fma.rn.f32 	%f4769, %f4746, %f4753, %f4689;
	fma.rn.f32 	%f4770, %f4746, %f4754, %f4690;
	fma.rn.f32 	%f4771, %f4746, %f4755, %f4691;
	fma.rn.f32 	%f4772, %f4746, %f4756, %f4692;
	fma.rn.f32 	%f4773, %f4746, %f4757, %f4693;
	fma.rn.f32 	%f4774, %f4746, %f4758, %f4694;
	fma.rn.f32 	%f4775, %f4746, %f4759, %f4695;
	fma.rn.f32 	%f4776, %f4746, %f4760, %f4696;
	fma.rn.f32 	%f4777, %f4747, %f4753, %f4697;
	fma.rn.f32 	%f4778, %f4747, %f4754, %f4698;
	fma.rn.f32 	%f4779, %f4747, %f4755, %f4699;
	fma.rn.f32 	%f4780, %f4747, %f4756, %f4700;
	fma.rn.f32 	%f4781, %f4747, %f4757, %f4701;
	fma.rn.f32 	%f4782, %f4747, %f4758, %f4702;
	fma.rn.f32 	%f4783, %f4747, %f4759, %f4703;
	fma.rn.f32 	%f4784, %f4747, %f4760, %f4704;
	fma.rn.f32 	%f4785, %f4748, %f4753, %f4705;
	fma.rn.f32 	%f4786, %f4748, %f4754, %f4706;
	fma.rn.f32 	%f4787, %f4748, %f4755, %f4707;
	fma.rn.f32 	%f4788, %f4748, %f4756, %f4708;
	fma.rn.f32 	%f4789, %f4748, %f4757, %f4709;
	fma.rn.f32 	%f4790, %f4748, %f4758, %f4710;
	fma.rn.f32 	%f4791, %f4748, %f4759, %f4711;
	fma.rn.f32 	%f4792, %f4748, %f4760, %f4712;
	fma.rn.f32 	%f4793, %f4749, %f4753, %f4713;
	fma.rn.f32 	%f4794, %f4749, %f4754, %f4714;
	fma.rn.f32 	%f4795, %f4749, %f4755, %f4715;
	fma.rn.f32 	%f4796, %f4749, %f4756, %f4716;
	fma.rn.f32 	%f4797, %f4749, %f4757, %f4717;
	fma.rn.f32 	%f4798, %f4749, %f4758, %f4718;
	fma.rn.f32 	%f4799, %f4749, %f4759, %f4719;
	fma.rn.f32 	%f4800, %f4749, %f4760, %f4720;
	fma.rn.f32 	%f4801, %f4750, %f4753, %f4721;
	fma.rn.f32 	%f4802, %f4750, %f4754, %f4722;
	fma.rn.f32 	%f4803, %f4750, %f4755, %f4723;
	fma.rn.f32 	%f4804, %f4750, %f4756, %f4724;
	fma.rn.f32 	%f4805, %f4750, %f4757, %f4725;
	fma.rn.f32 	%f4806, %f4750, %f4758, %f4726;
	fma.rn.f32 	%f4807, %f4750, %f4759, %f4727;
	fma.rn.f32 	%f4808, %f4750, %f4760, %f4728;
	fma.rn.f32 	%f4809, %f4751, %f4753, %f4729;
	fma.rn.f32 	%f4810, %f4751, %f4754, %f4730;
	fma.rn.f32 	%f4811, %f4751, %f4755, %f4731;
	fma.rn.f32 	%f4812, %f4751, %f4756, %f4732;
	fma.rn.f32 	%f4813, %f4751, %f4757, %f4733;
	fma.rn.f32 	%f4814, %f4751, %f4758, %f4734;
	fma.rn.f32 	%f4815, %f4751, %f4759, %f4735;
	fma.rn.f32 	%f4816, %f4751, %f4760, %f4736;
	fma.rn.f32 	%f4817, %f4752, %f4753, %f4737;
	fma.rn.f32 	%f4818, %f4752, %f4754, %f4738;
	fma.rn.f32 	%f4819, %f4752, %f4755, %f4739;
	fma.rn.f32 	%f4820, %f4752, %f4756, %f4740;
	fma.rn.f32 	%f4821, %f4752, %f4757, %f4741;
	fma.rn.f32 	%f4822, %f4752, %f4758, %f4742;
	fma.rn.f32 	%f4823, %f4752, %f4759, %f4743;
	fma.rn.f32 	%f4824, %f4752, %f4760, %f4744;
	ld.shared.v4.f32 	{%f4825, %f4826, %f4827, %f4828}, [%r2+7168];
	ld.shared.v4.f32 	{%f4829, %f4830, %f4831, %f4832}, [%r2+7424];
	ld.shared.v4.f32 	{%f4833, %f4834, %f4835, %f4836}, [%r39+7168];
	ld.shared.v4.f32 	{%f4837, %f4838, %f4839, %f4840}, [%r39+7424];
	fma.rn.f32 	%f4841, %f4825, %f4833, %f4761;
	fma.rn.f32 	%f4842, %f4825, %f4834, %f4762;
	fma.rn.f32 	%f4843, %f4825, %f4835, %f4763;
	fma.rn.f32 	%f4844, %f4825, %f4836, %f4764;
	fma.rn.f32 	%f4845, %f4825, %f4837, %f4765;
	fma.rn.f32 	%f4846, %f4825, %f4838, %f4766;
	fma.rn.f32 	%f4847, %f4825, %f4839, %f4767;
	fma.rn.f32 	%f4848, %f4825, %f4840, %f4768;
	fma.rn.f32 	%f4849, %f4826, %f4833, %f4769;
	fma.rn.f32 	%f4850, %f4826, %f4834, %f4770;
	fma.rn.f32 	%f4851, %f4826, %f4835, %f4771;
	fma.rn.f32 	%f4852, %f4826, %f4836, %f4772;
	fma.rn.f32 	%f4853, %f4826, %f4837, %f4773;
	fma.rn.f32 	%f4854, %f4826, %f4838, %f4774;
	fma.rn.f32 	%f4855, %f4826, %f4839, %f4775;
	fma.rn.f32 	%f4856, %f4826, %f4840, %f4776;
	fma.rn.f32 	%f4857, %f4827, %f4833, %f4777;
	fma.rn.f32 	%f4858, %f4827, %f4834, %f4778;
	fma.rn.f32 	%f4859, %f4827, %f4835, %f4779;
	fma.rn.f32 	%f4860, %f4827, %f4836, %f4780;
	fma.rn.f32 	%f4861, %f4827, %f4837, %f4781;
	fma.rn.f32 	%f4862, %f4827, %f4838, %f4782;
	fma.rn.f32 	%f4863, %f4827, %f4839, %f4783;
	fma.rn.f32 	%f4864, %f4827, %f4840, %f4784;
	fma.rn.f32 	%f4865, %f4828, %f4833, %f4785;
	fma.rn.f32 	%f4866, %f4828, %f4834, %f4786;
	fma.rn.f32 	%f4867, %f4828, %f4835, %f4787;
	fma.rn.f32 	%f4868, %f4828, %f4836, %f4788;
	fma.rn.f32 	%f4869, %f4828, %f4837, %f4789;
	fma.rn.f32 	%f4870, %f4828, %f4838, %f4790;
	fma.rn.f32 	%f4871, %f4828, %f4839, %f4791;
	fma.rn.f32 	%f4872, %f4828, %f4840, %f4792;
	fma.rn.f32 	%f4873, %f4829, %f4833, %f4793;
	fma.rn.f32 	%f4874, %f4829, %f4834, %f4794;
	fma.rn.f32 	%f4875, %f4829, %f4835, %f4795;
	fma.rn.f32 	%f4876, %f4829, %f4836, %f4796;
	fma.rn.f32 	%f4877, %f4829, %f4837, %f4797;
	fma.rn.f32 	%f4878, %f4829, %f4838, %f4798;
	fma.rn.f32 	%f4879, %f4829, %f4839, %f4799;
	fma.rn.f32 	%f4880, %f4829, %f4840, %f4800;
	fma.rn.f32 	%f4881, %f4830, %f4833, %f4801;
	fma.rn.f32 	%f4882, %f4830, %f4834, %f4802;
	fma.rn.f32 	%f4883, %f4830, %f4835, %f4803;
	fma.rn.f32 	%f4884, %f4830, %f4836, %f4804;
	fma.rn.f32 	%f4885, %f4830, %f4837, %f4805;
	fma.rn.f32 	%f4886, %f4830, %f4838, %f4806;
	fma.rn.f32 	%f4887, %f4830, %f4839, %f4807;
	fma.rn.f32 	%f4888, %f4830, %f4840, %f4808;
	fma.rn.f32 	%f4889, %f4831, %f4833, %f4809;
	fma.rn.f32 	%f4890, %f4831, %f4834, %f4810;
	fma.rn.f32 	%f4891, %f4831, %f4835, %f4811;
	fma.rn.f32 	%f4892, %f4831, %f4836, %f4812;
	fma.rn.f32 	%f4893, %f4831, %f4837, %f4813;
	fma.rn.f32 	%f4894, %f4831, %f4838, %f4814;
	fma.rn.f32 	%f4895, %f4831, %f4839, %f4815;
	fma.rn.f32 	%f4896, %f4831, %f4840, %f4816;
	fma.rn.f32 	%f4897, %f4832, %f4833, %f4817;
	fma.rn.f32 	%f4898, %f4832, %f4834, %f4818;
	fma.rn.f32 	%f4899, %f4832, %f4835, %f4819;
	fma.rn.f32 	%f4900, %f4832, %f4836, %f4820;
	fma.rn.f32 	%f4901, %f4832, %f4837, %f4821;
	fma.rn.f32 	%f4902, %f4832, %f4838, %f4822;
	fma.rn.f32 	%f4903, %f4832, %f4839, %f4823;
	fma.rn.f32 	%f4904, %f4832, %f4840, %f4824;
	ld.shared.v4.f32 	{%f4905, %f4906, %f4907, %f4908}, [%r2+7680];
	ld.shared.v4.f32 	{%f4909, %f4910, %f4911, %f4912}, [%r2+7936];
	ld.shared.v4.f32 	{%f4913, %f4914, %f4915, %f4916}, [%r39+7680];
	ld.shared.v4.f32 	{%f4917, %f4918, %f4919, %f4920}, [%r39+7936];
	fma.rn.f32 	%f4921, %f4905, %f4913, %f4841;
	fma.rn.f32 	%f4922, %f4905, %f4914, %f4842;
	fma.rn.f32 	%f4923, %f4905, %f4915, %f4843;
	fma.rn.f32 	%f4924, %f4905, %f4916, %f4844;
	fma.rn.f32 	%f4925, %f4905, %f4917, %f4845;
	fma.rn.f32 	%f4926, %f4905, %f4918, %f4846;
	fma.rn.f32 	%f4927, %f4905, %f4919, %f4847;
	fma.rn.f32 	%f4928, %f4905, %f4920, %f4848;
	fma.rn.f32 	%f4929, %f4906, %f4913, %f4849;
	fma.rn.f32 	%f4930, %f4906, %f4914, %f4850;
	fma.rn.f32 	%f4931, %f4906, %f4915, %f4851;
	fma.rn.f32 	%f4932, %f4906, %f4916, %f4852;
	fma.rn.f32 	%f4933, %f4906, %f4917, %f4853;
	fma.rn.f32 	%f4934, %f4906, %f4918, %f4854;
	fma.rn.f32 	%f4935, %f4906, %f4919, %f4855;
	fma.rn.f32 	%f4936, %f4906, %f4920, %f4856;
	fma.rn.f32 	%f4937, %f4907, %f4913, %f4857;
	fma.rn.f32 	%f4938, %f4907, %f4914, %f4858;
	fma.rn.f32 	%f4939, %f4907, %f4915, %f4859;
	fma.rn.f32 	%f4940, %f4907, %f4916, %f4860;
	fma.rn.f32 	%f4941, %f4907, %f4917, %f4861;
	fma.rn.f32 	%f4942, %f4907, %f4918, %f4862;
	fma.rn.f32 	%f4943, %f4907, %f4919, %f4863;
	fma.rn.f32 	%f4944, %f4907, %f4920, %f4864;
	fma.rn.f32 	%f4945, %f4908, %f4913, %f4865;
	fma.rn.f32 	%f4946, %f4908, %f4914, %f4866;
	fma.rn.f32 	%f4947, %f4908, %f4915, %f4867;
	fma.rn.f32 	%f4948, %f4908, %f4916, %f4868;
	fma.rn.f32 	%f4949, %f4908, %f4917, %f4869;
	fma.rn.f32 	%f4950, %f4908, %f4918, %f4870;
	fma.rn.f32 	%f4951, %f4908, %f4919, %f4871;
	fma.rn.f32 	%f4952, %f4908, %f4920, %f4872;
	fma.rn.f32 	%f4953, %f4909, %f4913, %f4873;
	fma.rn.f32 	%f4954, %f4909, %f4914, %f4874;
	fma.rn.f32 	%f4955, %f4909, %f4915, %f4875;
	fma.rn.f32 	%f4956, %f4909, %f4916, %f4876;
	fma.rn.f32 	%f4957, %f4909, %f4917, %f4877;
	fma.rn.f32 	%f4958, %f4909, %f4918, %f4878;
	fma.rn.f32 	%f4959, %f4909, %f4919, %f4879;
	fma.rn.f32 	%f4960, %f4909, %f4920, %f4880;
	fma.rn.f32 	%f4961, %f4910, %f4913, %f4881;
	fma.rn.f32 	%f4962, %f4910, %f4914, %f4882;
	fma.rn.f32 	%f4963, %f4910, %f4915, %f4883;
	fma.rn.f32 	%f4964, %f4910, %f4916, %f4884;
	fma.rn.f32 	%f4965, %f4910, %f4917, %f4885;
	fma.rn.f32 	%f4966, %f4910, %f4918, %f4886;
	fma.rn.f32 	%f4967, %f4910, %f4919, %f4887;
	fma.rn.f32 	%f4968, %f4910, %f4920, %f4888;
	fma.rn.f32 	%f4969, %f4911, %f4913, %f4889;
	fma.rn.f32 	%f4970, %f4911, %f4914, %f4890;
	fma.rn.f32 	%f4971, %f4911, %f4915, %f4891;
	fma.rn.f32 	%f4972, %f4911, %f4916, %f4892;
	fma.rn.f32 	%f4973, %f4911, %f4917, %f4893;
	fma.rn.f32 	%f4974, %f4911, %f4918, %f4894;
	fma.rn.f32 	%f4975, %f4911, %f4919, %f4895;
	fma.rn.f32 	%f4976, %f4911, %f4920, %f4896;
	fma.rn.f32 	%f4977, %f4912, %f4913, %f4897;
	fma.rn.f32 	%f4978, %f4912, %f4914, %f4898;
	fma.rn.f32 	%f4979, %f4912, %f4915, %f4899;
	fma.rn.f32 	%f4980, %f4912, %f4916, %f4900;
	fma.rn.f32 	%f4981, %f4912, %f4917, %f4901;
	fma.rn.f32 	%f4982, %f4912, %f4918, %f4902;
	fma.rn.f32 	%f4983, %f4912, %f4919, %f4903;
	fma.rn.f32 	%f4984, %f4912, %f4920, %f4904;
	st.shared.f32 	[%r34], %f4337;
	st.shared.f32 	[%r34+512], %f4338;
	st.shared.f32 	[%r34+1024], %f4339;
	st.shared.f32 	[%r34+1536], %f4340;
	st.shared.v4.f32 	[%r37], {%f4341, %f4342, %f4343, %f4344};
	bar.sync 	0;
	ld.global.nc.v4.f32 	{%f4985, %f4986, %f4987, %f4988}, [%rd10+224];
	ld.global.nc.v4.f32 	{%f4989, %f4990, %f4991, %f4992}, [%rd12+28672];
	ld.shared.v4.f32 	{%f4993, %f4994, %f4995, %f4996}, [%r2];
	ld.shared.v4.f32 	{%f4997, %f4998, %f4999, %f5000}, [%r2+256];
	ld.shared.v4.f32 	{%f5001, %f5002, %f5003, %f5004}, [%r39];
	ld.shared.v4.f32 	{%f5005, %f5006, %f5007, %f5008}, [%r39+256];
	fma.rn.f32 	%f5009, %f4993, %f5001, %f4921;
	fma.rn.f32 	%f5010, %f4993, %f5002, %f4922;
	fma.rn.f32 	%f5011, %f4993, %f5003, %f4923;
	fma.rn.f32 	%f5012, %f4993, %f5004, %f4924;
	fma.rn.f32 	%f5013, %f4993, %f5005, %f4925;
	fma.rn.f32 	%f5014, %f4993, %f5006, %f4926;
	fma.rn.f32 	%f5015, %f4993, %f5007, %f4927;
	fma.rn.f32 	%f5016, %f4993, %f5008, %f4928;
	fma.rn.f32 	%f5017, %f4994, %f5001, %f4929;
	fma.rn.f32 	%f5018, %f4994, %f5002, %f4930;
	fma.rn.f32 	%f5019, %f4994, %f5003, %f4931;
	fma.rn.f32 	%f5020, %f4994, %f5004, %f4932;
	fma.rn.f32 	%f5021, %f4994, %f5005, %f4933;
	fma.rn.f32 	%f5022, %f4994, %f5006, %f4934;
	fma.rn.f32 	%f5023, %f4994, %f5007, %f4935;
	fma.rn.f32 	%f5024, %f4994, %f5008, %f4936;
	fma.rn.f32 	%f5025, %f4995, %f5001, %f4937;
	fma.rn.f32 	%f5026, %f4995, %f5002, %f4938;
	fma.rn.f32 	%f5027, %f4995, %f5003, %f4939;
	fma.rn.f32 	%f5028, %f4995, %f5004, %f4940;
	fma.rn.f32 	%f5029, %f4995, %f5005, %f4941;
	fma.rn.f32 	%f5030, %f4995, %f5006, %f4942;
	fma.rn.f32 	%f5031, %f4995, %f5007, %f4943;
	fma.rn.f32 	%f5032, %f4995, %f5008, %f4944;
	fma.rn.f32 	%f5033, %f4996, %f5001, %f4945;
	fma.rn.f32 	%f5034, %f4996, %f5002, %f4946;
	fma.rn.f32 	%f5035, %f4996, %f5003, %f4947;
	fma.rn.f32 	%f5036, %f4996, %f5004, %f4948;
	fma.rn.f32 	%f5037, %f4996, %f5005, %f4949;
	fma.rn.f32 	%f5038, %f4996, %f5006, %f4950;
	fma.rn.f32 	%f5039, %f4996, %f5007, %f4951;
	fma.rn.f32 	%f5040, %f4996, %f5008, %f4952;
	fma.rn.f32 	%f5041, %f4997, %f5001, %f4953;
	fma.rn.f32 	%f5042, %f4997, %f5002, %f4954;
	fma.rn.f32 	%f5043, %f4997, %f5003, %f4955;
	fma.rn.f32 	%f5044, %f4997, %f5004, %f4956;
	fma.rn.f32 	%f5045, %f4997, %f5005, %f4957;
	fma.rn.f32 	%f5046, %f4997, %f5006, %f4958;
	fma.rn.f32 	%f5047, %f4997, %f5007, %f4959;
	fma.rn.f32 	%f5048, %f4997, %f5008, %f4960;
	fma.rn.f32 	%f5049, %f4998, %f5001, %f4961;
	fma.rn.f32 	%f5050, %f4998, %f5002, %f4962;
	fma.rn.f32 	%f5051, %f4998, %f5003, %f4963;
	fma.rn.f32 	%f5052, %f4998, %f5004, %f4964;
	fma.rn.f32 	%f5053, %f4998, %f5005, %f4965;
	fma.rn.f32 	%f5054, %f4998, %f5006, %f4966;
	fma.rn.f32 	%f5055, %f4998, %f5007, %f4967;
	fma.rn.f32 	%f5056, %f4998, %f5008, %f4968;
	fma.rn.f32 	%f5057, %f4999, %f5001, %f4969;
	fma.rn.f32 	%f5058, %f4999, %f5002, %f4970;
	fma.rn.f32 	%f5059, %f4999, %f5003, %f4971;
	fma.rn.f32 	%f5060, %f4999, %f5004, %f4972;
	fma.rn.f32 	%f5061, %f4999, %f5005, %f4973;
	fma.rn.f32 	%f5062, %f4999, %f5006, %f4974;
	fma.rn.f32 	%f5063, %f4999, %f5007, %f4975;
	fma.rn.f32 	%f5064, %f4999, %f5008, %f4976;
	fma.rn.f32 	%f5065, %f5000, %f5001, %f4977;
	fma.rn.f32 	%f5066, %f5000, %f5002, %f4978;
	fma.rn.f32 	%f5067, %f5000, %f5003, %f4979;
	fma.rn.f32 	%f5068, %f5000, %f5004, %f4980;
	fma.rn.f32 	%f5069, %f5000, %f5005, %f4981;
	fma.rn.f32 	%f5070, %f5000, %f5006, %f4982;
	fma.rn.f32 	%f5071, %f5000, %f5007, %f4983;
	fma.rn.f32 	%f5072, %f5000, %f5008, %f4984;
	ld.shared.v4.f32 	{%f5073, %f5074, %f5075, %f5076}, [%r2+512];
	ld.shared.v4.f32 	{%f5077, %f5078, %f5079, %f5080}, [%r2+768];
	ld.shared.v4.f32 	{%f5081, %f5082, %f5083, %f5084}, [%r39+512];
	ld.shared.v4.f32 	{%f5085, %f5086, %f5087, %f5088}, [%r39+768];
	fma.rn.f32 	%f5089, %f5073, %f5081, %f5009;
	fma.rn.f32 	%f5090, %f5073, %f5082, %f5010;
	fma.rn.f32 	%f5091, %f5073, %f5083, %f5011;
	fma.rn.f32 	%f5092, %f5073, %f5084, %f5012;
	fma.rn.f32 	%f5093, %f5073, %f5085, %f5013;
	fma.rn.f32 	%f5094, %f5073, %f5086, %f5014;
	fma.rn.f32 	%f5095, %f5073, %f5087, %f5015;
	fma.rn.f32 	%f5096, %f5073, %f5088, %f5016;
	fma.rn.f32 	%f5097, %f5074, %f5081, %f5017;
	fma.rn.f32 	%f5098, %f5074, %f5082, %f5018;
	fma.rn.f32 	%f5099, %f5074, %f5083, %f5019;
	fma.rn.f32 	%f5100, %f5074, %f5084, %f5020;
	fma.rn.f32 	%f5101, %f5074, %f5085, %f5021;
	fma.rn.f32 	%f5102, %f5074, %f5086, %f5022;
	fma.rn.f32 	%f5103, %f5074, %f5087, %f5023;
	fma.rn.f32 	%f5104, %f5074, %f5088, %f5024;
	fma.rn.f32 	%f5105, %f5075, %f5081, %f5025;
	fma.rn.f32 	%f5106, %f5075, %f5082, %f5026;
	fma.rn.f32 	%f5107, %f5075, %f5083, %f5027;
	fma.rn.f32 	%f5108, %f5075, %f5084, %f5028;
	fma.rn.f32 	%f5109, %f5075, %f5085, %f5029;
	fma.rn.f32 	%f5110, %f5075, %f5086, %f5030;
	fma.rn.f32 	%f5111, %f5075, %f5087, %f5031;
	fma.rn.f32 	%f5112, %f5075, %f5088, %f5032;
	fma.rn.f32 	%f5113, %f5076, %f5081, %f5033;
	fma.rn.f32 	%f5114, %f5076, %f5082, %f5034;
	fma.rn.f32 	%f5115, %f5076, %f5083, %f5035;
	fma.rn.f32 	%f5116, %f5076, %f5084, %f5036;
	fma.rn.f32 	%f5117, %f5076, %f5085, %f5037;
	fma.rn.f32 	%f5118, %f5076, %f5086, %f5038;
	fma.rn.f32 	%f5119, %f5076, %f5087, %f5039;
	fma.rn.f32 	%f5120, %f5076, %f5088, %f5040;
	fma.rn.f32 	%f5121, %f5077, %f5081, %f5041;
	fma.rn.f32 	%f5122, %f5077, %f5082, %f5042;
	fma.rn.f32 	%f5123, %f5077, %f5083, %f5043;
	fma.rn.f32 	%f5124, %f5077, %f5084, %f5044;
	fma.rn.f32 	%f5125, %f5077, %f5085, %f5045;
	fma.rn.f32 	%f5126, %f5077, %f5086, %f5046;
	fma.rn.f32 	%f5127, %f5077, %f5087, %f5047;
	fma.rn.f32 	%f5128, %f5077, %f5088, %f5048;
	fma.rn.f32 	%f5129, %f5078, %f5081, %f5049;
	fma.rn.f32 	%f5130, %f5078, %f5082, %f5050;
	fma.rn.f32 	%f5131, %f5078, %f5083, %f5051;
	fma.rn.f32 	%f5132, %f5078, %f5084, %f5052;
	fma.rn.f32 	%f5133, %f5078, %f5085, %f5053;
	fma.rn.f32 	%f5134, %f5078, %f5086, %f5054;
	fma.rn.f32 	%f5135, %f5078, %f5087, %f5055;
	fma.rn.f32 	%f5136, %f5078, %f5088, %f5056;
	fma.rn.f32 	%f5137, %f5079, %f5081, %f5057;
	fma.rn.f32 	%f5138, %f5079, %f5082, %f5058;
	fma.rn.f32 	%f5139, %f5079, %f5083, %f5059;
	fma.rn.f32 	%f5140, %f5079, %f5084, %f5060;
	fma.rn.f32 	%f5141, %f5079, %f5085, %f5061;
	fma.rn.f32 	%f5142, %f5079, %f5086, %f5062;
	fma.rn.f32 	%f5143, %f5079, %f5087, %f5063;
	fma.rn.f32 	%f5144, %f5079, %f5088, %f5064;
	fma.rn.f32 	%f5145, %f5080, %f5081, %f5065;
	fma.rn.f32 	%f5146, %f5080, %f5082, %f5066;
	fma.rn.f32 	%f5147, %f5080, %f5083, %f5067;
	fma.rn.f32 	%f5148, %f5080, %f5084, %f5068;
	fma.rn.f32 	%f5149, %f5080, %f5085, %f5069;
	fma.rn.f32 	%f5150, %f5080, %f5086, %f5070;
	fma.rn.f32 	%f5151, %f5080, %f5087, %f5071;
	fma.rn.f32 	%f5152, %f5080, %f5088, %f5072;
	ld.shared.v4.f32 	{%f5153, %f5154, %f5155, %f5156}, [%r2+1024];
	ld.shared.v4.f32 	{%f5157, %f5158, %f5159, %f5160}, [%r2+1280];
	ld.shared.v4.f32 	{%f5161, %f5162, %f5163, %f5164}, [%r39+1024];
	ld.shared.v4.f32 	{%f5165, %f5166, %f5167, %f5168}, [%r39+1280];
	fma.rn.f32 	%f5169, %f5153, %f5161, %f5089;
	fma.rn.f32 	%f5170, %f5153, %f5162, %f5090;
	fma.rn.f32 	%f5171, %f5153, %f5163, %f5091;
	fma.rn.f32 	%f5172, %f5153, %f5164, %f5092;
	fma.rn.f32 	%f5173, %f5153, %f5165, %f5093;
	fma.rn.f32 	%f5174, %f5153, %f5166, %f5094;
	fma.rn.f32 	%f5175, %f5153, %f5167, %f5095;
	fma.rn.f32 	%f5176, %f5153, %f5168, %f5096;
	fma.rn.f32 	%f5177, %f5154, %f5161, %f5097;
	fma.rn.f32 	%f5178, %f5154, %f5162, %f5098;
	fma.rn.f32 	%f5179, %f5154, %f5163, %f5099;
	fma.rn.f32 	%f5180, %f5154, %f5164, %f5100;
	fma.rn.f32 	%f5181, %f5154, %f5165, %f5101;
	fma.rn.f32 	%f5182, %f5154, %f5166, %f5102;
	fma.rn.f32 	%f5183, %f5154, %f5167, %f5103;
	fma.rn.f32 	%f5184, %f5154, %f5168, %f5104;
	fma.rn.f32 	%f5185, %f5155, %f5161, %f5105;
	fma.rn.f32 	%f5186, %f5155, %f5162, %f5106;
	fma.rn.f32 	%f5187, %f5155, %f5163, %f5107;
	fma.rn.f32 	%f5188, %f5155, %f5164, %f5108;
	fma.rn.f32 	%f5189, %f5155, %f5165, %f5109;
	fma.rn.f32 	%f5190, %f5155, %f5166, %f5110;
	fma.rn.f32 	%f5191, %f5155, %f5167, %f5111;
	fma.rn.f32 	%f5192, %f5155, %f5168, %f5112;
	fma.rn.f32 	%f5193, %f5156, %f5161, %f5113;
	fma.rn.f32 	%f5194, %f5156, %f5162, %f5114;
	fma.rn.f32 	%f5195, %f5156, %f5163, %f5115;
	fma.rn.f32 	%f5196, %f5156, %f5164, %f5116;
	fma.rn.f32 	%f5197, %f5156, %f5165, %f5117;
	fma.rn.f32 	%f5198, %f5156, %f5166, %f5118;
	fma.rn.f32 	%f5199, %f5156, %f5167, %f5119;
	fma.rn.f32 	%f5200, %f5156, %f5168, %f5120;
	fma.rn.f32 	%f5201, %f5157, %f5161, %f5121;
	fma.rn.f32 	%f5202, %f5157, %f5162, %f5122;
	fma.rn.f32 	%f5203, %f5157, %f5163, %f5123;
	fma.rn.f32 	%f5204, %f5157, %f5164, %f5124;
	fma.rn.f32 	%f5205, %f5157, %f5165, %f5125;
	fma.rn.f32 	%f5206, %f5157, %f5166, %f5126;
	fma.rn.f32 	%f5207, %f5157, %f5167, %f5127;
	fma.rn.f32 	%f5208, %f5157, %f5168, %f5128;
	fma.rn.f32 	%f5209, %f5158, %f5161, %f5129;
	fma.rn.f32 	%f5210, %f5158, %f5162, %f5130;
	fma.rn.f32 	%f5211, %f5158, %f5163, %f5131;
	fma.rn.f32 	%f5212, %f5158, %f5164, %f5132;
	fma.rn.f32 	%f5213, %f5158, %f5165, %f5133;
	fma.rn.f32 	%f5214, %f5158, %f5166, %f5134;
	fma.rn.f32 	%f5215, %f5158, %f5167, %f5135;
	fma.rn.f32 	%f5216, %f5158, %f5168, %f5136;
	fma.rn.f32 	%f5217, %f5159, %f5161, %f5137;
	fma.rn.f32 	%f5218, %f5159, %f5162, %f5138;
	fma.rn.f32 	%f5219, %f5159, %f5163, %f5139;
	fma.rn.f32 	%f5220, %f5159, %f5164, %f5140;
	fma.rn.f32 	%f5221, %f5159, %f5165, %f5141;
	fma.rn.f32 	%f5222, %f5159, %f5166, %f5142;
	fma.rn.f32 	%f5223, %f5159, %f5167, %f5143;
	fma.rn.f32 	%f5224, %f5159, %f5168, %f5144;
	fma.rn.f32 	%f5225, %f5160, %f5161, %f5145;
	fma.rn.f32 	%f5226, %f5160, %f5162, %f5146;
	fma.rn.f32 	%f5227, %f5160, %f5163, %f5147;
	fma.rn.f32 	%f5228, %f5160, %f5164, %f5148;
	fma.rn.f32 	%f5229, %f5160, %f5165, %f5149;
	fma.rn.f32 	%f5230, %f5160, %f5166, %f5150;
	fma.rn.f32 	%f5231, %f5160, %f5167, %f5151;
	fma.rn.f32 	%f5232, %f5160, %f5168, %f5152;
	ld.shared.v4.f32 	{%f5233, %f5234, %f5235, %f5236}, [%r2+1536];
	ld.shared.v4.f32 	{%f5237, %f5238, %f5239, %f5240}, [%r2+1792];
	ld.shared.v4.f32 	{%f5241, %f5242, %f5243, %f5244}, [%r39+1536];
	ld.shared.v4.f32 	{%f5245, %f5246, %f5247, %f5248}, [%r39+1792];
	fma.rn.f32 	%f5249, %f5233, %f5241, %f5169;
	fma.rn.f32 	%f5250, %f5233, %f5242, %f5170;
	fma.rn.f32 	%f5251, %f5233, %f5243, %f5171;
	fma.rn.f32 	%f5252, %f5233, %f5244, %f5172;
	fma.rn.f32 	%f5253, %f5233, %f5245, %f5173;
	fma.rn.f32 	%f5254, %f5233, %f5246, %f5174;
	fma.rn.f32 	%f5255, %f5233, %f5247, %f5175;
	fma.rn.f32 	%f5256, %f5233, %f5248, %f5176;
	fma.rn.f32 	%f5257, %f5234, %f5241, %f5177;
	fma.rn.f32 	%f5258, %f5234, %f5242, %f5178;
	fma.rn.f32 	%f5259, %f5234, %f5243, %f5179;
	fma.rn.f32 	%f5260, %f5234, %f5244, %f5180;
	fma.rn.f32 	%f5261, %f5234, %f5245, %f5181;
	fma.rn.f32 	%f5262, %f5234, %f5246, %f5182;
	fma.rn.f32 	%f5263, %f5234, %f5247, %f5183;
	fma.rn.f32 	%f5264, %f5234, %f5248, %f5184;
	fma.rn.f32 	%f5265, %f5235, %f5241, %f5185;
	fma.rn.f32 	%f5266, %f5235, %f5242, %f5186;
	fma.rn.f32 	%f5267, %f5235, %f5243, %f5187;
	fma.rn.f32 	%f5268, %f5235, %f5244, %f5188;
	fma.rn.f32 	%f5269, %f5235, %f5245, %f5189;
	fma.rn.f32 	%f5270, %f5235, %f5246, %f5190;
	fma.rn.f32 	%f5271, %f5235, %f5247, %f5191;
	fma.rn.f32 	%f5272, %f5235, %f5248, %f5192;
	fma.rn.f32 	%f5273, %f5236, %f5241, %f5193;
	fma.rn.f32 	%f5274, %f5236, %f5242, %f5194;
	fma.rn.f32 	%f5275, %f5236, %f5243, %f5195;
	fma.rn.f32 	%f5276, %f5236, %f5244, %f5196;
	fma.rn.f32 	%f5277, %f5236, %f5245, %f5197;
	fma.rn.f32 	%f5278, %f5236, %f5246, %f5198;
	fma.rn.f32 	%f5279, %f5236, %f5247, %f5199;
	fma.rn.f32 	%f5280, %f5236, %f5248, %f5200;
	fma.rn.f32 	%f5281, %f5237, %f5241, %f5201;
	fma.rn.f32 	%f5282, %f5237, %f5242, %f5202;
	fma.rn.f32 	%f5283, %f5237, %f5243, %f5203;
	fma.rn.f32 	%f5284, %f5237, %f5244, %f5204;
	fma.rn.f32 	%f5285, %f5237, %f5245, %f5205;
	fma.rn.f32 	%f5286, %f5237, %f5246, %f5206;
	fma.rn.f32 	%f5287, %f5237, %f5247, %f5207;
	fma.rn.f32 	%f5288, %f5237, %f5248, %f5208;
	fma.rn.f32 	%f5289, %f5238, %f5241, %f5209;
	fma.rn.f32 	%f5290, %f5238, %f5242, %f5210;
	fma.rn.f32 	%f5291, %f5238, %f5243, %f5211;
	fma.rn.f32 	%f5292, %f5238, %f5244, %f5212;
	fma.rn.f32 	%f5293, %f5238, %f5245, %f5213;
	fma.rn.f32 	%f5294, %f5238, %f5246, %f5214;
	fma.rn.f32 	%f5295, %f5238, %f5247, %f5215;
	fma.rn.f32 	%f5296, %f5238, %f5248, %f5216;
	fma.rn.f32 	%f5297, %f5239, %f5241, %f5217;
	fma.rn.f32 	%f5298, %f5239, %f5242, %f5218;
	fma.rn.f32 	%f5299, %f5239, %f5243, %f5219;
	fma.rn.f32 	%f5300, %f5239, %f5244, %f5220;
	fma.rn.f32 	%f5301, %f5239, %f5245, %f5221;
	fma.rn.f32 	%f5302, %f5239, %f5246, %f5222;
	fma.rn.f32 	%f5303, %f5239, %f5247, %f5223;
	fma.rn.f32 	%f5304, %f5239, %f5248, %f5224;
	fma.rn.f32 	%f5305, %f5240, %f5241, %f5225;
	fma.rn.f32 	%f5306, %f5240, %f5242, %f5226;
	fma.rn.f32 	%f5307, %f5240, %f5243, %f5227;
	fma.rn.f32 	%f5308, %f5240, %f5244, %f5228;
	fma.rn.f32 	%f5309, %f5240, %f5245, %f5229;
	fma.rn.f32 	%f5310, %f5240, %f5246, %f5230;
	fma.rn.f32 	%f5311, %f5240, %f5247, %f5231;
	fma.rn.f32 	%f5312, %f5240, %f5248, %f5232;
	ld.shared.v4.f32 	{%f5313, %f5314, %f5315, %f5316}, [%r2+2048];
	ld.shared.v4.f32 	{%f5317, %f5318, %f5319, %f5320}, [%r2+2304];
	ld.shared.v4.f32 	{%f5321, %f5322, %f5323, %f5324}, [%r39+2048];
	ld.shared.v4.f32 	{%f5325, %f5326, %f5327, %f5328}, [%r39+2304];
	fma.rn.f32 	%f5329, %f5313, %f5321, %f5249;
	fma.rn.f32 	%f5330, %f5313, %f5322, %f5250;
	fma.rn.f32 	%f5331, %f5313, %f5323, %f5251;
	fma.rn.f32 	%f5332, %f5313, %f5324, %f5252;
	fma.rn.f32 	%f5333, %f5313, %f5325, %f5253;
	fma.rn.f32 	%f5334, %f5313, %f5326, %f5254;
	fma.rn.f32 	%f5335, %f5313, %f5327, %f5255;
	fma.rn.f32 	%f5336, %f5313, %f5328, %f5256;
	fma.rn.f32 	%f5337, %f5314, %f5321, %f5257;
	fma.rn.f32 	%f5338, %f5314, %f5322, %f5258;
	fma.rn.f32 	%f5339, %f5314, %f5323, %f5259;
	fma.rn.f32 	%f5340, %f5314, %f5324, %f5260;
	fma.rn.f32 	%f5341, %f5314, %f5325, %f5261;
	fma.rn.f32 	%f5342, %f5314, %f5326, %f5262;
	fma.rn.f32 	%f5343, %f5314, %f5327, %f5263;
	fma.rn.f32 	%f5344, %f5314, %f5328, %f5264;
	fma.rn.f32 	%f5345, %f5315, %f5321, %f5265;
	fma.rn.f32 	%f5346, %f5315, %f5322, %f5266;
	fma.rn.f32 	%f5347, %f5315, %f5323, %f5267;
	fma.rn.f32 	%f5348, %f5315, %f5324, %f5268;
	fma.rn.f32 	%f5349, %f5315, %f5325, %f5269;
	fma.rn.f32 	%f5350, %f5315, %f5326, %f5270;
	fma.rn.f32 	%f5351, %f5315, %f5327, %f5271;
	fma.rn.f32 	%f5352, %f5315, %f5328, %f5272;
	fma.rn.f32 	%f5353, %f5316, %f5321, %f5273;
	fma.rn.f32 	%f5354, %f5316, %f5322, %f5274;
	fma.rn.f32 	%f5355, %f5316, %f5323, %f5275;
	fma.rn.f32 	%f5356, %f5316, %f5324, %f5276;
	fma.rn.f32 	%f5357, %f5316, %f5325, %f5277;
	fma.rn.f32 	%f5358, %f5316, %f5326, %f5278;
	fma.rn.f32 	%f5359, %f5316, %f5327, %f5279;
	fma.rn.f32 	%f5360, %f5316, %f5328, %f5280;
	fma.rn.f32 	%f5361, %f5317, %f5321, %f5281;
	fma.rn.f32 	%f5362, %f5317, %f5322, %f5282;
	fma.rn.f32 	%f5363, %f5317, %f5323, %f5283;
	fma.rn.f32 	%f5364, %f5317, %f5324, %f5284;
	fma.rn.f32 	%f5365, %f5317, %f5325, %f5285;
	fma.rn.f32 	%f5366, %f5317, %f5326, %f5286;
	fma.rn.f32 	%f5367, %f5317, %f5327, %f5287;
	fma.rn.f32 	%f5368, %f5317, %f5328, %f5288;
	fma.rn.f32 	%f5369, %f5318, %f5321, %f5289;
	fma.rn.f32 	%f5370, %f5318, %f5322, %f5290;
	fma.rn.f32 	%f5371, %f5318, %f5323, %f5291;
	fma.rn.f32 	%f5372, %f5318, %f5324, %f5292;
	fma.rn.f32 	%f5373, %f5318, %f5325, %f5293;
	fma.rn.f32 	%f5374, %f5318, %f5326, %f5294;
	fma.rn.f32 	%f5375, %f5318, %f5327, %f5295;
	fma.rn.f32 	%f5376, %f5318, %f5328, %f5296;
	fma.rn.f32 	%f5377, %f5319, %f5321, %f5297;
	fma.rn.f32 	%f5378, %f5319, %f5322, %f5298;
	fma.rn.f32 	%f5379, %f5319, %f5323, %f5299;
	fma.rn.f32 	%f5380, %f5319, %f5324, %f5300;
	fma.rn.f32 	%f5381, %f5319, %f5325, %f5301;
	fma.rn.f32 	%f5382, %f5319, %f5326, %f5302;
	fma.rn.f32 	%f5383, %f5319, %f5327, %f5303;
	fma.rn.f32 	%f5384, %f5319, %f5328, %f5304;
	fma.rn.f32 	%f5385, %f5320, %f5321, %f5305;
	fma.rn.f32 	%f5386, %f5320, %f5322, %f5306;
	fma.rn.f32 	%f5387, %f5320, %f5323, %f5307;
	fma.rn.f32 	%f5388, %f5320, %f5324, %f5308;
	fma.rn.f32 	%f5389, %f5320, %f5325, %f5309;
	fma.rn.f32 	%f5390, %f5320, %f5326, %f5310;
	fma.rn.f32 	%f5391, %f5320, %f5327, %f5311;
	fma.rn.f32 	%f5392, %f5320, %f5328, %f5312;
	ld.shared.v4.f32 	{%f5393, %f5394, %f5395, %f5396}, [%r2+2560];
	ld.shared.v4.f32 	{%f5397, %f5398, %f5399, %f5400}, [%r2+2816];
	ld.shared.v4.f32 	{%f5401, %f5402, %f5403, %f5404}, [%r39+2560];
	ld.shared.v4.f32 	{%f5405, %f5406, %f5407, %f5408}, [%r39+2816];
	fma.rn.f32 	%f5409, %f5393, %f5401, %f5329;
	fma.rn.f32 	%f5410, %f5393, %f5402, %f5330;
	fma.rn.f32 	%f5411, %f5393, %f5403, %f5331;
	fma.rn.f32 	%f5412, %f5393, %f5404, %f5332;
	fma.rn.f32 	%f5413, %f5393, %f5405, %f5333;
	fma.rn.f32 	%f5414, %f5393, %f5406, %f5334;
	fma.rn.f32 	%f5415, %f5393, %f5407, %f5335;
	fma.rn.f32 	%f5416, %f5393, %f5408, %f5336;
	fma.rn.f32 	%f5417, %f5394, %f5401, %f5337;
	fma.rn.f32 	%f5418, %f5394, %f5402, %f5338;
	fma.rn.f32 	%f5419, %f5394, %f5403, %f5339;
	fma.rn.f32 	%f5420, %f5394, %f5404, %f5340;
	fma.rn.f32 	%f5421, %f5394, %f5405, %f5341;
	fma.rn.f32 	%f5422, %f5394, %f5406, %f5342;
	fma.rn.f32 	%f5423, %f5394, %f5407, %f5343;
	fma.rn.f32 	%f5424, %f5394, %f5408, %f5344;
	fma.rn.f32 	%f5425, %f5395, %f5401, %f5345;
	fma.rn.f32 	%f5426, %f5395, %f5402, %f5346;
	fma.rn.f32 	%f5427, %f5395, %f5403, %f5347;
	fma.rn.f32 	%f5428, %f5395, %f5404, %f5348;
	fma.rn.f32 	%f5429, %f5395, %f5405, %f5349;
	fma.rn.f32 	%f5430, %f5395, %f5406, %f5350;
	fma.rn.f32 	%f5431, %f5395, %f5407, %f5351;
	fma.rn.f32 	%f5432, %f5395, %f5408, %f5352;
	fma.rn.f32 	%f5433, %f5396, %f5401, %f5353;
	fma.rn.f32 	%f5434, %f5396, %f5402, %f5354;
	fma.rn.f32 	%f5435, %f5396, %f5403, %f5355;
	fma.rn.f32 	%f5436, %f5396, %f5404, %f5356;
	fma.rn.f32 	%f5437, %f5396, %f5405, %f5357;
	fma.rn.f32 	%f5438, %f5396, %f5406, %f5358;
	fma.rn.f32 	%f5439, %f5396, %f5407, %f5359;
	fma.rn.f32 	%f5440, %f5396, %f5408, %f5360;
	fma.rn.f32 	%f5441, %f5397, %f5401, %f5361;
	fma.rn.f32 	%f5442, %f5397, %f5402, %f5362;
	fma.rn.f32 	%f5443, %f5397, %f5403, %f5363;
	fma.rn.f32 	%f5444, %f5397, %f5404, %f5364;
	fma.rn.f32 	%f5445, %f5397, %f5405, %f5365;
	fma.rn.f32 	%f5446, %f5397, %f5406, %f5366;
	fma.rn.f32 	%f5447, %f5397, %f5407, %f5367;
	fma.rn.f32 	%f5448, %f5397, %f5408, %f5368;
	fma.rn.f32 	%f5449, %f5398, %f5401, %f5369;
	fma.rn.f32 	%f5450, %f5398, %f5402, %f5370;
	fma.rn.f32 	%f5451, %f5398, %f5403, %f5371;
	fma.rn.f32 	%f5452, %f5398, %f5404, %f5372;
	fma.rn.f32 	%f5453, %f5398, %f5405, %f5373;
	fma.rn.f32 	%f5454, %f5398, %f5406, %f5374;
	fma.rn.f32 	%f5455, %f5398, %f5407, %f5375;
	fma.rn.f32 	%f5456, %f5398, %f5408, %f5376;
	fma.rn.f32 	%f5457, %f5399, %f5401, %f5377;
	fma.rn.f32 	%f5458, %f5399, %f5402, %f5378;
	fma.rn.f32 	%f5459, %f5399, %f5403, %f5379;
	fma.rn.f32 	%f5460, %f5399, %f5404, %f5380;
	fma.rn.f32 	%f5461, %f5399, %f5405, %f5381;
	fma.rn.f32 	%f5462, %f5399, %f5406, %f5382;
	fma.rn.f32 	%f5463, %f5399, %f5407, %f5383;
	fma.rn.f32 	%f5464, %f5399, %f5408, %f5384;
	fma.rn.f32 	%f5465, %f5400, %f5401, %f5385;
	fma.rn.f32 	%f5466, %f5400, %f5402, %f5386;
	fma.rn.f32 	%f5467, %f5400, %f5403, %f5387;
	fma.rn.f32 	%f5468, %f5400, %f5404, %f5388;
	fma.rn.f32 	%f5469, %f5400, %f5405, %f5389;
	fma.rn.f32 	%f5470, %f5400, %f5406, %f5390;
	fma.rn.f32 	%f5471, %f5400, %f5407, %f5391;
	fma.rn.f32 	%f5472, %f5400, %f5408, %f5392;
	ld.shared.v4.f32 	{%f5473, %f5474, %f5475, %f5476}, [%r2+3072];
	ld.shared.v4.f32 	{%f5477, %f5478, %f5479, %f5480}, [%r2+3328];
	ld.shared.v4.f32 	{%f5481, %f5482, %f5483, %f5484}, [%r39+3072];
	ld.shared.v4.f32 	{%f5485, %f5486, %f5487, %f5488}, [%r39+3328];
	fma.rn.f32 	%f5489, %f5473, %f5481, %f5409;
	fma.rn.f32 	%f5490, %f5473, %f5482, %f5410;
	fma.rn.f32 	%f5491, %f5473, %f5483, %f5411;
	fma.rn.f32 	%f5492, %f5473, %f5484, %f5412;
	fma.rn.f32 	%f5493, %f5473, %f5485, %f5413;
	fma.rn.f32 	%f5494, %f5473, %f5486, %f5414;
	fma.rn.f32 	%f5495, %f5473, %f5487, %f5415;
	fma.rn.f32 	%f5496, %f5473, %f5488, %f5416;
	fma.rn.f32 	%f5497, %f5474, %f5481, %f5417;
	fma.rn.f32 	%f5498, %f5474, %f5482, %f5418;
	fma.rn.f32 	%f5499, %f5474, %f5483, %f5419;
	fma.rn.f32 	%f5500, %f5474, %f5484, %f5420;
	fma.rn.f32 	%f5501, %f5474, %f5485, %f5421;
	fma.rn.f32 	%f5502, %f5474, %f5486, %f5422;
	fma.rn.f32 	%f5503, %f5474, %f5487, %f5423;
	fma.rn.f32 	%f5504, %f5474, %f5488, %f5424;
	fma.rn.f32 	%f5505, %f5475, %f5481, %f5425;
	fma.rn.f32 	%f5506, %f5475, %f5482, %f5426;
	fma.rn.f32 	%f5507, %f5475, %f5483, %f5427;
	fma.rn.f32 	%f5508, %f5475, %f5484, %f5428;
	fma.rn.f32 	%f5509, %f5475, %f5485, %f5429;
	fma.rn.f32 	%f5510, %f5475, %f5486, %f5430;
	fma.rn.f32 	%f5511, %f5475, %f5487, %f5431;
	fma.rn.f32 	%f5512, %f5475, %f5488, %f5432;
	fma.rn.f32 	%f5513, %f5476, %f5481, %f5433;
	fma.rn.f32 	%f5514, %f5476, %f5482, %f5434;
	fma.rn.f32 	%f5515, %f5476, %f5483, %f5435;
	fma.rn.f32 	%f5516, %f5476, %f5484, %f5436;
	fma.rn.f32 	%f5517, %f5476, %f5485, %f5437;
	fma.rn.f32 	%f5518, %f5476, %f5486, %f5438;
	fma.rn.f32 	%f5519, %f5476, %f5487, %f5439;
	fma.rn.f32 	%f5520, %f5476, %f5488, %f5440;
	fma.rn.f32 	%f5521, %f5477, %f5481, %f5441;
	fma.rn.f32 	%f5522, %f5477, %f5482, %f5442;
	fma.rn.f32 	%f5523, %f5477, %f5483, %f5443;
	fma.rn.f32 	%f5524, %f5477, %f5484, %f5444;
	fma.rn.f32 	%f5525, %f5477, %f5485, %f5445;
	fma.rn.f32 	%f5526, %f5477, %f5486, %f5446;
	fma.rn.f32 	%f5527, %f5477, %f5487, %f5447;
	fma.rn.f32 	%f5528, %f5477, %f5488, %f5448;
	fma.rn.f32 	%f5529, %f5478, %f5481, %f5449;
	fma.rn.f32 	%f5530, %f5478, %f5482, %f5450;
	fma.rn.f32 	%f5531, %f5478, %f5483, %f5451;
	fma.rn.f32 	%f5532, %f5478, %f5484, %f5452;
	fma.rn.f32 	%f5533, %f5478, %f5485, %f5453;
	fma.rn.f32 	%f5534, %f5478, %f5486, %f5454;
	fma.rn.f32 	%f5535, %f5478, %f5487, %f5455;
	fma.rn.f32 	%f5536, %f5478, %f5488, %f5456;
	fma.rn.f32 	%f5537, %f5479, %f5481, %f5457;
	fma.rn.f32 	%f5538, %f5479, %f5482, %f5458;
	fma.rn.f32 	%f5539, %f5479, %f5483, %f5459;
	fma.rn.f32 	%f5540, %f5479, %f5484, %f5460;
	fma.rn.f32 	%f5541, %f5479, %f5485, %f5461;
	fma.rn.f32 	%f5542, %f5479, %f5486, %f5462;
	fma.rn.f32 	%f5543, %f5479, %f5487, %f5463;
	fma.rn.f32 	%f5544, %f5479, %f5488, %f5464;
	fma.rn.f32 	%f5545, %f5480, %f5481, %f5465;
	fma.rn.f32 	%f5546, %f5480, %f5482, %f5466;
	fma.rn.f32 	%f5547, %f5480, %f5483, %f5467;
	fma.rn.f32 	%f5548, %f5480, %f5484, %f5468;
	fma.rn.f32 	%f5549, %f5480, %f5485, %f5469;
	fma.rn.f32 	%f5550, %f5480, %f5486, %f5470;
	fma.rn.f32 	%f5551, %f5480, %f5487, %f5471;
	fma.rn.f32 	%f5552, %f5480, %f5488, %f5472;
	ld.shared.v4.f32 	{%f5553, %f5554, %f5555, %f5556}, [%r2+3584];
	ld.shared.v4.f32 	{%f5557, %f5558, %f5559, %f5560}, [%r2+3840];
	ld.shared.v4.f32 	{%f5561, %f5562, %f5563, %f5564}, [%r39+3584];
	ld.shared.v4.f32 	{%f5565, %f5566, %f5567, %f5568}, [%r39+3840];
	fma.rn.f32 	%f5569, %f5553, %f5561, %f5489;
	fma.rn.f32 	%f5570, %f5553, %f5562, %f5490;
	fma.rn.f32 	%f5571, %f5553, %f5563, %f5491;
	fma.rn.f32 	%f5572, %f5553, %f5564, %f5492;
	fma.rn.f32 	%f5573, %f5553, %f5565, %f5493;
	fma.rn.f32 	%f5574, %f5553, %f5566, %f5494;
	fma.rn.f32 	%f5575, %f5553, %f5567, %f5495;
	fma.rn.f32 	%f5576, %f5553, %f5568, %f5496;
	fma.rn.f32 	%f5577, %f5554, %f5561, %f5497;
	fma.rn.f32 	%f5578, %f5554, %f5562, %f5498;
	fma.rn.f32 	%f5579, %f5554, %f5563, %f5499;
	fma.rn.f32 	%f5580, %f5554, %f5564, %f5500;
	fma.rn.f32 	%f5581, %f5554, %f5565, %f5501;
	fma.rn.f32 	%f5582, %f5554, %f5566, %f5502;
	fma.rn.f32 	%f5583, %f5554, %f5567, %f5503;
	fma.rn.f32 	%f5584, %f5554, %f5568, %f5504;
	fma.rn.f32 	%f5585, %f5555, %f5561, %f5505;
	fma.rn.f32 	%f5586, %f5555, %f5562, %f5506;
	fma.rn.f32 	%f5587, %f5555, %f5563, %f5507;
	fma.rn.f32 	%f5588, %f5555, %f5564, %f5508;
	fma.rn.f32 	%f5589, %f5555, %f5565, %f5509;
	fma.rn.f32 	%f5590, %f5555, %f5566, %f5510;
	fma.rn.f32 	%f5591, %f5555, %f5567, %f5511;
	fma.rn.f32 	%f5592, %f5555, %f5568, %f5512;
	fma.rn.f32 	%f5593, %f5556, %f5561, %f5513;
	fma.rn.f32 	%f5594, %f5556, %f5562, %f5514;
	fma.rn.f32 	%f5595, %f5556, %f5563, %f5515;
	fma.rn.f32 	%f5596, %f5556, %f5564, %f5516;
	fma.rn.f32 	%f5597, %f5556, %f5565, %f5517;
	fma.rn.f32 	%f5598, %f5556, %f5566, %f5518;
	fma.rn.f32 	%f5599, %f5556, %f5567, %f5519;
	fma.rn.f32 	%f5600, %f5556, %f5568, %f5520;
	fma.rn.f32 	%f5601, %f5557, %f5561, %f5521;
	fma.rn.f32 	%f5602, %f5557, %f5562, %f5522;
	fma.rn.f32 	%f5603, %f5557, %f5563, %f5523;
	fma.rn.f32 	%f5604, %f5557, %f5564, %f5524;
	fma.rn.f32 	%f5605, %f5557, %f5565, %f5525;
	fma.rn.f32 	%f5606, %f5557, %f5566, %f5526;
	fma.rn.f32 	%f5607, %f5557, %f5567, %f5527;
	fma.rn.f32 	%f5608, %f5557, %f5568, %f5528;
	fma.rn.f32 	%f5609, %f5558, %f5561, %f5529;
	fma.rn.f32 	%f5610, %f5558, %f5562, %f5530;
	fma.rn.f32 	%f5611, %f5558, %f5563, %f5531;
	fma.rn.f32 	%f5612, %f5558, %f5564, %f5532;
	fma.rn.f32 	%f5613, %f5558, %f5565, %f5533;
	fma.rn.f32 	%f5614, %f5558, %f5566, %f5534;
	fma.rn.f32 	%f5615, %f5558, %f5567, %f5535;
	fma.rn.f32 	%f5616, %f5558, %f5568, %f5536;
	fma.rn.f32 	%f5617, %f5559, %f5561, %f5537;
	fma.rn.f32 	%f5618, %f5559, %f5562, %f5538;
	fma.rn.f32 	%f5619, %f5559, %f5563, %f5539;
	fma.rn.f32 	%f5620, %f5559, %f5564, %f5540;
	fma.rn.f32 	%f5621, %f5559, %f5565, %f5541;
	fma.rn.f32 	%f5622, %f5559, %f5566, %f5542;
	fma.rn.f32 	%f5623, %f5559, %f5567, %f5543;
	fma.rn.f32 	%f5624, %f5559, %f5568, %f5544;
	fma.rn.f32 	%f5625, %f5560, %f5561, %f5545;
	fma.rn.f32 	%f5626, %f5560, %f5562, %f5546;
	fma.rn.f32 	%f5627, %f5560, %f5563, %f5547;
	fma.rn.f32 	%f5628, %f5560, %f5564, %f5548;
	fma.rn.f32 	%f5629, %f5560, %f5565, %f5549;
	fma.rn.f32 	%f5630, %f5560, %f5566, %f5550;
	fma.rn.f32 	%f5631, %f5560, %f5567, %f5551;
	fma.rn.f32 	%f5632, %f5560, %f5568, %f5552;
	st.shared.f32 	[%r34+4096], %f4985;
	st.shared.f32 	[%r34+4608], %f4986;
	st.shared.f32 	[%r34+5120], %f4987;
	st.shared.f32 	[%r34+5632], %f4988;
	st.shared.v4.f32 	[%r37+4096], {%f4989, %f4990, %f4991, %f4992};
	bar.sync 	0;
	ld.global.nc.v4.f32 	{%f5633, %f5634, %f5635, %f5636}, [%rd10+256];
	ld.global.nc.v4.f32 	{%f5637, %f5638, %f5639, %f5640}, [%rd12+32768];
	ld.shared.v4.f32 	{%f5641, %f5642, %f5643, %f5644}, [%r2+4096];
	ld.shared.v4.f32 	{%f5645, %f5646, %f5647, %f5648}, [%r2+4352];
	ld.shared.v4.f32 	{%f5649, %f5650, %f5651, %f5652}, [%r39+4096];
	ld.shared.v4.f32 	{%f5653, %f5654, %f5655, %f5656}, [%r39+4352];
	fma.rn.f32 	%f5657, %f5641, %f5649, %f5569;
	fma.rn.f32 	%f5658, %f5641, %f5650, %f5570;
	fma.rn.f32 	%f5659, %f5641, %f5651, %f5571;
	fma.rn.f32 	%f5660, %f5641, %f5652, %f5572;
	fma.rn.f32 	%f5661, %f5641, %f5653, %f5573;
	fma.rn.f32 	%f5662, %f5641, %f5654, %f5574;
	fma.rn.f32 	%f5663, %f5641, %f5655, %f5575;
	fma.rn.f32 	%f5664, %f5641, %f5656, %f5576;
	fma.rn.f32 	%f5665, %f5642, %f5649, %f5577;
	fma.rn.f32 	%f5666, %f5642, %f5650, %f5578;
	fma.rn.f32 	%f5667, %f5642, %f5651, %f5579;
	fma.rn.f32 	%f5668, %f5642, %f5652, %f5580;
	fma.rn.f32 	%f5669, %f5642, %f5653, %f5581;
	fma.rn.f32 	%f5670, %f5642, %f5654, %f5582;
	fma.rn.f32 	%f5671, %f5642, %f5655, %f5583;
	fma.rn.f32 	%f5672, %f5642, %f5656, %f5584;
	fma.rn.f32 	%f5673, %f5643, %f5649, %f5585;
	fma.rn.f32 	%f5674, %f5643, %f5650, %f5586;
	fma.rn.f32 	%f5675, %f5643, %f5651, %f5587;
	fma.rn.f32 	%f5676, %f5643, %f5652, %f5588;
	fma.rn.f32 	%f5677, %f5643, %f5653, %f5589;
	fma.rn.f32 	%f5678, %f5643, %f5654, %f5590;
	fma.rn.f32 	%f5679, %f5643, %f5655, %f5591;
	fma.rn.f32 	%f5680, %f5643, %f5656, %f5592;
	fma.rn.f32 	%f5681, %f5644, %f5649, %f5593;
	fma.rn.f32 	%f5682, %f5644, %f5650, %f5594;
	fma.rn.f32 	%f5683, %f5644, %f5651, %f5595;
	fma.rn.f32 	%f5684, %f5644, %f5652, %f5596;
	fma.rn.f32 	%f5685, %f5644, %f5653, %f5597;
	fma.rn.f32 	%f5686, %f5644, %f5654, %f5598;
	fma.rn.f32 	%f5687, %f5644, %f5655, %f5599;
	fma.rn.f32 	%f5688, %f5644, %f5656, %f5600;
	fma.rn.f32 	%f5689, %f5645, %f5649, %f5601;
	fma.rn.f32 	%f5690, %f5645, %f5650, %f5602;
	fma.rn.f32 	%f5691, %f5645, %f5651, %f5603;
	fma.rn.f32 	%f5692, %f5645, %f5652, %f5604;
	fma.rn.f32 	%f5693, %f5645, %f5653, %f5605;
	fma.rn.f32 	%f5694, %f5645, %f5654, %f5606;
	fma.rn.f32 	%f5695, %f5645, %f5655, %f5607;
	fma.rn.f32 	%f5696, %f5645, %f5656, %f5608;
	fma.rn.f32 	%f5697, %f5646, %f5649, %f5609;
	fma.rn.f32 	%f5698, %f5646, %f5650, %f5610;
	fma.rn.f32 	%f5699, %f5646, %f5651, %f5611;
	fma.rn.f32 	%f5700, %f5646, %f5652, %f5612;
	fma.rn.f32 	%f5701, %f5646, %f5653, %f5613;
	fma.rn.f32 	%f5702, %f5646, %f5654, %f5614;
	fma.rn.f32 	%f5703, %f5646, %f5655, %f5615;
	fma.rn.f32 	%f5704, %f5646, %f5656, %f5616;
	fma.rn.f32 	%f5705, %f5647, %f5649, %f5617;
	fma.rn.f32 	%f5706, %f5647, %f5650, %f5618;
	fma.rn.f32 	%f5707, %f5647, %f5651, %f5619;
	fma.rn.f32 	%f5708, %f5647, %f5652, %f5620;
	fma.rn.f32 	%f5709, %f5647, %f5653, %f5621;
	fma.rn.f32 	%f5710, %f5647, %f5654, %f5622;
	fma.rn.f32 	%f5711, %f5647, %f5655, %f5623;
	fma.rn.f32 	%f5712, %f5647, %f5656, %f5624;
	fma.rn.f32 	%f5713, %f5648, %f5649, %f5625;
	fma.rn.f32 	%f5714, %f5648, %f5650, %f5626;
	fma.rn.f32 	%f5715, %f5648, %f5651, %f5627;
	fma.rn.f32 	%f5716, %f5648, %f5652, %f5628;
	fma.rn.f32 	%f5717, %f5648, %f5653, %f5629;
	fma.rn.f32 	%f5718, %f5648, %f5654, %f5630;
	fma.rn.f32 	%f5719, %f5648, %f5655, %f5631;
	fma.rn.f32 	%f5720, %f5648, %f5656, %f5632;
	ld.shared.v4.f32 	{%f5721, %f5722, %f5723, %f5724}, [%r2+4608];
	ld.shared.v4.f32 	{%f5725, %f5726, %f5727, %f5728}, [%r2+4864];
	ld.shared.v4.f32 	{%f5729, %f5730, %f5731, %f5732}, [%r39+4608];
	ld.shared.v4.f32 	{%f5733, %f5734, %f5735, %f5736}, [%r39+4864];
	fma.rn.f32 	%f5737, %f5721, %f5729, %f5657;
	fma.rn.f32 	%f5738, %f5721, %f5730, %f5658;
	fma.rn.f32 	%f5739, %f5721, %f5731, %f5659;
	fma.rn.f32 	%f5740, %f5721, %f5732, %f5660;
	fma.rn.f32 	%f5741, %f5721, %f5733, %f5661;
	fma.rn.f32 	%f5742, %f5721, %f5734, %f5662;
	fma.rn.f32 	%f5743, %f5721, %f5735, %f5663;
	fma.rn.f32 	%f5744, %f5721, %f5736, %f5664;
	fma.rn.f32 	%f5745, %f5722, %f5729, %f5665;
	fma.rn.f32 	%f5746, %f5722, %f5730, %f5666;
	fma.rn.f32 	%f5747, %f5722, %f5731, %f5667;
	fma.rn.f32 	%f5748, %f5722, %f5732, %f5668;
	fma.rn.f32 	%f5749, %f5722, %f5733, %f5669;
	fma.rn.f32 	%f5750, %f5722, %f5734, %f5670;
	fma.rn.f32 	%f5751, %f5722, %f5735, %f5671;
	fma.rn.f32 	%f5752, %f5722, %f5736, %f5672;
	fma.rn.f32 	%f5753, %f5723, %f5729, %f5673;
	fma.rn.f32 	%f5754, %f5723, %f5730, %f5674;
	fma.rn.f32 	%f5755, %f5723, %f5731, %f5675;
	fma.rn.f32 	%f5756, %f5723, %f5732, %f5676;
	fma.rn.f32 	%f5757, %f5723, %f5733, %f5677;
	fma.rn.f32 	%f5758, %f5723, %f5734, %f5678;
	fma.rn.f32 	%f5759, %f5723, %f5735, %f5679;
	fma.rn.f32 	%f5760, %f5723, %f5736, %f5680;
	fma.rn.f32 	%f5761, %f5724, %f5729, %f5681;
	fma.rn.f32 	%f5762, %f5724, %f5730, %f5682;
	fma.rn.f32 	%f5763, %f5724, %f5731, %f5683;
	fma.rn.f32 	%f5764, %f5724, %f5732, %f5684;
	fma.rn.f32 	%f5765, %f5724, %f5733, %f5685;
	fma.rn.f32 	%f5766, %f5724, %f5734, %f5686;
	fma.rn.f32 	%f5767, %f5724, %f5735, %f5687;
	fma.rn.f32 	%f5768, %f5724, %f5736, %f5688;
	fma.rn.f32 	%f5769, %f5725, %f5729, %f5689;
	fma.rn.f32 	%f5770, %f5725, %f5730, %f5690;
	fma.rn.f32 	%f5771, %f5725, %f5731, %f5691;
	fma.rn.f32 	%f5772, %f5725, %f5732, %f5692;
	fma.rn.f32 	%f5773, %f5725, %f5733, %f5693;
	fma.rn.f32 	%f5774, %f5725, %f5734, %f5694;
	fma.rn.f32 	%f5775, %f5725, %f5735, %f5695;
	fma.rn.f32 	%f5776, %f5725, %f5736, %f5696;
	fma.rn.f32 	%f5777, %f5726, %f5729, %f5697;
	fma.rn.f32 	%f5778, %f5726, %f5730, %f5698;
	fma.rn.f32 	%f5779, %f5726, %f5731, %f5699;
	fma.rn.f32 	%f5780, %f5726, %f5732, %f5700;
	fma.rn.f32 	%f5781, %f5726, %f5733, %f5701;
	fma.rn.f32 	%f5782, %f5726, %f5734, %f5702;
	fma.rn.f32 	%f5783, %f5726, %f5735, %f5703;
	fma.rn.f32 	%f5784, %f5726, %f5736, %f5704;
	fma.rn.f32 	%f5785, %f5727, %f5729, %f5705;
	fma.rn.f32 	%f5786, %f5727, %f5730, %f5706;
	fma.rn.f32 	%f5787, %f5727, %f5731, %f5707;
	fma.rn.f32 	%f5788, %f5727, %f5732, %f5708;
	fma.rn.f32 	%f5789, %f5727, %f5733, %f5709;
	fma.rn.f32 	%f5790, %f5727, %f5734, %f5710;
	fma.rn.f32 	%f5791, %f5727, %f5735, %f5711;
	fma.rn.f32 	%f5792, %f5727, %f5736, %f5712;
	fma.rn.f32 	%f5793, %f5728, %f5729, %f5713;
	fma.rn.f32 	%f5794, %f5728, %f5730, %f5714;
	fma.rn.f32 	%f5795, %f5728, %f5731, %f5715;
	fma.rn.f32 	%f5796, %f5728, %f5732, %f5716;
	fma.rn.f32 	%f5797, %f5728, %f5733, %f5717;
	fma.rn.f32 	%f5798, %f5728, %f5734, %f5718;
	fma.rn.f32 	%f5799, %f5728, %f5735, %f5719;
	fma.rn.f32 	%f5800, %f5728, %f5736, %f5720;
	ld.shared.v4.f32 	{%f5801, %f5802, %f5803, %f5804}, [%r2+5120];
	ld.shared.v4.f32 	{%f5805, %f5806, %f5807, %f5808}, [%r2+5376];
	ld.shared.v4.f32 	{%f5809, %f5810, %f5811, %f5812}, [%r39+5120];
	ld.shared.v4.f32 	{%f5813, %f5814, %f5815, %f5816}, [%r39+5376];
	fma.rn.f32 	%f5817, %f5801, %f5809, %f5737;
	fma.rn.f32 	%f5818, %f5801, %f5810, %f5738;
	fma.rn.f32 	%f5819, %f5801, %f5811, %f5739;
	fma.rn.f32 	%f5820, %f5801, %f5812, %f5740;
	fma.rn.f32 	%f5821, %f5801, %f5813, %f5741;
	fma.rn.f32 	%f5822, %f5801, %f5814, %f5742;
	fma.rn.f32 	%f5823, %f5801, %f5815, %f5743;
	fma.rn.f32 	%f5824, %f5801, %f5816, %f5744;
	fma.rn.f32 	%f5825, %f5802, %f5809, %f5745;
	fma.rn.f32 	%f5826, %f5802, %f5810, %f5746;
	fma.rn.f32 	%f5827, %f5802, %f5811, %f5747;
	fma.rn.f32 	%f5828, %f5802, %f5812, %f5748;
	fma.rn.f32 	%f5829, %f5802, %f5813, %f5749;
	fma.rn.f32 	%f5830, %f5802, %f5814, %f5750;
	fma.rn.f32 	%f5831, %f5802, %f5815, %f5751;
	fma.rn.f32 	%f5832, %f5802, %f5816, %f5752;
	fma.rn.f32 	%f5833, %f5803, %f5809, %f5753;
	fma.rn.f32 	%f5834, %f5803, %f5810, %f5754;
	fma.rn.f32 	%f5835, %f5803, %f5811, %f5755;
	fma.rn.f32 	%f5836, %f5803, %f5812, %f5756;
	fma.rn.f32 	%f5837, %f5803, %f5813, %f5757;
	fma.rn.f32 	%f5838, %f5803, %f5814, %f5758;
	fma.rn.f32 	%f5839, %f5803, %f5815, %f5759;
	fma.rn.f32 	%f5840, %f5803, %f5816, %f5760;
	fma.rn.f32 	%f5841, %f5804, %f5809, %f5761;
	fma.rn.f32 	%f5842, %f5804, %f5810, %f5762;
	fma.rn.f32 	%f5843, %f5804, %f5811, %f5763;
	fma.rn.f32 	%f5844, %f5804, %f5812, %f5764;
	fma.rn.f32 	%f5845, %f5804, %f5813, %f5765;
	fma.rn.f32 	%f5846, %f5804, %f5814, %f5766;
	fma.rn.f32 	%f5847, %f5804, %f5815, %f5767;
	fma.rn.f32 	%f5848, %f5804, %f5816, %f5768;
	fma.rn.f32 	%f5849, %f5805, %f5809, %f5769;
	fma.rn.f32 	%f5850, %f5805, %f5810, %f5770;
	fma.rn.f32 	%f5851, %f5805, %f5811, %f5771;
	fma.rn.f32 	%f5852, %f5805, %f5812, %f5772;
	fma.rn.f32 	%f5853, %f5805, %f5813, %f5773;
	fma.rn.f32 	%f5854, %f5805, %f5814, %f5774;
	fma.rn.f32 	%f5855, %f5805, %f5815, %f5775;
	fma.rn.f32 	%f5856, %f5805, %f5816, %f5776;
	fma.rn.f32 	%f5857, %f5806, %f5809, %f5777;
	fma.rn.f32 	%f5858, %f5806, %f5810, %f5778;
	fma.rn.f32 	%f5859, %f5806, %f5811, %f5779;
	fma.rn.f32 	%f5860, %f5806, %f5812, %f5780;
	fma.rn.f32 	%f5861, %f5806, %f5813, %f5781;
	fma.rn.f32 	%f5862, %f5806, %f5814, %f5782;
	fma.rn.f32 	%f5863, %f5806, %f5815, %f5783;
	fma.rn.f32 	%f5864, %f5806, %f5816, %f5784;
	fma.rn.f32 	%f5865, %f5807, %f5809, %f5785;
	fma.rn.f32 	%f5866, %f5807, %f5810, %f5786;
	fma.rn.f32 	%f5867, %f5807, %f5811, %f5787;
	fma.rn.f32 	%f5868, %f5807, %f5812, %f5788;
	fma.rn.f32 	%f5869, %f5807, %f5813, %f5789;
	fma.rn.f32 	%f5870, %f5807, %f5814, %f5790;
	fma.rn.f32 	%f5871, %f5807, %f5815, %f5791;
	fma.rn.f32 	%f5872, %f5807, %f5816, %f5792;
	fma.rn.f32 	%f5873, %f5808, %f5809, %f5793;
	fma.rn.f32 	%f5874, %f5808, %f5810, %f5794;
	fma.rn.f32 	%f5875, %f5808, %f5811, %f5795;
	fma.rn.f32 	%f5876, %f5808, %f5812, %f5796;
	fma.rn.f32 	%f5877, %f5808, %f5813, %f5797;
	fma.rn.f32 	%f5878, %f5808, %f5814, %f5798;
	fma.rn.f32 	%f5879, %f5808, %f5815, %f5799;
	fma.rn.f32 	%f5880, %f5808, %f5816, %f5800;
	ld.shared.v4.f32 	{%f5881, %f5882, %f5883, %f5884}, [%r2+5632];
	ld.shared.v4.f32 	{%f5885, %f5886, %f5887, %f5888}, [%r2+5888];
	ld.shared.v4.f32 	{%f5889, %f5890, %f5891, %f5892}, [%r39+5632];
	ld.shared.v4.f32 	{%f5893, %f5894, %f5895, %f5896}, [%r39+5888];
	fma.rn.f32 	%f5897, %f5881, %f5889, %f5817;
	fma.rn.f32 	%f5898, %f5881, %f5890, %f5818;
	fma.rn.f32 	%f5899, %f5881, %f5891, %f5819;
	fma.rn.f32 	%f5900, %f5881, %f5892, %f5820;
	fma.rn.f32 	%f5901, %f5881, %f5893, %f5821;
	fma.rn.f32 	%f5902, %f5881, %f5894, %f5822;
	fma.rn.f32 	%f5903, %f5881, %f5895, %f5823;
	fma.rn.f32 	%f5904, %f5881, %f5896, %f5824;
	fma.rn.f32 	%f5905, %f5882, %f5889, %f5825;
	fma.rn.f32 	%f5906, %f5882, %f5890, %f5826;
	fma.rn.f32 	%f5907, %f5882, %f5891, %f5827;
	fma.rn.f32 	%f5908, %f5882, %f5892, %f5828;
	fma.rn.f32 	%f5909, %f5882, %f5893, %f5829;
	fma.rn.f32 	%f5910, %f5882, %f5894, %f5830;
	fma.rn.f32 	%f5911, %f5882, %f5895, %f5831;
	fma.rn.f32 	%f5912, %f5882, %f5896, %f5832;
	fma.rn.f32 	%f5913, %f5883, %f5889, %f5833;
	fma.rn.f32 	%f5914, %f5883, %f5890, %f5834;
	fma.rn.f32 	%f5915, %f5883, %f5891, %f5835;
	fma.rn.f32 	%f5916, %f5883, %f5892, %f5836;
	fma.rn.f32 	%f5917, %f5883, %f5893, %f5837;
	fma.rn.f32 	%f5918, %f5883, %f5894, %f5838;
	fma.rn.f32 	%f5919, %f5883, %f5895, %f5839;
	fma.rn.f32 	%f5920, %f5883, %f5896, %f5840;
	fma.rn.f32 	%f5921, %f5884, %f5889, %f5841;
	fma.rn.f32 	%f5922, %f5884, %f5890, %f5842;
	fma.rn.f32 	%f5923, %f5884, %f5891, %f5843;
	fma.rn.f32 	%f5924, %f5884, %f5892, %f5844;
	fma.rn.f32 	%f5925, %f5884, %f5893, %f5845;
	fma.rn.f32 	%f5926, %f5884, %f5894, %f5846;
	fma.rn.f32 	%f5927, %f5884, %f5895, %f5847;
	fma.rn.f32 	%f5928, %f5884, %f5896, %f5848;
	fma.rn.f32 	%f5929, %f5885, %f5889, %f5849;
	fma.rn.f32 	%f5930, %f5885, %f5890, %f5850;
	fma.rn.f32 	%f5931, %f5885, %f5891, %f5851;
	fma.rn.f32 	%f5932, %f5885, %f5892, %f5852;
	fma.rn.f32 	%f5933, %f5885, %f5893, %f5853;
	fma.rn.f32 	%f5934, %f5885, %f5894, %f5854;
	fma.rn.f32 	%f5935, %f5885, %f5895, %f5855;
	fma.rn.f32 	%f5936, %f5885, %f5896, %f5856;
	fma.rn.f32 	%f5937, %f5886, %f5889, %f5857;
	fma.rn.f32 	%f5938, %f5886, %f5890, %f5858;
	fma.rn.f32 	%f5939, %f5886, %f5891, %f5859;
	fma.rn.f32 	%f5940, %f5886, %f5892, %f5860;
	fma.rn.f32 	%f5941, %f5886, %f5893, %f5861;
	fma.rn.f32 	%f5942, %f5886, %f5894, %f5862;
	fma.rn.f32 	%f5943, %f5886, %f5895, %f5863;
	fma.rn.f32 	%f5944, %f5886, %f5896, %f5864;
	fma.rn.f32 	%f5945, %f5887, %f5889, %f5865;
	fma.rn.f32 	%f5946, %f5887, %f5890, %f5866;
	fma.rn.f32 	%f5947, %f5887, %f5891, %f5867;
	fma.rn.f32 	%f5948, %f5887, %f5892, %f5868;
	fma.rn.f32 	%f5949, %f5887, %f5893, %f5869;
	fma.rn.f32 	%f5950, %f5887, %f5894, %f5870;
	fma.rn.f32 	%f5951, %f5887, %f5895, %f5871;
	fma.rn.f32 	%f5952, %f5887, %f5896, %f5872;
	fma.rn.f32 	%f5953, %f5888, %f5889, %f5873;
	fma.rn.f32 	%f5954, %f5888, %f5890, %f5874;
	fma.rn.f32 	%f5955, %f5888, %f5891, %f5875;
	fma.rn.f32 	%f5956, %f5888, %f5892, %f5876;
	fma.rn.f32 	%f5957, %f5888, %f5893, %f5877;
	fma.rn.f32 	%f5958, %f5888, %f5894, %f5878;
	fma.rn.f32 	%f5959, %f5888, %f5895, %f5879;
	fma.rn.f32 	%f5960, %f5888, %f5896, %f5880;
	ld.shared.v4.f32 	{%f5961, %f5962, %f5963, %f5964}, [%r2+6144];
	ld.shared.v4.f32 	{%f5965, %f5966, %f5967, %f5968}, [%r2+6400];
	ld.shared.v4.f32 	{%f5969, %f5970, %f5971, %f5972}, [%r39+6144];
	ld.shared.v4.f32 	{%f5973, %f5974, %f5975, %f5976}, [%r39+6400];
	fma.rn.f32 	%f5977, %f5961, %f5969, %f5897;
	fma.rn.f32 	%f5978, %f5961, %f5970, %f5898;
	fma.rn.f32 	%f5979, %f5961, %f5971, %f5899;
	fma.rn.f32 	%f5980, %f5961, %f5972, %f5900;
	fma.rn.f32 	%f5981, %f5961, %f5973, %f5901;
	fma.rn.f32 	%f5982, %f5961, %f5974, %f5902;
	fma.rn.f32 	%f5983, %f5961, %f5975, %f5903;
	fma.rn.f32 	%f5984, %f5961, %f5976, %f5904;
	fma.rn.f32 	%f5985, %f5962, %f5969, %f5905;
	fma.rn.f32 	%f5986, %f5962, %f5970, %f5906;
	fma.rn.f32 	%f5987, %f5962, %f5971, %f5907;
	fma.rn.f32 	%f5988, %f5962, %f5972, %f5908;
	fma.rn.f32 	%f5989, %f5962, %f5973, %f5909;
	fma.rn.f32 	%f5990, %f5962, %f5974, %f5910;
	fma.rn.f32 	%f5991, %f5962, %f5975, %f5911;
	fma.rn.f32 	%f5992, %f5962, %f5976, %f5912;
	fma.rn.f32 	%f5993, %f5963, %f5969, %f5913;
	fma.rn.f32 	%f5994, %f5963, %f5970, %f5914;
	fma.rn.f32 	%f5995, %f5963, %f5971, %f5915;
	fma.rn.f32 	%f5996, %f5963, %f5972, %f5916;
	fma.rn.f32 	%f5997, %f5963, %f5973, %f5917;
	fma.rn.f32 	%f5998, %f5963, %f5974, %f5918;
	fma.rn.f32 	%f5999, %f5963, %f5975, %f5919;
	fma.rn.f32 	%f6000, %f5963, %f5976, %f5920;
	fma.rn.f32 	%f6001, %f5964, %f5969, %f5921;
	fma.rn.f32 	%f6002, %f5964, %f5970, %f5922;
	fma.rn.f32 	%f6003, %f5964, %f5971, %f5923;
	fma.rn.f32 	%f6004, %f5964, %f5972, %f5924;
	fma.rn.f32 	%f6005, %f5964, %f5973, %f5925;
	fma.rn.f32 	%f6006, %f5964, %f5974, %f5926;
	fma.rn.f32 	%f6007, %f5964, %f5975, %f5927;
	fma.rn.f32 	%f6008, %f5964, %f5976, %f5928;
	fma.rn.f32 	%f6009, %f5965, %f5969, %f5929;
	fma.rn.f32 	%f6010, %f5965, %f5970, %f5930;
	fma.rn.f32 	%f6011, %f5965, %f5971, %f5931;
	fma.rn.f32 	%f6012, %f5965, %f5972, %f5932;
	fma.rn.f32 	%f6013, %f5965, %f5973, %f5933;
	fma.rn.f32 	%f6014, %f5965, %f5974, %f5934;
	fma.rn.f32 	%f6015, %f5965, %f5975, %f5935;
	fma.rn.f32 	%f6016, %f5965, %f5976, %f5936;
	fma.rn.f32 	%f6017, %f5966, %f5969, %f5937;
	fma.rn.f32 	%f6018, %f5966, %f5970, %f5938;
	fma.rn.f32 	%f6019, %f5966, %f5971, %f5939;
	fma.rn.f32 	%f6020, %f5966, %f5972, %f5940;
	fma.rn.f32 	%f6021, %f5966, %f5973, %f5941;
	fma.rn.f32 	%f6022, %f5966, %f5974, %f5942;
	fma.rn.f32 	%f6023, %f5966, %f5975, %f5943;
	fma.rn.f32 	%f6024, %f5966, %f5976, %f5944;
	fma.rn.f32 	%f6025, %f5967, %f5969, %f5945;
	fma.rn.f32 	%f6026, %f5967, %f5970, %f5946;
	fma.rn.f32 	%f6027, %f5967, %f5971, %f5947;
	fma.rn.f32 	%f6028, %f5967, %f5972, %f5948;
	fma.rn.f32 	%f6029, %f5967, %f5973, %f5949;
	fma.rn.f32 	%f6030, %f5967, %f5974, %f5950;
	fma.rn.f32 	%f6031, %f5967, %f5975, %f5951;
	fma.rn.f32 	%f6032, %f5967, %f5976, %f5952;
	fma.rn.f32 	%f6033, %f5968, %f5969, %f5953;
	fma.rn.f32 	%f6034, %f5968, %f5970, %f5954;
	fma.rn.f32 	%f6035, %f5968, %f5971, %f5955;
	fma.rn.f32 	%f6036, %f5968, %f5972, %f5956;
	fma.rn.f32 	%f6037, %f5968, %f5973, %f5957;
	fma.rn.f32 	%f6038, %f5968, %f5974, %f5958;
	fma.rn.f32 	%f6039, %f5968, %f5975, %f5959;
	fma.rn.f32 	%f6040, %f5968, %f5976, %f5960;
	ld.shared.v4.f32 	{%f6041, %f6042, %f6043, %f6044}, [%r2+6656];
	ld.shared.v4.f32 	{%f6045, %f6046, %f6047, %f6048}, [%r2+6912];
	ld.shared.v4.f32 	{%f6049, %f6050, %f6051, %f6052}, [%r39+6656];
	ld.shared.v4.f32 	{%f6053, %f6054, %f6055, %f6056}, [%r39+6912];
	fma.rn.f32 	%f6057, %f6041, %f6049, %f5977;
	fma.rn.f32 	%f6058, %f6041, %f6050, %f5978;
	fma.rn.f32 	%f6059, %f6041, %f6051, %f5979;
	fma.rn.f32 	%f6060, %f6041, %f6052, %f5980;
	fma.rn.f32 	%f6061, %f6041, %f6053, %f5981;
	fma.rn.f32 	%f6062, %f6041, %f6054, %f5982;
	fma.rn.f32 	%f6063, %f6041, %f6055, %f5983;
	fma.rn.f32 	%f6064, %f6041, %f6056, %f5984;
	fma.rn.f32 	%f6065, %f6042, %f6049, %f5985;
	fma.rn.f32 	%f6066, %f6042, %f6050, %f5986;
	fma.rn.f32 	%f6067, %f6042, %f6051, %f5987;
	fma.rn.f32 	%f6068, %f6042, %f6052, %f5988;
	fma.rn.f32 	%f6069, %f6042, %f6053, %f5989;
	fma.rn.f32 	%f6070, %f6042, %f6054, %f5990;
	fma.rn.f32 	%f6071, %f6042, %f6055, %f5991;
	fma.rn.f32 	%f6072, %f6042, %f6056, %f5992;
	fma.rn.f32 	%f6073, %f6043, %f6049, %f5993;
	fma.rn.f32 	%f6074, %f6043, %f6050, %f5994;
	fma.rn.f32 	%f6075, %f6043, %f6051, %f5995;
	fma.rn.f32 	%f6076, %f6043, %f6052, %f5996;
	fma.rn.f32 	%f6077, %f6043, %f6053, %f5997;
	fma.rn.f32 	%f6078, %f6043, %f6054, %f5998;
	fma.rn.f32 	%f6079, %f6043, %f6055, %f5999;
	fma.rn.f32 	%f6080, %f6043, %f6056, %f6000;
	fma.rn.f32 	%f6081, %f6044, %f6049, %f6001;
	fma.rn.f32 	%f6082, %f6044, %f6050, %f6002;
	fma.rn.f32 	%f6083, %f6044, %f6051, %f6003;
	fma.rn.f32 	%f6084, %f6044, %f6052, %f6004;
	fma.rn.f32 	%f6085, %f6044, %f6053, %f6005;
	fma.rn.f32 	%f6086, %f6044, %f6054, %f6006;
	fma.rn.f32 	%f6087, %f6044, %f6055, %f6007;
	fma.rn.f32 	%f6088, %f6044, %f6056, %f6008;
	fma.rn.f32 	%f6089, %f6045, %f6049, %f6009;
	fma.rn.f32 	%f6090, %f6045, %f6050, %f6010;
	fma.rn.f32 	%f6091, %f6045, %f6051, %f6011;
	fma.rn.f32 	%f6092, %f6045, %f6052, %f6012;
	fma.rn.f32 	%f6093, %f6045, %f6053, %f6013;
	fma.rn.f32 	%f6094, %f6045, %f6054, %f6014;
	fma.rn.f32 	%f6095, %f6045, %f6055, %f6015;
	fma.rn.f32 	%f6096, %f6045, %f6056, %f6016;
	fma.rn.f32 	%f6097, %f6046, %f6049, %f6017;
	fma.rn.f32 	%f6098, %f6046, %f6050, %f6018;
	fma.rn.f32 	%f6099, %f6046, %f6051, %f6019;
	fma.rn.f32 	%f6100, %f6046, %f6052, %f6020;
	fma.rn.f32 	%f6101, %f6046, %f6053, %f6021;
	fma.rn.f32 	%f6102, %f6046, %f6054, %f6022;
	fma.rn.f32 	%f6103, %f6046, %f6055, %f6023;
	fma.rn.f32 	%f6104, %f6046, %f6056, %f6024;
	fma.rn.f32 	%f6105, %f6047, %f6049, %f6025;
	fma.rn.f32 	%f6106, %f6047, %f6050, %f6026;
	fma.rn.f32 	%f6107, %f6047, %f6051, %f6027;
	fma.rn.f32 	%f6108, %f6047, %f6052, %f6028;
	fma.rn.f32 	%f6109, %f6047, %f6053, %f6029;
	fma.rn.f32 	%f6110, %f6047, %f6054, %f6030;
	fma.rn.f32 	%f6111, %f6047, %f6055, %f6031;
	fma.rn.f32 	%f6112, %f6047, %f6056, %f6032;
	fma.rn.f32 	%f6113, %f6048, %f6049, %f6033;
	fma.rn.f32 	%f6114, %f6048, %f6050, %f6034;
	fma.rn.f32 	%f6115, %f6048, %f6051, %f6035;
	fma.rn.f32 	%f6116, %f6048, %f6052, %f6036;
	fma.rn.f32 	%f6117, %f6048, %f6053, %f6037;
	fma.rn.f32 	%f6118, %f6048, %f6054, %f6038;
	fma.rn.f32 	%f6119, %f6048, %f6055, %f6039;
	fma.rn.f32 	%f6120, %f6048, %f6056, %f6040;
	ld.shared.v4.f32 	{%f6121, %f6122, %f6123, %f6124}, [%r2+7168];
	ld.shared.v4.f32 	{%f6125, %f6126, %f6127, %f6128}, [%r2+7424];
	ld.shared.v4.f32 	{%f6129, %f6130, %f6131, %f6132}, [%r39+7168];
	ld.shared.v4.f32 	{%f6133, %f6134, %f6135, %f6136}, [%r39+7424];
	fma.rn.f32 	%f6137, %f6121, %f6129, %f6057;
	fma.rn.f32 	%f6138, %f6121, %f6130, %f6058;
	fma.rn.f32 	%f6139, %f6121, %f6131, %f6059;
	fma.rn.f32 	%f6140, %f6121, %f6132, %f6060;
	fma.rn.f32 	%f6141, %f6121, %f6133, %f6061;
	fma.rn.f32 	%f6142, %f6121, %f6134, %f6062;
	fma.rn.f32 	%f6143, %f6121, %f6135, %f6063;
	fma.rn.f32 	%f6144, %f6121, %f6136, %f6064;
	fma.rn.f32 	%f6145, %f6122, %f6129, %f6065;
	fma.rn.f32 	%f6146, %f6122, %f6130, %f6066;
	fma.rn.f32 	%f6147, %f6122, %f6131, %f6067;
	fma.rn.f32 	%f6148, %f6122, %f6132, %f6068;
	fma.rn.f32 	%f6149, %f6122, %f6133, %f6069;
	fma.rn.f32 	%f6150, %f6122, %f6134, %f6070;
	fma.rn.f32 	%f6151, %f6122, %f6135, %f6071;
	fma.rn.f32 	%f6152, %f6122, %f6136, %f6072;
	fma.rn.f32 	%f6153, %f6123, %f6129, %f6073;
	fma.rn.f32 	%f6154, %f6123, %f6130, %f6074;
	fma.rn.f32 	%f6155, %f6123, %f6131, %f6075;
	fma.rn.f32 	%f6156, %f6123, %f6132, %f6076;
	fma.rn.f32 	%f6157, %f6123, %f6133, %f6077;
	fma.rn.f32 	%f6158, %f6123, %f6134, %f6078;
	fma.rn.f32 	%f6159, %f6123, %f6135, %f6079;
	fma.rn.f32 	%f6160, %f6123, %f6136, %f6080;
	fma.rn.f32 	%f6161, %f6124, %f6129, %f6081;
	fma.rn.f32 	%f6162, %f6124, %f6130, %f6082;
	fma.rn.f32 	%f6163, %f6124, %f6131, %f6083;
	fma.rn.f32 	%f6164, %f6124, %f6132, %f6084;
	fma.rn.f32 	%f6165, %f6124, %f6133, %f6085;
	fma.rn.f32 	%f6166, %f6124, %f6134, %f6086;
	fma.rn.f32 	%f6167, %f6124, %f6135, %f6087;
	fma.rn.f32 	%f6168, %f6124, %f6136, %f6088;
	fma.rn.f32 	%f6169, %f6125, %f6129, %f6089;
	fma.rn.f32 	%f6170, %f6125, %f6130, %f6090;
	fma.rn.f32 	%f6171, %f6125, %f6131, %f6091;
	fma.rn.f32 	%f6172, %f6125, %f6132, %f6092;
	fma.rn.f32 	%f6173, %f6125, %f6133, %f6093;
	fma.rn.f32 	%f6174, %f6125, %f6134, %f6094;
	fma.rn.f32 	%f6175, %f6125, %f6135, %f6095;
	fma.rn.f32 	%f6176, %f6125, %f6136, %f6096;
	fma.rn.f32 	%f6177, %f6126, %f6129, %f6097;
	fma.rn.f32 	%f6178, %f6126, %f6130, %f6098;
	fma.rn.f32 	%f6179, %f6126, %f6131, %f6099;
	fma.rn.f32 	%f6180, %f6126, %f6132, %f6100;
	fma.rn.f32 	%f6181, %f6126, %f6133, %f6101;
	fma.rn.f32 	%f6182, %f6126, %f6134, %f6102;
	fma.rn.f32 	%f6183, %f6126, %f6135, %f6103;
	fma.rn.f32 	%f6184, %f6126, %f6136, %f6104;
	fma.rn.f32 	%f6185, %f6127, %f6129, %f6105;
	fma.rn.f32 	%f6186, %f6127, %f6130, %f6106;
	fma.rn.f32 	%f6187, %f6127, %f6131, %f6107;
	fma.rn.f32 	%f6188, %f6127, %f6132, %f6108;
	fma.rn.f32 	%f6189, %f6127, %f6133, %f6109;
	fma.rn.f32 	%f6190, %f6127, %f6134, %f6110;
	fma.rn.f32 	%f6191, %f6127, %f6135, %f6111;
	fma.rn.f32 	%f6192, %f6127, %f6136, %f6112;
	fma.rn.f32 	%f6193, %f6128, %f6129, %f6113;
	fma.rn.f32 	%f6194, %f6128, %f6130, %f6114;
	fma.rn.f32 	%f6195, %f6128, %f6131, %f6115;
	fma.rn.f32 	%f6196, %f6128, %f6132, %f6116;
	fma.rn.f32 	%f6197, %f6128, %f6133, %f6117;
	fma.rn.f32 	%f6198, %f6128, %f6134, %f6118;
	fma.rn.f32 	%f6199, %f6128, %f6135, %f6119;
	fma.rn.f32 	%f6200, %f6128, %f6136, %f6120;
	ld.shared.v4.f32 	{%f6201, %f6202, %f6203, %f6204}, [%r2+7680];
	ld.shared.v4.f32 	{%f6205, %f6206, %f6207, %f6208}, [%r2+7936];
	ld.shared.v4.f32 	{%f6209, %f6210, %f6211, %f6212}, [%r39+7680];
	ld.shared.v4.f32 	{%f6213, %f6214, %f6215, %f6216}, [%r39+7936];
	fma.rn.f32 	%f6217, %f6201, %f6209, %f6137;
	fma.rn.f32 	%f6218, %f6201, %f6210, %f6138;
	fma.rn.f32 	%f6219, %f6201, %f6211, %f6139;
	fma.rn.f32 	%f6220, %f6201, %f6212, %f6140;
	fma.rn.f32 	%f6221, %f6201, %f6213, %f6141;
	fma.rn.f32 	%f6222, %f6201, %f6214, %f6142;
	fma.rn.f32 	%f6223, %f6201, %f6215, %f6143;
	fma.rn.f32 	%f6224, %f6201, %f6216, %f6144;
	fma.rn.f32 	%f6225, %f6202, %f6209, %f6145;
	fma.rn.f32 	%f6226, %f6202, %f6210, %f6146;
	fma.rn.f32 	%f6227, %f6202, %f6211, %f6147;
	fma.rn.f32 	%f6228, %f6202, %f6212, %f6148;
	fma.rn.f32 	%f6229, %f6202, %f6213, %f6149;
	fma.rn.f32 	%f6230, %f6202, %f6214, %f6150;
	fma.rn.f32 	%f6231, %f6202, %f6215, %f6151;
	fma.rn.f32 	%f6232, %f6202, %f6216, %f6152;
	fma.rn.f32 	%f6233, %f6203, %f6209, %f6153;
	fma.rn.f32 	%f6234, %f6203, %f6210, %f6154;
	fma.rn.f32 	%f6235, %f6203, %f6211, %f6155;
	fma.rn.f32 	%f6236, %f6203, %f6212, %f6156;
	fma.rn.f32 	%f6237, %f6203, %f6213, %f6157;
	fma.rn.f32 	%f6238, %f6203, %f6214, %f6158;
	fma.rn.f32 	%f6239, %f6203, %f6215, %f6159;
	fma.rn.f32 	%f6240, %f6203, %f6216, %f6160;
	fma.rn.f32 	%f6241, %f6204, %f6209, %f6161;
	fma.rn.f32 	%f6242, %f6204, %f6210, %f6162;
	fma.rn.f32 	%f6243, %f6204, %f6211, %f6163;
	fma.rn.f32 	%f6244, %f6204, %f6212, %f6164;
	fma.rn.f32 	%f6245, %f6204, %f6213, %f6165;
	fma.rn.f32 	%f6246, %f6204, %f6214, %f6166;
	fma.rn.f32 	%f6247, %f6204, %f6215, %f6167;
	fma.rn.f32 	%f6248, %f6204, %f6216, %f6168;
	fma.rn.f32 	%f6249, %f6205, %f6209, %f6169;
	fma.rn.f32 	%f6250, %f6205, %f6210, %f6170;
	fma.rn.f32 	%f6251, %f6205, %f6211, %f6171;
	fma.rn.f32 	%f6252, %f6205, %f6212, %f6172;
	fma.rn.f32 	%f6253, %f6205, %f6213, %f6173;
	fma.rn.f32 	%f6254, %f6205, %f6214, %f6174;
	fma.rn.f32 	%f6255, %f6205, %f6215, %f6175;
	fma.rn.f32 	%f6256, %f6205, %f6216, %f6176;
	fma.rn.f32 	%f6257, %f6206, %f6209, %f6177;
	fma.rn.f32 	%f6258, %f6206, %f6210, %f6178;
	fma.rn.f32 	%f6259, %f6206, %f6211, %f6179;
	fma.rn.f32 	%f6260, %f6206, %f6212, %f6180;
	fma.rn.f32 	%f6261, %f6206, %f6213, %f6181;
	fma.rn.f32 	%f6262, %f6206, %f6214, %f6182;
	fma.rn.f32 	%f6263, %f6206, %f6215, %f6183;
	fma.rn.f32 	%f6264, %f6206, %f6216, %f6184;
	fma.rn.f32 	%f6265, %f6207, %f6209, %f6185;
	fma.rn.f32 	%f6266, %f6207, %f6210, %f6186;
	fma.rn.f32 	%f6267, %f6207, %f6211, %f6187;
	fma.rn.f32 	%f6268, %f6207, %f6212, %f6188;
	fma.rn.f32 	%f6269, %f6207, %f6213, %f6189;
	fma.rn.f32 	%f6270, %f6207, %f6214, %f6190;
	fma.rn.f32 	%f6271, %f6207, %f6215, %f6191;
	fma.rn.f32 	%f6272, %f6207, %f6216, %f6192;
	fma.rn.f32 	%f6273, %f6208, %f6209, %f6193;
	fma.rn.f32 	%f6274, %f6208, %f6210, %f6194;
	fma.rn.f32 	%f6275, %f6208, %f6211, %f6195;
	fma.rn.f32 	%f6276, %f6208, %f6212, %f6196;
	fma.rn.f32 	%f6277, %f6208, %f6213, %f6197;
	fma.rn.f32 	%f6278, %f6208, %f6214, %f6198;
	fma.rn.f32 	%f6279, %f6208, %f6215, %f6199;
	fma.rn.f32 	%f6280, %f6208, %f6216, %f6200;
	st.shared.f32 	[%r34], %f5633;
	st.shared.f32 	[%r34+512], %f5634;
	st.shared.f32 	[%r34+1024], %f5635;
	st.shared.f32 	[%r34+1536], %f5636;
	st.shared.v4.f32 	[%r37], {%f5637, %f5638, %f5639, %f5640};
	bar.sync 	0;
	ld.global.nc.v4.f32 	{%f6281, %f6282, %f6283, %f6284}, [%rd10+288];
	ld.global.nc.v4.f32 	{%f6285, %f6286, %f6287, %f6288}, [%rd12+36864];
	ld.shared.v4.f32 	{%f6289, %f6290, %f6291, %f6292}, [%r2];
	ld.shared.v4.f32 	{%f6293, %f6294, %f6295, %f6296}, [%r2+256];
	ld.shared.v4.f32 	{%f6297, %f6298, %f6299, %f6300}, [%r39];
	ld.shared.v4.f32 	{%f6301, %f6302, %f6303, %f6304}, [%r39+256];
	fma.rn.f32 	%f6305, %f6289, %f6297, %f6217;
	fma.rn.f32 	%f6306, %f6289, %f6298, %f6218;
	fma.rn.f32 	%f6307, %f6289, %f6299, %f6219;
	fma.rn.f32 	%f6308, %f6289, %f6300, %f6220;
	fma.rn.f32 	%f6309, %f6289, %f6301, %f6221;
	fma.rn.f32 	%f6310, %f6289, %f6302, %f6222;
	fma.rn.f32 	%f6311, %f6289, %f6303, %f6223;
	fma.rn.f32 	%f6312, %f6289, %f6304, %f6224;
	fma.rn.f32 	%f6313, %f6290, %f6297, %f6225;
	fma.rn.f32 	%f6314, %f6290, %f6298, %f6226;
	fma.rn.f32 	%f6315, %f6290, %f6299, %f6227;
	fma.rn.f32 	%f6316, %f6290, %f6300, %f6228;
	fma.rn.f32 	%f6317, %f6290, %f6301, %f6229;
	fma.rn.f32 	%f6318, %f6290, %f6302, %f6230;
	fma.rn.f32 	%f6319, %f6290, %f6303, %f6231;
	fma.rn.f32 	%f6320, %f6290, %f6304, %f6232;
	fma.rn.f32 	%f6321, %f6291, %f6297, %f6233;
	fma.rn.f32 	%f6322, %f6291, %f6298, %f6234;
	fma.rn.f32 	%f6323, %f6291, %f6299, %f6235;
	fma.rn.f32 	%f6324, %f6291, %f6300, %f6236;
	fma.rn.f32 	%f6325, %f6291, %f6301, %f6237;
	fma.rn.f32 	%f6326, %f6291, %f6302, %f6238;
	fma.rn.f32 	%f6327, %f6291, %f6303, %f6239;
	fma.rn.f32 	%f6328, %f6291, %f6304, %f6240;
	fma.rn.f32 	%f6329, %f6292, %f6297, %f6241;
	fma.rn.f32 	%f6330, %f6292, %f6298, %f6242;
	fma.rn.f32 	%f6331, %f6292, %f6299, %f6243;
	fma.rn.f32 	%f6332, %f6292, %f6300, %f6244;
	fma.rn.f32 	%f6333, %f6292, %f6301, %f6245;
	fma.rn.f32 	%f6334, %f6292, %f6302, %f6246;
	fma.rn.f32 	%f6335, %f6292, %f6303, %f6247;
	fma.rn.f32 	%f6336, %f6292, %f6304, %f6248;
	fma.rn.f32 	%f6337, %f6293, %f6297, %f6249;
	fma.rn.f32 	%f6338, %f6293, %f6298, %f6250;
	fma.rn.f32 	%f6339, %f6293, %f6299, %f6251;
	fma.rn.f32 	%f6340, %f6293, %f6300, %f6252;
	fma.rn.f32 	%f6341, %f6293, %f6301, %f6253;
	fma.rn.f32 	%f6342, %f6293, %f6302, %f6254;
	fma.rn.f32 	%f6343, %f6293, %f6303, %f6255;
	fma.rn.f32 	%f6344, %f6293, %f6304, %f6256;
	fma.rn.f32 	%f6345, %f6294, %f6297, %f6257;
	fma.rn.f32 	%f6346, %f6294, %f6298, %f6258;
	fma.rn.f32 	%f6347, %f6294, %f6299, %f6259;
	fma.rn.f32 	%f6348, %f6294, %f6300, %f6260;
	fma.rn.f32 	%f6349, %f6294, %f6301, %f6261;
	fma.rn.f32 	%f6350, %f6294, %f6302, %f6262;
	fma.rn.f32 	%f6351, %f6294, %f6303, %f6263;
	fma.rn.f32 	%f6352, %f6294, %f6304, %f6264;
	fma.rn.f32 	%f6353, %f6295, %f6297, %f6265;
	fma.rn.f32 	%f6354, %f6295, %f6298, %f6266;
	fma.rn.f32 	%f6355, %f6295, %f6299, %f6267;
	fma.rn.f32 	%f6356, %f6295, %f6300, %f6268;
	fma.rn.f32 	%f6357, %f6295, %f6301, %f6269;
	fma.rn.f32 	%f6358, %f6295, %f6302, %f6270;
	fma.rn.f32 	%f6359, %f6295, %f6303, %f6271;
	fma.rn.f32 	%f6360, %f6295, %f6304, %f6272;
	fma.rn.f32 	%f6361, %f6296, %f6297, %f6273;
	fma.rn.f32 	%f6362, %f6296, %f6298, %f6274;
	fma.rn.f32 	%f6363, %f6296, %f6299, %f6275;
	fma.rn.f32 	%f6364, %f6296, %f6300, %f6276;
	fma.rn.f32 	%f6365, %f6296, %f6301, %f6277;
	fma.rn.f32 	%f6366, %f6296, %f6302, %f6278;
	fma.rn.f32 	%f6367, %f6296, %f6303, %f6279;
	fma.rn.f32 	%f6368, %f6296, %f6304, %f6280;
	ld.shared.v4.f32 	{%f6369, %f6370, %f6371, %f6372}, [%r2+512];
	ld.shared.v4.f32 	{%f6373, %f6374, %f6375, %f6376}, [%r2+768];
	ld.shared.v4.f32 	{%f6377, %f6378, %f6379, %f6380}, [%r39+512];
	ld.shared.v4.f32 	{%f6381, %f6382, %f6383, %f6384}, [%r39+768];
	fma.rn.f32 	%f6385, %f6369, %f6377, %f6305;
	fma.rn.f32 	%f6386, %f6369, %f6378, %f6306;
	fma.rn.f32 	%f6387, %f6369, %f6379, %f6307;
	fma.rn.f32 	%f6388, %f6369, %f6380, %f6308;
	fma.rn.f32 	%f6389, %f6369, %f6381, %f6309;
	fma.rn.f32 	%f6390, %f6369, %f6382, %f6310;
	fma.rn.f32 	%f6391, %f6369, %f6383, %f6311;
	fma.rn.f32 	%f6392, %f6369, %f6384, %f6312;
	fma.rn.f32 	%f6393, %f6370, %f6377, %f6313;
	fma.rn.f32 	%f6394, %f6370, %f6378, %f6314;
	fma.rn.f32 	%f6395, %f6370, %f6379, %f6315;
	fma.rn.f32 	%f6396, %f6370, %f6380, %f6316;
	fma.rn.f32 	%f6397, %f6370, %f6381, %f6317;
	fma.rn.f32 	%f6398, %f6370, %f6382, %f6318;
	fma.rn.f32 	%f6399, %f6370, %f6383, %f6319;
	fma.rn.f32 	%f6400, %f6370, %f6384, %f6320;
	fma.rn.f32 	%f6401, %f6371, %f6377, %f6321;
	fma.rn.f32 	%f6402, %f6371, %f6378, %f6322;
	fma.rn.f32 	%f6403, %f6371, %f6379, %f6323;
	fma.rn.f32 	%f6404, %f6371, %f6380, %f6324;
	fma.rn.f32 	%f6405, %f6371, %f6381, %f6325;
	fma.rn.f32 	%f6406, %f6371, %f6382, %f6326;
	fma.rn.f32 	%f6407, %f6371, %f6383, %f6327;
	fma.rn.f32 	%f6408, %f6371, %f6384, %f6328;
	fma.rn.f32 	%f6409, %f6372, %f6377, %f6329;
	fma.rn.f32 	%f6410, %f6372, %f6378, %f6330;
	fma.rn.f32 	%f6411, %f6372, %f6379, %f6331;
	fma.rn.f32 	%f6412, %f6372, %f6380, %f6332;
	fma.rn.f32 	%f6413, %f6372, %f6381, %f6333;
	fma.rn.f32 	%f6414, %f6372, %f6382, %f6334;
	fma.rn.f32 	%f6415, %f6372, %f6383, %f6335;
	fma.rn.f32 	%f6416, %f6372, %f6384, %f6336;
	fma.rn.f32 	%f6417, %f6373, %f6377, %f6337;
	fma.rn.f32 	%f6418, %f6373, %f6378, %f6338;
	fma.rn.f32 	%f6419, %f6373, %f6379, %f6339;
	fma.rn.f32 	%f6420, %f6373, %f6380, %f6340;
	fma.rn.f32 	%f6421, %f6373, %f6381, %f6341;
	fma.rn.f32 	%f6422, %f6373, %f6382, %f6342;
	fma.rn.f32 	%f6423, %f6373, %f6383, %f6343;
	fma.rn.f32 	%f6424, %f6373, %f6384, %f6344;
	fma.rn.f32 	%f6425, %f6374, %f6377, %f6345;
	fma.rn.f32 	%f6426, %f6374, %f6378, %f6346;
	fma.rn.f32 	%f6427, %f6374, %f6379, %f6347;
	fma.rn.f32 	%f6428, %f6374, %f6380, %f6348;
	fma.rn.f32 	%f6429, %f6374, %f6381, %f6349;
	fma.rn.f32 	%f6430, %f6374, %f6382, %f6350;
	fma.rn.f32 	%f6431, %f6374, %f6383, %f6351;
	fma.rn.f32 	%f6432, %f6374, %f6384, %f6352;
	fma.rn.f32 	%f6433, %f6375, %f6377, %f6353;
	fma.rn.f32 	%f6434, %f6375, %f6378, %f6354;
	fma.rn.f32 	%f6435, %f6375, %f6379, %f6355;
	fma.rn.f32 	%f6436, %f6375, %f6380, %f6356;
	fma.rn.f32 	%f6437, %f6375, %f6381, %f6357;
	fma.rn.f32 	%f6438, %f6375, %f6382, %f6358;
	fma.rn.f32 	%f6439, %f6375, %f6383, %f6359;
	fma.rn.f32 	%f6440, %f6375, %f6384, %f6360;
	fma.rn.f32 	%f6441, %f6376, %f6377, %f6361;
	fma.rn.f32 	%f6442, %f6376, %f6378, %f6362;
	fma.rn.f32 	%f6443, %f6376, %f6379, %f6363;
	fma.rn.f32 	%f6444, %f6376, %f6380, %f6364;
	fma.rn.f32 	%f6445, %f6376, %f6381, %f6365;
	fma.rn.f32 	%f6446, %f6376, %f6382, %f6366;
	fma.rn.f32 	%f6447, %f6376, %f6383, %f6367;
	fma.rn.f32 	%f6448, %f6376, %f6384, %f6368;
	ld.shared.v4.f32 	{%f6449, %f6450, %f6451, %f6452}, [%r2+1024];
	ld.shared.v4.f32 	{%f6453, %f6454, %f6455, %f6456}, [%r2+1280];
	ld.shared.v4.f32 	{%f6457, %f6458, %f6459, %f6460}, [%r39+1024];
	ld.shared.v4.f32 	{%f6461, %f6462, %f6463, %f6464}, [%r39+1280];
	fma.rn.f32 	%f6465, %f6449, %f6457, %f6385;
	fma.rn.f32 	%f6466, %f6449, %f6458, %f6386;
	fma.rn.f32 	%f6467, %f6449, %f6459, %f6387;
	fma.rn.f32 	%f6468, %f6449, %f6460, %f6388;
	fma.rn.f32 	%f6469, %f6449, %f6461, %f6389;
	fma.rn.f32 	%f6470, %f6449, %f6462, %f6390;
	fma.rn.f32 	%f6471, %f6449, %f6463, %f6391;
	fma.rn.f32 	%f6472, %f6449, %f6464, %f6392;
	fma.rn.f32 	%f6473, %f6450, %f6457, %f6393;
	fma.rn.f32 	%f6474, %f6450, %f6458, %f6394;
	fma.rn.f32 	%f6475, %f6450, %f6459, %f6395;
	fma.rn.f32 	%f6476, %f6450, %f6460, %f6396;
	fma.rn.f32 	%f6477, %f6450, %f6461, %f6397;
	fma.rn.f32 	%f6478, %f6450, %f6462, %f6398;
	fma.rn.f32 	%f6479, %f6450, %f6463, %f6399;
	fma.rn.f32 	%f6480, %f6450, %f6464, %f6400;
	fma.rn.f32 	%f6481, %f6451, %f6457, %f6401;
	fma.rn.f32 	%f6482, %f6451, %f6458, %f6402;
	fma.rn.f32 	%f6483, %f6451, %f6459, %f6403;
	fma.rn.f32 	%f6484, %f6451, %f6460, %f6404;
	fma.rn.f32 	%f6485, %f6451, %f6461, %f6405;
	fma.rn.f32 	%f6486, %f6451, %f6462, %f6406;
	fma.rn.f32 	%f6487, %f6451, %f6463, %f6407;
	fma.rn.f32 	%f6488, %f6451, %f6464, %f6408;
	fma.rn.f32 	%f6489, %f6452, %f6457, %f6409;
	fma.rn.f32 	%f6490, %f6452, %f6458, %f6410;
	fma.rn.f32 	%f6491, %f6452, %f6459, %f6411;
	fma.rn.f32 	%f6492, %f6452, %f6460, %f6412;
	fma.rn.f32 	%f6493, %f6452, %f6461, %f6413;
	fma.rn.f32 	%f6494, %f6452, %f6462, %f6414;
	fma.rn.f32 	%f6495, %f6452, %f6463, %f6415;
	fma.rn.f32 	%f6496, %f6452, %f6464, %f6416;
	fma.rn.f32 	%f6497, %f6453, %f6457, %f6417;
	fma.rn.f32 	%f6498, %f6453, %f6458, %f6418;
	fma.rn.f32 	%f6499, %f6453, %f6459, %f6419;
	fma.rn.f32 	%f6500, %f6453, %f6460, %f6420;
	fma.rn.f32 	%f6501, %f6453, %f6461, %f6421;
	fma.rn.f32 	%f6502, %f6453, %f6462, %f6422;
	fma.rn.f32 	%f6503, %f6453, %f6463, %f6423;
	fma.rn.f32 	%f6504, %f6453, %f6464, %f6424;
	fma.rn.f32 	%f6505, %f6454, %f6457, %f6425;
	fma.rn.f32 	%f6506, %f6454, %f6458, %f6426;
	fma.rn.f32 	%f6507, %f6454, %f6459, %f6427;
	fma.rn.f32 	%f6508, %f6454, %f6460, %f6428;
	fma.rn.f32 	%f6509, %f6454, %f6461, %f6429;
	fma.rn.f32 	%f6510, %f6454, %f6462, %f6430;
	fma.rn.f32 	%f6511, %f6454, %f6463, %f6431;
	fma.rn.f32 	%f6512, %f6454, %f6464, %f6432;
	fma.rn.f32 	%f6513, %f6455, %f6457, %f6433;
	fma.rn.f32 	%f6514, %f6455, %f6458, %f6434;
	fma.rn.f32 	%f6515, %f6455, %f6459, %f6435;
	fma.rn.f32 	%f6516, %f6455, %f6460, %f6436;
	fma.rn.f32 	%f6517, %f6455, %f6461, %f6437;
	fma.rn.f32 	%f6518, %f6455, %f6462, %f6438;
	fma.rn.f32 	%f6519, %f6455, %f6463, %f6439;
	fma.rn.f32 	%f6520, %f6455, %f6464, %f6440;
	fma.rn.f32 	%f6521, %f6456, %f6457, %f6441;
	fma.rn.f32 	%f6522, %f6456, %f6458, %f6442;
	fma.rn.f32 	%f6523, %f6456, %f6459, %f6443;
	fma.rn.f32 	%f6524, %f6456, %f6460, %f6444;
	fma.rn.f32 	%f6525, %f6456, %f6461, %f6445;
	fma.rn.f32 	%f6526, %f6456, %f6462, %f6446;
	fma.rn.f32 	%f6527, %f6456, %f6463, %f6447;
	fma.rn.f32 	%f6528, %f6456, %f6464, %f6448;
	ld.shared.v4.f32 	{%f6529, %f6530, %f6531, %f6532}, [%r2+1536];
	ld.shared.v4.f32 	{%f6533, %f6534, %f6535, %f6536}, [%r2+1792];
	ld.shared.v4.f32 	{%f6537, %f6538, %f6539, %f6540}, [%r39+1536];
	ld.shared.v4.f32 	{%f6541, %f6542, %f6543, %f6544}, [%r39+1792];
	fma.rn.f32 	%f6545, %f6529, %f6537, %f6465;
	fma.rn.f32 	%f6546, %f6529, %f6538, %f6466;
	fma.rn.f32 	%f6547, %f6529, %f6539, %f6467;
	fma.rn.f32 	%f6548, %f6529, %f6540, %f6468;
	fma.rn.f32 	%f6549, %f6529, %f6541, %f6469;
	fma.rn.f32 	%f6550, %f6529, %f6542, %f6470;
	fma.rn.f32 	%f6551, %f6529, %f6543, %f6471;
	fma.rn.f32 	%f6552, %f6529, %f6544, %f6472;
	fma.rn.f32 	%f6553, %f6530, %f6537, %f6473;
	fma.rn.f32 	%f6554, %f6530, %f6538, %f6474;
	fma.rn.f32 	%f6555, %f6530, %f6539, %f6475;
	fma.rn.f32 	%f6556, %f6530, %f6540, %f6476;
	fma.rn.f32 	%f6557, %f6530, %f6541, %f6477;
	fma.rn.f32 	%f6558, %f6530, %f6542, %f6478;
	fma.rn.f32 	%f6559, %f6530, %f6543, %f6479;
	fma.rn.f32 	%f6560, %f6530, %f6544, %f6480;
	fma.rn.f32 	%f6561, %f6531, %f6537, %f6481;
	fma.rn.f32 	%f6562, %f6531, %f6538, %f6482;
	fma.rn.f32 	%f6563, %f6531, %f6539, %f6483;
	fma.rn.f32 	%f6564, %f6531, %f6540, %f6484;
	fma.rn.f32 	%f6565, %f6531, %f6541, %f6485;
	fma.rn.f32 	%f6566, %f6531, %f6542, %f6486;
	fma.rn.f32 	%f6567, %f6531, %f6543, %f6487;
	fma.rn.f32 	%f6568, %f6531, %f6544, %f6488;
	fma.rn.f32 	%f6569, %f6532, %f6537, %f6489;
	fma.rn.f32 	%f6570, %f6532, %f6538, %f6490;
	fma.rn.f32 	%f6571, %f6532, %f6539, %f6491;
	fma.rn.f32 	%f6572, %f6532, %f6540, %f6492;
	fma.rn.f32 	%f6573, %f6532, %f6541, %f6493;
	fma.rn.f32 	%f6574, %f6532, %f6542, %f6494;
	fma.rn.f32 	%f6575, %f6532, %f6543, %f6495;
	fma.rn.f32 	%f6576, %f6532, %f6544, %f6496;
	fma.rn.f32 	%f6577, %f6533, %f6537, %f6497;
	fma.rn.f32 	%f6578, %f6533, %f6538, %f6498;
	fma.rn.f32 	%f6579, %f6533, %f6539, %f6499;
	fma.rn.f32 	%f6580, %f6533, %f6540, %f6500;
	fma.rn.f32 	%f6581, %f6533, %f6541, %f6501;
	fma.rn.f32 	%f6582, %f6533, %f6542, %f6502;
	fma.rn.f32 	%f6583, %f6533, %f6543, %f6503;
	fma.rn.f32 	%f6584, %f6533, %f6544, %f6504;
	fma.rn.f32 	%f6585, %f6534, %f6537, %f6505;
	fma.rn.f32 	%f6586, %f6534, %f6538, %f6506;
	fma.rn.f32 	%f6587, %f6534, %f6539, %f6507;
	fma.rn.f32 	%f6588, %f6534, %f6540, %f6508;
	fma.rn.f32 	%f6589, %f6534, %f6541, %f6509;
	fma.rn.f32 	%f6590, %f6534, %f6542, %f6510;
	fma.rn.f32 	%f6591, %f6534, %f6543, %f6511;
	fma.rn.f32 	%f6592, %f6534, %f6544, %f6512;
	fma.rn.f32 	%f6593, %f6535, %f6537, %f6513;
	fma.rn.f32 	%f6594, %f6535, %f6538, %f6514;
	fma.rn.f32 	%f6595, %f6535, %f6539, %f6515;
	fma.rn.f32 	%f6596, %f6535, %f6540, %f6516;
	fma.rn.f32 	%f6597, %f6535, %f6541, %f6517;
	fma.rn.f32 	%f6598, %f6535, %f6542, %f6518;
	fma.rn.f32 	%f6599, %f6535, %f6543, %f6519;
	fma.rn.f32 	%f6600, %f6535, %f6544, %f6520;
	fma.rn.f32 	%f6601, %f6536, %f6537, %f6521;
	fma.rn.f32 	%f6602, %f6536, %f6538, %f6522;
	fma.rn.f32 	%f6603, %f6536, %f6539, %f6523;
	fma.rn.f32 	%f6604, %f6536, %f6540, %f6524;
	fma.rn.f32 	%f6605, %f6536, %f6541, %f6525;
	fma.rn.f32 	%f6606, %f6536, %f6542, %f6526;
	fma.rn.f32 	%f6607, %f6536, %f6543, %f6527;
	fma.rn.f32 	%f6608, %f6536, %f6544, %f6528;
	ld.shared.v4.f32 	{%f6609, %f6610, %f6611, %f6612}, [%r2+2048];
	ld.shared.v4.f32 	{%f6613, %f6614, %f6615, %f6616}, [%r2+2304];
	ld.shared.v4.f32 	{%f6617, %f6618, %f6619, %f6620}, [%r39+2048];
	ld.shared.v4.f32 	{%f6621, %f6622, %f6623, %f6624}, [%r39+2304];
	fma.rn.f32 	%f6625, %f6609, %f6617, %f6545;
	fma.rn.f32 	%f6626, %f6609, %f6618, %f6546;
	fma.rn.f32 	%f6627, %f6609, %f6619, %f6547;
	fma.rn.f32 	%f6628, %f6609, %f6620, %f6548;
	fma.rn.f32 	%f6629, %f6609, %f6621, %f6549;
	fma.rn.f32 	%f6630, %f6609, %f6622, %f6550;
	fma.rn.f32 	%f6631, %f6609, %f6623, %f6551;
	fma.rn.f32 	%f6632, %f6609, %f6624, %f6552;
	fma.rn.f32 	%f6633, %f6610, %f6617, %f6553;
	fma.rn.f32 	%f6634, %f6610, %f6618, %f6554;
	fma.rn.f32 	%f6635, %f6610, %f6619, %f6555;
	fma.rn.f32 	%f6636, %f6610, %f6620, %f6556;
	fma.rn.f32 	%f6637, %f6610, %f6621, %f6557;
	fma.rn.f32 	%f6638, %f6610, %f6622, %f6558;
	fma.rn.f32 	%f6639, %f6610, %f6623, %f6559;
	fma.rn.f32 	%f6640, %f6610, %f6624, %f6560;
	fma.rn.f32 	%f6641, %f6611, %f6617, %f6561;
	fma.rn.f32 	%f6642, %f6611, %f6618, %f6562;
	fma.rn.f32 	%f6643, %f6611, %f6619, %f6563;
	fma.rn.f32 	%f6644, %f6611, %f6620, %f6564;
	fma.rn.f32 	%f6645, %f6611, %f6621, %f6565;
	fma.rn.f32 	%f6646, %f6611, %f6622, %f6566;
	fma.rn.f32 	%f6647, %f6611, %f6623, %f6567;
	fma.rn.f32 	%f6648, %f6611, %f6624, %f6568;
	fma.rn.f32 	%f6649, %f6612, %f6617, %f6569;
	fma.rn.f32 	%f6650, %f6612, %f6618, %f6570;
	fma.rn.f32 	%f6651, %f6612, %f6619, %f6571;
	fma.rn.f32 	%f6652, %f6612, %f6620, %f6572;
	fma.rn.f32 	%f6653, %f6612, %f6621, %f6573;
	fma.rn.f32 	%f6654, %f6612, %f6622, %f6574;
	fma.rn.f32 	%f6655, %f6612, %f6623, %f6575;
	fma.rn.f32 	%f6656, %f6612, %f6624, %f6576;
	fma.rn.f32 	%f6657, %f6613, %f6617, %f6577;
	fma.rn.f32 	%f6658, %f6613, %f6618, %f6578;
	fma.rn.f32 	%f6659, %f6613, %f6619, %f6579;
	fma.rn.f32 	%f6660, %f6613, %f6620, %f6580;
	fma.rn.f32 	%f6661, %f6613, %f6621, %f6581;
	fma.rn.f32 	%f6662, %f6613, %f6622, %f6582;
	fma.rn.f32 	%f6663, %f6613, %f6623, %f6583;
	fma.rn.f32 	%f6664, %f6613, %f6624, %f6584;
	fma.rn.f32 	%f6665, %f6614, %f6617, %f6585;
	fma.rn.f32 	%f6666, %f6614, %f6618, %f6586;
	fma.rn.f32 	%f6667, %f6614, %f6619, %f6587;
	fma.rn.f32 	%f6668, %f6614, %f6620, %f6588;
	fma.rn.f32 	%f6669, %f6614, %f6621, %f6589;
	fma.rn.f32 	%f6670, %f6614, %f6622, %f6590;
	fma.rn.f32 	%f6671, %f6614, %f6623, %f6591;
	fma.rn.f32 	%f6672, %f6614, %f6624, %f6592;
	fma.rn.f32 	%f6673, %f6615, %f6617, %f6593;
	fma.rn.f32 	%f6674, %f6615, %f6618, %f6594;
	fma.rn.f32 	%f6675, %f6615, %f6619, %f6595;
	fma.rn.f32 	%f6676, %f6615, %f6620, %f6596;
	fma.rn.f32 	%f6677, %f6615, %f6621, %f6597;
	fma.rn.f32 	%f6678, %f6615, %f6622, %f6598;
	fma.rn.f32 	%f6679, %f6615, %f6623, %f6599;
	fma.rn.f32 	%f6680, %f6615, %f6624, %f6600;
	fma.rn.f32 	%f6681, %f6616, %f6617, %f6601;
	fma.rn.f32 	%f6682, %f6616, %f6618, %f6602;
	fma.rn.f32 	%f6683, %f6616, %f6619, %f6603;
	fma.rn.f32 	%f6684, %f6616, %f6620, %f6604;
	fma.rn.f32 	%f6685, %f6616, %f6621, %f6605;
	fma.rn.f32 	%f6686, %f6616, %f6622, %f6606;
	fma.rn.f32 	%f6687, %f6616, %f6623, %f6607;
	fma.rn.f32 	%f6688, %f6616, %f6624, %f6608;
	ld.shared.v4.f32 	{%f6689, %f6690, %f6691, %f6692}, [%r2+2560];
	ld.shared.v4.f32 	{%f6693, %f6694, %f6695, %f6696}, [%r2+2816];
	ld.shared.v4.f32 	{%f6697, %f6698, %f6699, %f6700}, [%r39+2560];
	ld.shared.v4.f32 	{%f6701, %f6702, %f6703, %f6704}, [%r39+2816];
	fma.rn.f32 	%f6705, %f6689, %f6697, %f6625;
	fma.rn.f32 	%f6706, %f6689, %f6698, %f6626;
	fma.rn.f32 	%f6707, %f6689, %f6699, %f6627;
	fma.rn.f32 	%f6708, %f6689, %f6700, %f6628;
	fma.rn.f32 	%f6709, %f6689, %f6701, %f6629;
	fma.rn.f32 	%f6710, %f6689, %f6702, %f6630;
	fma.rn.f32 	%f6711, %f6689, %f6703, %f6631;
	fma.rn.f32 	%f6712, %f6689, %f6704, %f6632;
	fma.rn.f32 	%f6713, %f6690, %f6697, %f6633;
	fma.rn.f32 	%f6714, %f6690, %f6698, %f6634;
	fma.rn.f32 	%f6715, %f6690, %f6699, %f6635;
	fma.rn.f32 	%f6716, %f6690, %f6700, %f6636;
	fma.rn.f32 	%f6717, %f6690, %f6701, %f6637;
	fma.rn.f32 	%f6718, %f6690, %f6702, %f6638;
	fma.rn.f32 	%f6719, %f6690, %f6703, %f6639;
	fma.rn.f32 	%f6720, %f6690, %f6704, %f6640;
	fma.rn.f32 	%f6721, %f6691, %f6697, %f6641;
	fma.rn.f32 	%f6722, %f6691, %f6698, %f6642;
	fma.rn.f32 	%f6723, %f6691, %f6699, %f6643;
	fma.rn.f32 	%f6724, %f6691, %f6700, %f6644;
	fma.rn.f32 	%f6725, %f6691, %f6701, %f6645;
	fma.rn.f32 	%f6726, %f6691, %f6702, %f6646;
	fma.rn.f32 	%f6727, %f6691, %f6703, %f6647;
	fma.rn.f32 	%f6728, %f6691, %f6704, %f6648;
	fma.rn.f32 	%f6729, %f6692, %f6697, %f6649;
	fma.rn.f32 	%f6730, %f6692, %f6698, %f6650;
	fma.rn.f32 	%f6731, %f6692, %f6699, %f6651;
	fma.rn.f32 	%f6732, %f6692, %f6700, %f6652;
	fma.rn.f32 	%f6733, %f6692, %f6701, %f6653;
	fma.rn.f32 	%f6734, %f6692, %f6702, %f6654;
	fma.rn.f32 	%f6735, %f6692, %f6703, %f6655;
	fma.rn.f32 	%f6736, %f6692, %f6704, %f6656;
	fma.rn.f32 	%f6737, %f6693, %f6697, %f6657;
	fma.rn.f32 	%f6738, %f6693, %f6698, %f6658;
	fma.rn.f32 	%f6739, %f6693, %f6699, %f6659;
	fma.rn.f32 	%f6740, %f6693, %f6700, %f6660;
	fma.rn.f32 	%f6741, %f6693, %f6701, %f6661;
	fma.rn.f32 	%f6742, %f6693, %f6702, %f6662;
	fma.rn.f32 	%f6743, %f6693, %f6703, %f6663;
	fma.rn.f32 	%f6744, %f6693, %f6704, %f6664;
	fma.rn.f32 	%f6745, %f6694, %f6697, %f6665;
	fma.rn.f32 	%f6746, %f6694, %f6698, %f6666;
	fma.rn.f32 	%f6747, %f6694, %f6699, %f6667;
	fma.rn.f32 	%f6748, %f6694, %f6700, %f6668;
	fma.rn.f32 	%f6749, %f6694, %f6701, %f6669;
	fma.rn.f32 	%f6750, %f6694, %f6702, %f6670;
	fma.rn.f32 	%f6751, %f6694, %f6703, %f6671;
	fma.rn.f32 	%f6752, %f6694, %f6704, %f6672;
	fma.rn.f32 	%f6753, %f6695, %f6697, %f6673;
	fma.rn.f32 	%f6754, %f6695, %f6698, %f6674;
	fma.rn.f32 	%f6755, %f6695, %f6699, %f6675;
	fma.rn.f32 	%f6756, %f6695, %f6700, %f6676;
	fma.rn.f32 	%f6757, %f6695, %f6701, %f6677;
	fma.rn.f32 	%f6758, %f6695, %f6702, %f6678;
	fma.rn.f32 	%f6759, %f6695, %f6703, %f6679;
	fma.rn.f32 	%f6760, %f6695, %f6704, %f6680;
	fma.rn.f32 	%f6761, %f6696, %f6697, %f6681;
	fma.rn.f32 	%f6762, %f6696, %f6698, %f6682;
	fma.rn.f32 	%f6763, %f6696, %f6699, %f6683;
	fma.rn.f32 	%f6764, %f6696, %f6700, %f6684;
	fma.rn.f32 	%f6765, %f6696, %f6701, %f6685;
	fma.rn.f32 	%f6766, %f6696, %f6702, %f6686;
	fma.rn.f32 	%f6767, %f6696, %f6703, %f6687;
	fma.rn.f32 	%f6768, %f6696, %f6704, %f6688;
	ld.shared.v4.f32 	{%f6769, %f6770, %f6771, %f6772}, [%r2+3072];
	ld.shared.v4.f32 	{%f6773, %f6774, %f6775, %f6776}, [%r2+3328];
	ld.shared.v4.f32 	{%f6777, %f6778, %f6779, %f6780}, [%r39+3072];
	ld.shared.v4.f32 	{%f6781, %f6782, %f6783, %f6784}, [%r39+3328];
	fma.rn.f32 	%f6785, %f6769, %f6777, %f6705;
	fma.rn.f32 	%f6786, %f6769, %f6778, %f6706;
	fma.rn.f32 	%f6787, %f6769, %f6779, %f6707;
	fma.rn.f32 	%f6788, %f6769, %f6780, %f6708;
	fma.rn.f32 	%f6789, %f6769, %f6781, %f6709;
	fma.rn.f32 	%f6790, %f6769, %f6782, %f6710;
	fma.rn.f32 	%f6791, %f6769, %f6783, %f6711;
	fma.rn.f32 	%f6792, %f6769, %f6784, %f6712;
	fma.rn.f32 	%f6793, %f6770, %f6777, %f6713;
	fma.rn.f32 	%f6794, %f6770, %f6778, %f6714;
	fma.rn.f32 	%f6795, %f6770, %f6779, %f6715;
	fma.rn.f32 	%f6796, %f6770, %f6780, %f6716;
	fma.rn.f32 	%f6797, %f6770, %f6781, %f6717;
	fma.rn.f32 	%f6798, %f6770, %f6782, %f6718;
	fma.rn.f32 	%f6799, %f6770, %f6783, %f6719;
	fma.rn.f32 	%f6800, %f6770, %f6784, %f6720;
	fma.rn.f32 	%f6801, %f6771, %f6777, %f6721;
	fma.rn.f32 	%f6802, %f6771, %f6778, %f6722;
	fma.rn.f32 	%f6803, %f6771, %f6779, %f6723;
	fma.rn.f32 	%f6804, %f6771, %f6780, %f6724;
	fma.rn.f32 	%f6805, %f6771, %f6781, %f6725;
	fma.rn.f32 	%f6806, %f6771, %f6782, %f6726;
	fma.rn.f32 	%f6807, %f6771, %f6783, %f6727;
	fma.rn.f32 	%f6808, %f6771, %f6784, %f6728;
	fma.rn.f32 	%f6809, %f6772, %f6777, %f6729;
	fma.rn.f32 	%f6810, %f6772, %f6778, %f6730;
	fma.rn.f32 	%f6811, %f6772, %f6779, %f6731;
	fma.rn.f32 	%f6812, %f6772, %f6780, %f6732;
	fma.rn.f32 	%f6813, %f6772, %f6781, %f6733;
	fma.rn.f32 	%f6814, %f6772, %f6782, %f6734;
	fma.rn.f32 	%f6815, %f6772, %f6783, %f6735;
	fma.rn.f32 	%f6816, %f6772, %f6784, %f6736;
	fma.rn.f32 	%f6817, %f6773, %f6777, %f6737;
	fma.rn.f32 	%f6818, %f6773, %f6778, %f6738;
	fma.rn.f32 	%f6819, %f6773, %f6779, %f6739;
	fma.rn.f32 	%f6820, %f6773, %f6780, %f6740;
	fma.rn.f32 	%f6821, %f6773, %f6781, %f6741;
	fma.rn.f32 	%f6822, %f6773, %f6782, %f6742;
	fma.rn.f32 	%f6823, %f6773, %f6783, %f6743;
	fma.rn.f32 	%f6824, %f6773, %f6784, %f6744;
	fma.rn.f32 	%f6825, %f6774, %f6777, %f6745;
	fma.rn.f32 	%f6826, %f6774, %f6778, %f6746;
	fma.rn.f32 	%f6827, %f6774, %f6779, %f6747;
	fma.rn.f32 	%f6828, %f6774, %f6780, %f6748;
	fma.rn.f32 	%f6829, %f6774, %f6781, %f6749;
	fma.rn.f32 	%f6830, %f6774, %f6782, %f6750;
	fma.rn.f32 	%f6831, %f6774, %f6783, %f6751;
	fma.rn.f32 	%f6832, %f6774, %f6784, %f6752;
	fma.rn.f32 	%f6833, %f6775, %f6777, %f6753;
	fma.rn.f32 	%f6834, %f6775, %f6778, %f6754;
	fma.rn.f32 	%f6835, %f6775, %f6779, %f6755;
	fma.rn.f32 	%f6836, %f6775, %f6780, %f6756;
	fma.rn.f32 	%f6837, %f6775, %f6781, %f6757;
	fma.rn.f32 	%f6838, %f6775, %f6782, %f6758;
	fma.rn.f32 	%f6839, %f6775, %f6783, %f6759;
	fma.rn.f32 	%f6840, %f6775, %f6784, %f6760;
	fma.rn.f32 	%f6841, %f6776, %f6777, %f6761;
	fma.rn.f32 	%f6842, %f6776, %f6778, %f6762;
	fma.rn.f32 	%f6843, %f6776, %f6779, %f6763;
	fma.rn.f32 	%f6844, %f6776, %f6780, %f6764;
	fma.rn.f32 	%f6845, %f6776, %f6781, %f6765;
	fma.rn.f32 	%f6846, %f6776, %f6782, %f6766;
	fma.rn.f32 	%f6847, %f6776, %f6783, %f6767;
	fma.rn.f32 	%f6848, %f6776, %f6784, %f6768;
	ld.shared.v4.f32 	{%f6849, %f6850, %f6851, %f6852}, [%r2+3584];
	ld.shared.v4.f32 	{%f6853, %f6854, %f6855, %f6856}, [%r2+3840];
	ld.shared.v4.f32 	{%f6857, %f6858, %f6859, %f6860}, [%r39+3584];
	ld.shared.v4.f32 	{%f6861, %f6862, %f6863, %f6864}, [%r39+3840];
	fma.rn.f32 	%f6865, %f6849, %f6857, %f6785;
	fma.rn.f32 	%f6866, %f6849, %f6858, %f6786;
	fma.rn.f32 	%f6867, %f6849, %f6859, %f6787;
	fma.rn.f32 	%f6868, %f6849, %f6860, %f6788;
	fma.rn.f32 	%f6869, %f6849, %f6861, %f6789;
	fma.rn.f32 	%f6870, %f6849, %f6862, %f6790;
	fma.rn.f32 	%f6871, %f6849, %f6863, %f6791;
	fma.rn.f32 	%f6872, %f6849, %f6864, %f6792;
	fma.rn.f32 	%f6873, %f6850, %f6857, %f6793;
	fma.rn.f32 	%f6874, %f6850, %f6858, %f6794;
	fma.rn.f32 	%f6875, %f6850, %f6859, %f6795;
	fma.rn.f32 	%f6876, %f6850, %f6860, %f6796;
	fma.rn.f32 	%f6877, %f6850, %f6861, %f6797;
	fma.rn.f32 	%f6878, %f6850, %f6862, %f6798;
	fma.rn.f32 	%f6879, %f6850, %f6863, %f6799;
	fma.rn.f32 	%f6880, %f6850, %f6864, %f6800;
	fma.rn.f32 	%f6881, %f6851, %f6857, %f6801;
	fma.rn.f32 	%f6882, %f6851, %f6858, %f6802;
	fma.rn.f32 	%f6883, %f6851, %f6859, %f6803;
	fma.rn.f32 	%f6884, %f6851, %f6860, %f6804;
	fma.rn.f32 	%f6885, %f6851, %f6861, %f6805;
	fma.rn.f32 	%f6886, %f6851, %f6862, %f6806;
	fma.rn.f32 	%f6887, %f6851, %f6863, %f6807;
	fma.rn.f32 	%f6888, %f6851, %f6864, %f6808;
	fma.rn.f32 	%f6889, %f6852, %f6857, %f6809;
	fma.rn.f32 	%f6890, %f6852, %f6858, %f6810;
	fma.rn.f32 	%f6891, %f6852, %f6859, %f6811;
	fma.rn.f32 	%f6892, %f6852, %f6860, %f6812;
	fma.rn.f32 	%f6893, %f6852, %f6861, %f6813;
	fma.rn.f32 	%f6894, %f6852, %f6862, %f6814;
	fma.rn.f32 	%f6895, %f6852, %f6863, %f6815;
	fma.rn.f32 	%f6896, %f6852, %f6864, %f6816;
	fma.rn.f32 	%f6897, %f6853, %f6857, %f6817;
	fma.rn.f32 	%f6898, %f6853, %f6858, %f6818;
	fma.rn.f32 	%f6899, %f6853, %f6859, %f6819;
	fma.rn.f32 	%f6900, %f6853, %f6860, %f6820;
	fma.rn.f32 	%f6901, %f6853, %f6861, %f6821;
	fma.rn.f32 	%f6902, %f6853, %f6862, %f6822;
	fma.rn.f32 	%f6903, %f6853, %f6863, %f6823;
	fma.rn.f32 	%f6904, %f6853, %f6864, %f6824;
	fma.rn.f32 	%f6905, %f6854, %f6857, %f6825;
	fma.rn.f32 	%f6906, %f6854, %f6858, %f6826;
	fma.rn.f32 	%f6907, %f6854, %f6859, %f6827;
	fma.rn.f32 	%f6908, %f6854, %f6860, %f6828;
	fma.rn.f32 	%f6909, %f6854, %f6861, %f6829;
	fma.rn.f32 	%f6910, %f6854, %f6862, %f6830;
	fma.rn.f32 	%f6911, %f6854, %f6863, %f6831;
	fma.rn.f32 	%f6912, %f6854, %f6864, %f6832;
	fma.rn.f32 	%f6913, %f6855, %f6857, %f6833;
	fma.rn.f32 	%f6914, %f6855, %f6858, %f6834;
	fma.rn.f32 	%f6915, %f6855, %f6859, %f6835;
	fma.rn.f32 	%f6916, %f6855, %f6860, %f6836;
	fma.rn.f32 	%f6917, %f6855, %f6861, %f6837;
	fma.rn.f32 	%f6918, %f6855, %f6862, %f6838;
	fma.rn.f32 	%f6919, %f6855, %f6863, %f6839;
	fma.rn.f32 	%f6920, %f6855, %f6864, %f6840;
	fma.rn.f32 	%f6921, %f6856, %f6857, %f6841;
	fma.rn.f32 	%f6922, %f6856, %f6858, %f6842;
	fma.rn.f32 	%f6923, %f6856, %f6859, %f6843;
	fma.rn.f32 	%f6924, %f6856, %f6860, %f6844;
	fma.rn.f32 	%f6925, %f6856, %f6861, %f6845;
	fma.rn.f32 	%f6926, %f6856, %f6862, %f6846;
	fma.rn.f32 	%f6927, %f6856, %f6863, %f6847;
	fma.rn.f32 	%f6928, %f6856, %f6864, %f6848;
	st.shared.f32 	[%r34+4096], %f6281;
	st.shared.f32 	[%r34+4608], %f6282;
	st.shared.f32 	[%r34+5120], %f6283;
	st.shared.f32 	[%r34+5632], %f6284;
	st.shared.v4.f32 	[%r37+4096], {%f6285, %f6286, %f6287, %f6288};
	bar.sync 	0;
	ld.global.nc.v4.f32 	{%f6929, %f6930, %f6931, %f6932}, [%rd10+320];
	ld.global.nc.v4.f32 	{%f6933, %f6934, %f6935, %f6936}, [%rd12+40960];
	ld.shared.v4.f32 	{%f6937, %f6938, %f6939, %f6940}, [%r2+4096];
	ld.shared.v4.f32 	{%f6941, %f6942, %f6943, %f6944}, [%r2+4352];
	ld.shared.v4.f32 	{%f6945, %f6946, %f6947, %f6948}, [%r39+4096];
	ld.shared.v4.f32 	{%f6949, %f6950, %f6951, %f6952}, [%r39+4352];
	fma.rn.f32 	%f6953, %f6937, %f6945, %f6865;
	fma.rn.f32 	%f6954, %f6937, %f6946, %f6866;
	fma.rn.f32 	%f6955, %f6937, %f6947, %f6867;
	fma.rn.f32 	%f6956, %f6937, %f6948, %f6868;
	fma.rn.f32 	%f6957, %f6937, %f6949, %f6869;
	fma.rn.f32 	%f6958, %f6937, %f6950, %f6870;
	fma.rn.f32 	%f6959, %f6937, %f6951, %f6871;
	fma.rn.f32 	%f6960, %f6937, %f6952, %f6872;
	fma.rn.f32 	%f6961, %f6938, %f6945, %f6873;
	fma.rn.f32 	%f6962, %f6938, %f6946, %f6874;
	fma.rn.f32 	%f6963, %f6938, %f6947, %f6875;
	fma.rn.f32 	%f6964, %f6938, %f6948, %f6876;
	fma.rn.f32 	%f6965, %f6938, %f6949, %f6877;
	fma.rn.f32 	%f6966, %f6938, %f6950, %f6878;
	fma.rn.f32 	%f6967, %f6938, %f6951, %f6879;
	fma.rn.f32 	%f6968, %f6938, %f6952, %f6880;
	fma.rn.f32 	%f6969, %f6939, %f6945, %f6881;
	fma.rn.f32 	%f6970, %f6939, %f6946, %f6882;
	fma.rn.f32 	%f6971, %f6939, %f6947, %f6883;
	fma.rn.f32 	%f6972, %f6939, %f6948, %f6884;
	fma.rn.f32 	%f6973, %f6939, %f6949, %f6885;
	fma.rn.f32 	%f6974, %f6939, %f6950, %f6886;
	fma.rn.f32 	%f6975, %f6939, %f6951, %f6887;
	fma.rn.f32 	%f6976, %f6939, %f6952, %f6888;
	fma.rn.f32 	%f6977, %f6940, %f6945, %f6889;
	fma.rn.f32 	%f6978, %f6940, %f6946, %f6890;
	fma.rn.f32 	%f6979, %f6940, %f6947, %f6891;
	fma.rn.f32 	%f6980, %f6940, %f6948, %f6892;
	fma.rn.f32 	%f6981, %f6940, %f6949, %f6893;
	fma.rn.f32 	%f6982, %f6940, %f6950, %f6894;
	fma.rn.f32 	%f6983, %f6940, %f6951, %f6895;
	fma.rn.f32 	%f6984, %f6940, %f6952, %f6896;
	fma.rn.f32 	%f6985, %f6941, %f6945, %f6897;
	fma.rn.f32 	%f6986, %f6941, %f6946, %f6898;
	fma.rn.f32 	%f6987, %f6941, %f6947, %f6899;
	fma.rn.f32 	%f6988, %f6941, %f6948, %f6900;
	fma.rn.f32 	%f6989, %f6941, %f6949, %f6901;
	fma.rn.f32 	%f6990, %f6941, %f6950, %f6902;
	fma.rn.f32 	%f6991, %f6941, %f6951, %f6903;
	fma.rn.f32 	%f6992, %f6941, %f6952, %f6904;
	fma.rn.f32 	%f6993, %f6942, %f6945, %f6905;
	fma.rn.f32 	%f6994, %f6942, %f6946, %f6906;
	fma.rn.f32 	%f6995, %f6942, %f6947, %f6907;
	fma.rn.f32 	%f6996, %f6942, %f6948, %f6908;
	fma.rn.f32 	%f6997, %f6942, %f6949, %f6909;
	fma.rn.f32 	%f6998, %f6942, %f6950, %f6910;
	fma.rn.f32 	%f6999, %f6942, %f6951, %f6911;
	fma.rn.f32 	%f7000, %f6942, %f6952, %f6912;
	fma.rn.f32 	%f7001, %f6943, %f6945, %f6913;
	fma.rn.f32 	%f7002, %f6943, %f6946, %f6914;
	fma.rn.f32 	%f7003, %f6943, %f6947, %f6915;
	fma.rn.f32 	%f7004, %f6943, %f6948, %f6916;
	fma.rn.f32 	%f7005, %f6943, %f6949, %f6917;
	fma.rn.f32 	%f7006, %f6943, %f6950, %f6918;
	fma.rn.f32 	%f7007, %f6943, %f6951, %f6919;
	fma.rn.f32 	%f7008, %f6943, %f6952, %f6920;
	fma.rn.f32 	%f7009, %f6944, %f6945, %f6921;
	fma.rn.f32 	%f7010, %f6944, %f6946, %f6922;
	fma.rn.f32 	%f7011, %f6944, %f6947, %f6923;
	fma.rn.f32 	%f7012, %f6944, %f6948, %f6924;
	fma.rn.f32 	%f7013, %f6944, %f6949, %f6925;
	fma.rn.f32 	%f7014, %f6944, %f6950, %f6926;
	fma.rn.f32 	%f7015, %f6944, %f6951, %f6927;
	fma.rn.f32 	%f7016, %f6944, %f6952, %f6928;
	ld.shared.v4.f32 	{%f7017, %f7018, %f7019, %f7020}, [%r2+4608];
	ld.shared.v4.f32 	{%f7021, %f7022, %f7023, %f7024}, [%r2+4864];
	ld.shared.v4.f32 	{%f7025, %f7026, %f7027, %f7028}, [%r39+4608];
	ld.shared.v4.f32 	{%f7029, %f7030, %f7031, %f7032}, [%r39+4864];
	fma.rn.f32 	%f7033, %f7017, %f7025, %f6953;
	fma.rn.f32 	%f7034, %f7017, %f7026, %f6954;
	fma.rn.f32 	%f7035, %f7017, %f7027, %f6955;
	fma.rn.f32 	%f7036, %f7017, %f7028, %f6956;
	fma.rn.f32 	%f7037, %f7017, %f7029, %f6957;
	fma.rn.f32 	%f7038, %f7017, %f7030, %f6958;
	fma.rn.f32 	%f7039, %f7017, %f7031, %f6959;
	fma.rn.f32 	%f7040, %f7017, %f7032, %f6960;
	fma.rn.f32 	%f7041, %f7018, %f7025, %f6961;
	fma.rn.f32 	%f7042, %f7018, %f7026, %f6962;
	fma.rn.f32 	%f7043, %f7018, %f7027, %f6963;
	fma.rn.f32 	%f7044, %f7018, %f7028, %f6964;
	fma.rn.f32 	%f7045, %f7018, %f7029, %f6965;
	fma.rn.f32 	%f7046, %f7018, %f7030, %f6966;
	fma.rn.f32 	%f7047, %f7018, %f7031, %f6967;
	fma.rn.f32 	%f7048, %f7018, %f7032, %f6968;
	fma.rn.f32 	%f7049, %f7019, %f7025, %f6969;
	fma.rn.f32 	%f7050, %f7019, %f7026, %f6970;
	fma.rn.f32 	%f7051, %f7019, %f7027, %f6971;
	fma.rn.f32 	%f7052, %f7019, %f7028, %f6972;
	fma.rn.f32 	%f7053, %f7019, %f7029, %f6973;
	fma.rn.f32 	%f7054, %f7019, %f7030, %f6974;
	fma.rn.f32 	%f7055, %f7019, %f7031, %f6975;
	fma.rn.f32 	%f7056, %f7019, %f7032, %f6976;
	fma.rn.f32 	%f7057, %f7020, %f7025, %f6977;
	fma.rn.f32 	%f7058, %f7020, %f7026, %f6978;
	fma.rn.f32 	%f7059, %f7020, %f7027, %f6979;
	fma.rn.f32 	%f7060, %f7020, %f7028, %f6980;
	fma.rn.f32 	%f7061, %f7020, %f7029, %f6981;
	fma.rn.f32 	%f7062, %f7020, %f7030, %f6982;
	fma.rn.f32 	%f7063, %f7020, %f7031, %f6983;
	fma.rn.f32 	%f7064, %f7020, %f7032, %f6984;
	fma.rn.f32 	%f7065, %f7021, %f7025, %f6985;
	fma.rn.f32 	%f7066, %f7021, %f7026, %f6986;
	fma.rn.f32 	%f7067, %f7021, %f7027, %f6987;
	fma.rn.f32 	%f7068, %f7021, %f7028, %f6988;
	fma.rn.f32 	%f7069, %f7021, %f7029, %f6989;
	fma.rn.f32 	%f7070, %f7021, %f7030, %f6990;
	fma.rn.f32 	%f7071, %f7021, %f7031, %f6991;
	fma.rn.f32 	%f7072, %f7021, %f7032, %f6992;
	fma.rn.f32 	%f7073, %f7022, %f7025, %f6993;
	fma.rn.f32 	%f7074, %f7022, %f7026, %f6994;
	fma.rn.f32 	%f7075, %f7022, %f7027, %f6995;
	fma.rn.f32 	%f7076, %f7022, %f7028, %f6996;
	fma.rn.f32 	%f7077, %f7022, %f7029, %f6997;
	fma.rn.f32 	%f7078, %f7022, %f7030, %f6998;
	fma.rn.f32 	%f7079, %f7022, %f7031, %f6999;
	fma.rn.f32 	%f7080, %f7022, %f7032, %f7000;
	fma.rn.f32 	%f7081, %f7023, %f7025, %f7001;
	fma.rn.f32 	%f7082, %f7023, %f7026, %f7002;
	fma.rn.f32 	%f7083, %f7023, %f7027, %f7003;
	fma.rn.f32 	%f7084, %f7023, %f7028, %f7004;
	fma.rn.f32 	%f7085, %f7023, %f7029, %f7005;
	fma.rn.f32 	%f7086, %f7023, %f7030, %f7006;
	fma.rn.f32 	%f7087, %f7023, %f7031, %f7007;
	fma.rn.f32 	%f7088, %f7023, %f7032, %f7008;
	fma.rn.f32 	%f7089, %f7024, %f7025, %f7009;
	fma.rn.f32 	%f7090, %f7024, %f7026, %f7010;
	fma.rn.f32 	%f7091, %f7024, %f7027, %f7011;
	fma.rn.f32 	%f7092, %f7024, %f7028, %f7012;
	fma.rn.f32 	%f7093, %f7024, %f7029, %f7013;
	fma.rn.f32 	%f7094, %f7024, %f7030, %f7014;
	fma.rn.f32 	%f7095, %f7024, %f7031, %f7015;
	fma.rn.f32 	%f7096, %f7024, %f7032, %f7016;
	ld.shared.v4.f32 	{%f7097, %f7098, %f7099, %f7100}, [%r2+5120];
	ld.shared.v4.f32 	{%f7101, %f7102, %f7103, %f7104}, [%r2+5376];
	ld.shared.v4.f32 	{%f7105, %f7106, %f7107, %f7108}, [%r39+5120];
	ld.shared.v4.f32 	{%f7109, %f7110, %f7111, %f7112}, [%r39+5376];
	fma.rn.f32 	%f7113, %f7097, %f7105, %f7033;
	fma.rn.f32 	%f7114, %f7097, %f7106, %f7034;
	fma.rn.f32 	%f7115, %f7097, %f7107, %f7035;
	fma.rn.f32 	%f7116, %f7097, %f7108, %f7036;
	fma.rn.f32 	%f7117, %f7097, %f7109, %f7037;
	fma.rn.f32 	%f7118, %f7097, %f7110, %f7038;
	fma.rn.f32 	%f7119, %f7097, %f7111, %f7039;
	fma.rn.f32 	%f7120, %f7097, %f7112, %f7040;
	fma.rn.f32 	%f7121, %f7098, %f7105, %f7041;
	fma.rn.f32 	%f7122, %f7098, %f7106, %f7042;
	fma.rn.f32 	%f7123, %f7098, %f7107, %f7043;
	fma.rn.f32 	%f7124, %f7098, %f7108, %f7044;
	fma.rn.f32 	%f7125, %f7098, %f7109, %f7045;
	fma.rn.f32 	%f7126, %f7098, %f7110, %f7046;
	fma.rn.f32 	%f7127, %f7098, %f7111, %f7047;
	fma.rn.f32 	%f7128, %f7098, %f7112, %f7048;
	fma.rn.f32 	%f7129, %f7099, %f7105, %f7049;
	fma.rn.f32 	%f7130, %f7099, %f7106, %f7050;
	fma.rn.f32 	%f7131, %f7099, %f7107, %f7051;
	fma.rn.f32 	%f7132, %f7099, %f7108, %f7052;
	fma.rn.f32 	%f7133, %f7099, %f7109, %f7053;
	fma.rn.f32 	%f7134, %f7099, %f7110, %f7054;
	fma.rn.f32 	%f7135, %f7099, %f7111, %f7055;
	fma.rn.f32 	%f7136, %f7099, %f7112, %f7056;
	fma.rn.f32 	%f7137, %f7100, %f7105, %f7057;
	fma.rn.f32 	%f7138, %f7100, %f7106, %f7058;
	fma.rn.f32 	%f7139, %f7100, %f7107, %f7059;
	fma.rn.f32 	%f7140, %f7100, %f7108, %f7060;
	fma.rn.f32 	%f7141, %f7100, %f7109, %f7061;
	fma.rn.f32 	%f7142, %f7100, %f7110, %f7062;
	fma.rn.f32 	%f7143, %f7100, %f7111, %f7063;
	fma.rn.f32 	%f7144, %f7100, %f7112, %f7064;
	fma.rn.f32 	%f7145, %f7101, %f7105, %f7065;
	fma.rn.f32 	%f7146, %f7101, %f7106, %f7066;
	fma.rn.f32 	%f7147, %f7101, %f7107, %f7067;
	fma.rn.f32 	%f7148, %f7101, %f7108, %f7068;
	fma.rn.f32 	%f7149, %f7101, %f7109, %f7069;
	fma.rn.f32 	%f7150, %f7101, %f7110, %f7070;
	fma.rn.f32 	%f7151, %f7101, %f7111, %f7071;
	fma.rn.f32 	%f7152, %f7101, %f7112, %f7072;
	fma.rn.f32 	%f7153, %f7102, %f7105, %f7073;
	fma.rn.f32 	%f7154, %f7102, %f7106, %f7074;
	fma.rn.f32 	%f7155, %f7102, %f7107, %f7075;
	fma.rn.f32 	%f7156, %f7102, %f7108, %f7076;
	fma.rn.f32 	%f7157, %f7102, %f7109, %f7077;
	fma.rn.f32 	%f7158, %f7102, %f7110, %f7078;
	fma.rn.f32 	%f7159, %f7102, %f7111, %f7079;
	fma.rn.f32 	%f7160, %f7102, %f7112, %f7080;
	fma.rn.f32 	%f7161, %f7103, %f7105, %f7081;
	fma.rn.f32 	%f7162, %f7103, %f7106, %f7082;
	fma.rn.f32 	%f7163, %f7103, %f7107, %f7083;
	fma.rn.f32 	%f7164, %f7103, %f7108, %f7084;
	fma.rn.f32 	%f7165, %f7103, %f7109, %f7085;
	fma.rn.f32 	%f7166, %f7103, %f7110, %f7086;
	fma.rn.f32 	%f7167, %f7103, %f7111, %f7087;
	fma.rn.f32 	%f7168, %f7103, %f7112, %f7088;
	fma.rn.f32 	%f7169, %f7104, %f7105, %f7089;
	fma.rn.f32 	%f7170, %f7104, %f7106, %f7090;
	fma.rn.f32 	%f7171, %f7104, %f7107, %f7091;
	fma.rn.f32 	%f7172, %f7104, %f7108, %f7092;
	fma.rn.f32 	%f7173, %f7104, %f7109, %f7093;
	fma.rn.f32 	%f7174, %f7104, %f7110, %f7094;
	fma.rn.f32 	%f7175, %f7104, %f7111, %f7095;
	fma.rn.f32 	%f7176, %f7104, %f7112, %f7096;
	ld.shared.v4.f32 	{%f7177, %f7178, %f7179, %f7180}, [%r2+5632];
	ld.shared.v4.f32 	{%f7181, %f7182, %f7183, %f7184}, [%r2+5888];
	ld.shared.v4.f32 	{%f7185, %f7186, %f7187, %f7188}, [%r39+5632];
	ld.shared.v4.f32 	{%f7189, %f7190, %f7191, %f7192}, [%r39+5888];
	fma.rn.f32 	%f7193, %f7177, %f7185, %f7113;
	fma.rn.f32 	%f7194, %f7177, %f7186, %f7114;
	fma.rn.f32 	%f7195, %f7177, %f7187, %f7115;
	fma.rn.f32 	%f7196, %f7177, %f7188, %f7116;
	fma.rn.f32 	%f7197, %f7177, %f7189, %f7117;
	fma.rn.f32 	%f7198, %f7177, %f7190, %f7118;
	fma.rn.f32 	%f7199, %f7177, %f7191, %f7119;
	fma.rn.f32 	%f7200, %f7177, %f7192, %f7120;
	fma.rn.f32 	%f7201, %f7178, %f7185, %f7121;
	fma.rn.f32 	%f7202, %f7178, %f7186, %f7122;
	fma.rn.f32 	%f7203, %f7178, %f7187, %f7123;
	fma.rn.f32 	%f7204, %f7178, %f7188, %f7124;
	fma.rn.f32 	%f7205, %f7178, %f7189, %f7125;
	fma.rn.f32 	%f7206, %f7178, %f7190, %f7126;
	fma.rn.f32 	%f7207, %f7178, %f7191, %f7127;
	fma.rn.f32 	%f7208, %f7178, %f7192, %f7128;
	fma.rn.f32 	%f7209, %f7179, %f7185, %f7129;
	fma.rn.f32 	%f7210, %f7179, %f7186, %f7130;
	fma.rn.f32 	%f7211, %f7179, %f7187, %f7131;
	fma.rn.f32 	%f7212, %f7179, %f7188, %f7132;
	fma.rn.f32 	%f7213, %f7179, %f7189, %f7133;
	fma.rn.f32 	%f7214, %f7179, %f7190, %f7134;
	fma.rn.f32 	%f7215, %f7179, %f7191, %f7135;
	fma.rn.f32 	%f7216, %f7179, %f7192, %f7136;
	fma.rn.f32 	%f7217, %f7180, %f7185, %f7137;
	fma.rn.f32 	%f7218, %f7180, %f7186, %f7138;
	fma.rn.f32 	%f7219, %f7180, %f7187, %f7139;
	fma.rn.f32 	%f7220, %f7180, %f7188, %f7140;
	fma.rn.f32 	%f7221, %f7180, %f7189, %f7141;
	fma.rn.f32 	%f7222, %f7180, %f7190, %f7142;
	fma.rn.f32 	%f7223, %f7180, %f7191, %f7143;
	fma.rn.f32 	%f7224, %f7180, %f7192, %f7144;
	fma.rn.f32 	%f7225, %f7181, %f7185, %f7145;
	fma.rn.f32 	%f7226, %f7181, %f7186, %f7146;
	fma.rn.f32 	%f7227, %f7181, %f7187, %f7147;
	fma.rn.f32 	%f7228, %f7181, %f7188, %f7148;
	fma.rn.f32 	%f7229, %f7181, %f7189, %f7149;
	fma.rn.f32 	%f7230, %f7181, %f7190, %f7150;
	fma.rn.f32 	%f7231, %f7181, %f7191, %f7151;
	fma.rn.f32 	%f7232, %f7181, %f7192, %f7152;
	fma.rn.f32 	%f7233, %f7182, %f7185, %f7153;
	fma.rn.f32 	%f7234, %f7182, %f7186, %f7154;
	fma.rn.f32 	%f7235, %f7182, %f7187, %f7155;
	fma.rn.f32 	%f7236, %f7182, %f7188, %f7156;
	fma.rn.f32 	%f7237, %f7182, %f7189, %f7157;
	fma.rn.f32 	%f7238, %f7182, %f7190, %f7158;
	fma.rn.f32 	%f7239, %f7182, %f7191, %f7159;
	fma.rn.f32 	%f7240, %f7182, %f7192, %f7160;
	fma.rn.f32 	%f7241, %f7183, %f7185, %f7161;
	fma.rn.f32 	%f7242, %f7183, %f7186, %f7162;
	fma.rn.f32 	%f7243, %f7183, %f7187, %f7163;
	fma.rn.f32 	%f7244, %f7183, %f7188, %f7164;
	fma.rn.f32 	%f7245, %f7183, %f7189, %f7165;
	fma.rn.f32 	%f7246, %f7183, %f7190, %f7166;
	fma.rn.f32 	%f7247, %f7183, %f7191, %f7167;
	fma.rn.f32 	%f7248, %f7183, %f7192, %f7168;
	fma.rn.f32 	%f7249, %f7184, %f7185, %f7169;
	fma.rn.f32 	%f7250, %f7184, %f7186, %f7170;
	fma.rn.f32 	%f7251, %f7184, %f7187, %f7171;
	fma.rn.f32 	%f7252, %f7184, %f7188, %f7172;
	fma.rn.f32 	%f7253, %f7184, %f7189, %f7173;
	fma.rn.f32 	%f7254, %f7184, %f7190, %f7174;
	fma.rn.f32 	%f7255, %f7184, %f7191, %f7175;
	fma.rn.f32 	%f7256, %f7184, %f7192, %f7176;
	ld.shared.v4.f32 	{%f7257, %f7258, %f7259, %f7260}, [%r2+6144];
	ld.shared.v4.f32 	{%f7261, %f7262, %f7263, %f7264}, [%r2+6400];
	ld.shared.v4.f32 	{%f7265, %f7266, %f7267, %f7268}, [%r39+6144];
	ld.shared.v4.f32 	{%f7269, %f7270, %f7271, %f7272}, [%r39+6400];
	fma.rn.f32 	%f7273, %f7257, %f7265, %f7193;
	fma.rn.f32 	%f7274, %f7257, %f7266, %f7194;
	fma.rn.f32 	%f7275, %f7257, %f7267, %f7195;
	fma.rn.f32 	%f7276, %f7257, %f7268, %f7196;
	fma.rn.f32 	%f7277, %f7257, %f7269, %f7197;
	fma.rn.f32 	%f7278, %f7257, %f7270, %f7198;
	fma.rn.f32 	%f7279, %f7257, %f7271, %f7199;
	fma.rn.f32 	%f7280, %f7257, %f7272, %f7200;
	fma.rn.f32 	%f7281, %f7258, %f7265, %f7201;
	fma.rn.f32 	%f7282, %f7258, %f7266, %f7202;
	fma.rn.f32 	%f7283, %f7258, %f7267, %f7203;
	fma.rn.f32 	%f7284, %f7258, %f7268, %f7204;
	fma.rn.f32 	%f7285, %f7258, %f7269, %f7205;
	fma.rn.f32 	%f7286, %f7258, %f7270, %f7206;
	fma.rn.f32 	%f7287, %f7258, %f7271, %f7207;
	fma.rn.f32 	%f7288, %f7258, %f7272, %f7208;
	fma.rn.f32 	%f7289, %f7259, %f7265, %f7209;
	fma.rn.f32 	%f7290, %f7259, %f7266, %f7210;
	fma.rn.f32 	%f7291, %f7259, %f7267, %f7211;
	fma.rn.f32 	%f7292, %f7259, %f7268, %f7212;
	fma.rn.f32 	%f7293, %f7259, %f7269, %f7213;
	fma.rn.f32 	%f7294, %f7259, %f7270, %f7214;
	fma.rn.f32 	%f7295, %f7259, %f7271, %f7215;
	fma.rn.f32 	%f7296, %f7259, %f7272, %f7216;
	fma.rn.f32 	%f7297, %f7260, %f7265, %f7217;
	fma.rn.f32 	%f7298, %f7260, %f7266, %f7218;
	fma.rn.f32 	%f7299, %f7260, %f7267, %f7219;
	fma.rn.f32 	%f7300, %f7260, %f7268, %f7220;
	fma.rn.f32 	%f7301, %f7260, %f7269, %f7221;
	fma.rn.f32 	%f7302, %f7260, %f7270, %f7222;
	fma.rn.f32 	%f7303, %f7260, %f7271, %f7223;
	fma.rn.f32 	%f7304, %f7260, %f7272, %f7224;
	fma.rn.f32 	%f7305, %f7261, %f7265, %f7225;
	fma.rn.f32 	%f7306, %f7261, %f7266, %f7226;
	fma.rn.f32 	%f7307, %f7261, %f7267, %f7227;
	fma.rn.f32 	%f7308, %f7261, %f7268, %f7228;
	fma.rn.f32 	%f7309, %f7261, %f7269, %f7229;
	fma.rn.f32 	%f7310, %f7261, %f7270, %f7230;
	fma.rn.f32 	%f7311, %f7261, %f7271, %f7231;
	fma.rn.f32 	%f7312, %f7261, %f7272, %f7232;
	fma.rn.f32 	%f7313, %f7262, %f7265, %f7233;
	fma.rn.f32 	%f7314, %f7262, %f7266, %f7234;
	fma.rn.f32 	%f7315, %f7262, %f7267, %f7235;
	fma.rn.f32 	%f7316, %f7262, %f7268, %f7236;
	fma.rn.f32 	%f7317, %f7262, %f7269, %f7237;
	fma.rn.f32 	%f7318, %f7262, %f7270, %f7238;
	fma.rn.f32 	%f7319, %f7262, %f7271, %f7239;
	fma.rn.f32 	%f7320, %f7262, %f7272, %f7240;
	fma.rn.f32 	%f7321, %f7263, %f7265, %f7241;
	fma.rn.f32 	%f7322, %f7263, %f7266, %f7242;
	fma.rn.f32 	%f7323, %f7263, %f7267, %f7243;
	fma.rn.f32 	%f7324, %f7263, %f7268, %f7244;
	fma.rn.f32 	%f7325, %f7263, %f7269, %f7245;
	fma.rn.f32 	%f7326, %f7263, %f7270, %f7246;
	fma.rn.f32 	%f7327, %f7263, %f7271, %f7247;
	fma.rn.f32 	%f7328, %f7263, %f7272, %f7248;
	fma.rn.f32 	%f7329, %f7264, %f7265, %f7249;
	fma.rn.f32 	%f7330, %f7264, %f7266, %f7250;
	fma.rn.f32 	%f7331, %f7264, %f7267, %f7251;
	fma.rn.f32 	%f7332, %f7264, %f7268, %f7252;
	fma.rn.f32 	%f7333, %f7264, %f7269, %f7253;
	fma.rn.f32 	%f7334, %f7264, %f7270, %f7254;
	fma.rn.f32 	%f7335, %f7264, %f7271, %f7255;
	fma.rn.f32 	%f7336, %f7264, %f7272, %f7256;
	ld.shared.v4.f32 	{%f7337, %f7338, %f7339, %f7340}, [%r2+6656];
	ld.shared.v4.f32 	{%f7341, %f7342, %f7343, %f7344}, [%r2+6912];
	ld.shared.v4.f32 	{%f7345, %f7346, %f7347, %f7348}, [%r39+6656];
	ld.shared.v4.f32 	{%f7349, %f7350, %f7351, %f7352}, [%r39+6912];
	fma.rn.f32 	%f7353, %f7337, %f7345, %f7273;
	fma.rn.f32 	%f7354, %f7337, %f7346, %f7274;
	fma.rn.f32 	%f7355, %f7337, %f7347, %f7275;
	fma.rn.f32 	%f7356, %f7337, %f7348, %f7276;
	fma.rn.f32 	%f7357, %f7337, %f7349, %f7277;
	fma.rn.f32 	%f7358, %f7337, %f7350, %f7278;
	fma.rn.f32 	%f7359, %f7337, %f7351, %f7279;
	fma.rn.f32 	%f7360, %f7337, %f7352, %f7280;
	fma.rn.f32 	%f7361, %f7338, %f7345, %f7281;
	fma.rn.f32 	%f7362, %f7338, %f7346, %f7282;
	fma.rn.f32 	%f7363, %f7338, %f7347, %f7283;
	fma.rn.f32 	%f7364, %f7338, %f7348, %f7284;
	fma.rn.f32 	%f7365, %f7338, %f7349, %f7285;
	fma.rn.f32 	%f7366, %f7338, %f7350, %f7286;
	fma.rn.f32 	%f7367, %f7338, %f7351, %f7287;
	fma.rn.f32 	%f7368, %f7338, %f7352, %f7288;
	fma.rn.f32 	%f7369, %f7339, %f7345, %f7289;
	fma.rn.f32 	%f7370, %f7339, %f7346, %f7290;
	fma.rn.f32 	%f7371, %f7339, %f7347, %f7291;
	fma.rn.f32 	%f7372, %f7339, %f7348, %f7292;
	fma.rn.f32 	%f7373, %f7339, %f7349, %f7293;
	fma.rn.f32 	%f7374, %f7339, %f7350, %f7294;
	fma.rn.f32 	%f7375, %f7339, %f7351, %f7295;
	fma.rn.f32 	%f7376, %f7339, %f7352, %f7296;
	fma.rn.f32 	%f7377, %f7340, %f7345, %f7297;
	fma.rn.f32 	%f7378, %f7340, %f7346, %f7298;
	fma.rn.f32 	%f7379, %f7340, %f7347, %f7299;
	fma.rn.f32 	%f7380, %f7340, %f7348, %f7300;
	fma.rn.f32 	%f7381, %f7340, %f7349, %f7301;
	fma.rn.f32 	%f7382, %f7340, %f7350, %f7302;
	fma.rn.f32 	%f7383, %f7340, %f7351, %f7303;
	fma.rn.f32 	%f7384, %f7340, %f7352, %f7304;
	fma.rn.f32 	%f7385, %f7341, %f7345, %f7305;
	fma.rn.f32 	%f7386, %f7341, %f7346, %f7306;
	fma.rn.f32 	%f7387, %f7341, %f7347, %f7307;
	fma.rn.f32 	%f7388, %f7341, %f7348, %f7308;
	fma.rn.f32 	%f7389, %f7341, %f7349, %f7309;
	fma.rn.f32 	%f7390, %f7341, %f7350, %f7310;
	fma.rn.f32 	%f7391, %f7341, %f7351, %f7311;
	fma.rn.f32 	%f7392, %f7341, %f7352, %f7312;
	fma.rn.f32 	%f7393, %f7342, %f7345, %f7313;
	fma.rn.f32 	%f7394, %f7342, %f7346, %f7314;
	fma.rn.f32 	%f7395, %f7342, %f7347, %f7315;
	fma.rn.f32 	%f7396, %f7342, %f7348, %f7316;
	fma.rn.f32 	%f7397, %f7342, %f7349, %f7317;
	fma.rn.f32 	%f7398, %f7342, %f7350, %f7318;
	fma.rn.f32 	%f7399, %f7342, %f7351, %f7319;
	fma.rn.f32 	%f7400, %f7342, %f7352, %f7320;
	fma.rn.f32 	%f7401, %f7343, %f7345, %f7321;
	fma.rn.f32 	%f7402, %f7343, %f7346, %f7322;
	fma.rn.f32 	%f7403, %f7343, %f7347, %f7323;
	fma.rn.f32 	%f7404, %f7343, %f7348, %f7324;
	fma.rn.f32 	%f7405, %f7343, %f7349, %f7325;
	fma.rn.f32 	%f7406, %f7343, %f7350, %f7326;
	fma.rn.f32 	%f7407, %f7343, %f7351, %f7327;
	fma.rn.f32 	%f7408, %f7343, %f7352, %f7328;
	fma.rn.f32 	%f7409, %f7344, %f7345, %f7329;
	fma.rn.f32 	%f7410, %f7344, %f7346, %f7330;
	fma.rn.f32 	%f7411, %f7344, %f7347, %f7331;
	fma.rn.f32 	%f7412, %f7344, %f7348, %f7332;
	fma.rn.f32 	%f7413, %f7344, %f7349, %f7333;
	fma.rn.f32 	%f7414, %f7344, %f7350, %f7334;
	fma.rn.f32 	%f7415, %f7344, %f7351, %f7335;
	fma.rn.f32 	%f7416, %f7344, %f7352, %f7336;
	ld.shared.v4.f32 	{%f7417, %f7418, %f7419, %f7420}, [%r2+7168];
	ld.shared.v4.f32 	{%f7421, %f7422, %f7423, %f7424}, [%r2+7424];
	ld.shared.v4.f32 	{%f7425, %f7426, %f7427, %f7428}, [%r39+7168];
	ld.shared.v4.f32 	{%f7429, %f7430, %f7431, %f7432}, [%r39+7424];
	fma.rn.f32 	%f7433, %f7417, %f7425, %f7353;
	fma.rn.f32 	%f7434, %f7417, %f7426, %f7354;
	fma.rn.f32 	%f7435, %f7417, %f7427, %f7355;
	fma.rn.f32 	%f7436, %f7417, %f7428, %f7356;
	fma.rn.f32 	%f7437, %f7417, %f7429, %f7357;
	fma.rn.f32 	%f7438, %f7417, %f7430, %f7358;
	fma.rn.f32 	%f7439, %f7417, %f7431, %f7359;
	fma.rn.f32 	%f7440, %f7417, %f7432, %f7360;
	fma.rn.f32 	%f7441, %f7418, %f7425, %f7361;
	fma.rn.f32 	%f7442, %f7418, %f7426, %f7362;
	fma.rn.f32 	%f7443, %f7418, %f7427, %f7363;
	fma.rn.f32 	%f7444, %f7418, %f7428, %f7364;
	fma.rn.f32 	%f7445, %f7418, %f7429, %f7365;
	fma.rn.f32 	%f7446, %f7418, %f7430, %f7366;
	fma.rn.f32 	%f7447, %f7418, %f7431, %f7367;
	fma.rn.f32 	%f7448, %f7418, %f7432, %f7368;
	fma.rn.f32 	%f7449, %f7419, %f7425, %f7369;
	fma.rn.f32 	%f7450, %f7419, %f7426, %f7370;
	fma.rn.f32 	%f7451, %f7419, %f7427, %f7371;
	fma.rn.f32 	%f7452, %f7419, %f7428, %f7372;
	fma.rn.f32 	%f7453, %f7419, %f7429, %f7373;
	fma.rn.f32 	%f7454, %f7419, %f7430, %f7374;
	fma.rn.f32 	%f7455, %f7419, %f7431, %f7375;
	fma.rn.f32 	%f7456, %f7419, %f7432, %f7376;
	fma.rn.f32 	%f7457, %f7420, %f7425, %f7377;
	fma.rn.f32 	%f7458, %f7420, %f7426, %f7378;
	fma.rn.f32 	%f7459, %f7420, %f7427, %f7379;
	fma.rn.f32 	%f7460, %f7420, %f7428, %f7380;
	fma.rn.f32 	%f7461, %f7420, %f7429, %f7381;
	fma.rn.f32 	%f7462, %f7420, %f7430, %f7382;
	fma.rn.f32 	%f7463, %f7420, %f7431, %f7383;
	fma.rn.f32 	%f7464, %f7420, %f7432, %f7384;
	fma.rn.f32 	%f7465, %f7421, %f7425, %f7385;
	fma.rn.f32 	%f7466, %f7421, %f7426, %f7386;
	fma.rn.f32 	%f7467, %f7421, %f7427, %f7387;
	fma.rn.f32 	%f7468, %f7421, %f7428, %f7388;
	fma.rn.f32 	%f7469, %f7421, %f7429, %f7389;
	fma.rn.f32 	%f7470, %f7421, %f7430, %f7390;
	fma.rn.f32 	%f7471, %f7421, %f7431, %f7391;
	fma.rn.f32 	%f7472, %f7421, %f7432, %f7392;
	fma.rn.f32 	%f7473, %f7422, %f7425, %f7393;
	fma.rn.f32 	%f7474, %f7422, %f7426, %f7394;
	fma.rn.f32 	%f7475, %f7422, %f7427, %f7395;
	fma.rn.f32 	%f7476, %f7422, %f7428, %f7396;
	fma.rn.f32 	%f7477, %f7422, %f7429, %f7397;
	fma.rn.f32 	%f7478, %f7422, %f7430, %f7398;
	fma.rn.f32 	%f7479, %f7422, %f7431, %f7399;
	fma.rn.f32 	%f7480, %f7422, %f7432, %f7400;
	fma.rn.f32 	%f7481, %f7423, %f7425, %f7401;
	fma.rn.f32 	%f7482, %f7423, %f7426, %f7402;
	fma.rn.f32 	%f7483, %f7423, %f7427, %f7403;
	fma.rn.f32 	%f7484, %f7423, %f7428, %f7404;
	fma.rn.f32 	%f7485, %f7423, %f7429, %f7405;
	fma.rn.f32 	%f7486, %f7423, %f7430, %f7406;
	fma.rn.f32 	%f7487, %f7423, %f7431, %f7407;
	fma.rn.f32 	%f7488, %f7423, %f7432, %f7408;
	fma.rn.f32 	%f7489, %f7424, %f7425, %f7409;
	fma.rn.f32 	%f7490, %f7424, %f7426, %f7410;
	fma.rn.f32 	%f7491, %f7424, %f7427, %f7411;
	fma.rn.f32 	%f7492, %f7424, %f7428, %f7412;
	fma.rn.f32 	%f7493, %f7424, %f7429, %f7413;
	fma.rn.f32 	%f7494, %f7424, %f7430, %f7414;
	fma.rn.f32 	%f7495, %f7424, %f7431, %f7415;
	fma.rn.f32 	%f7496, %f7424, %f7432, %f7416;
	ld.shared.v4.f32 	{%f7497, %f7498, %f7499, %f7500}, [%r2+7680];
	ld.shared.v4.f32 	{%f7501, %f7502, %f7503, %f7504}, [%r2+7936];
	ld.shared.v4.f32 	{%f7505, %f7506, %f7507, %f7508}, [%r39+7680];
	ld.shared.v4.f32 	{%f7509, %f7510, %f7511, %f7512}, [%r39+7936];
	fma.rn.f32 	%f7513, %f7497, %f7505, %f7433;
	fma.rn.f32 	%f7514, %f7497, %f7506, %f7434;
	fma.rn.f32 	%f7515, %f7497, %f7507, %f7435;
	fma.rn.f32 	%f7516, %f7497, %f7508, %f7436;
	fma.rn.f32 	%f7517, %f7497, %f7509, %f7437;
	fma.rn.f32 	%f7518, %f7497, %f7510, %f7438;
	fma.rn.f32 	%f7519, %f7497, %f7511, %f7439;
	fma.rn.f32 	%f7520, %f7497, %f7512, %f7440;
	fma.rn.f32 	%f7521, %f7498, %f7505, %f7441;
	fma.rn.f32 	%f7522, %f7498, %f7506, %f7442;
	fma.rn.f32 	%f7523, %f7498, %f7507, %f7443;
	fma.rn.f32 	%f7524, %f7498, %f7508, %f7444;
	fma.rn.f32 	%f7525, %f7498, %f7509, %f7445;
	fma.rn.f32 	%f7526, %f7498, %f7510, %f7446;
	fma.rn.f32 	%f7527, %f7498, %f7511, %f7447;
	fma.rn.f32 	%f7528, %f7498, %f7512, %f7448;
	fma.rn.f32 	%f7529, %f7499, %f7505, %f7449;
	fma.rn.f32 	%f7530, %f7499, %f7506, %f7450;
	fma.rn.f32 	%f7531, %f7499, %f7507, %f7451;
	fma.rn.f32 	%f7532, %f7499, %f7508, %f7452;
	fma.rn.f32 	%f7533, %f7499, %f7509, %f7453;
	fma.rn.f32 	%f7534, %f7499, %f7510, %f7454;
	fma.rn.f32 	%f7535, %f7499, %f7511, %f7455;
	fma.rn.f32 	%f7536, %f7499, %f7512, %f7456;
	fma.rn.f32 	%f7537, %f7500, %f7505, %f7457;
	fma.rn.f32 	%f7538, %f7500, %f7506, %f7458;
	fma.rn.f32 	%f7539, %f7500, %f7507, %f7459;
	fma.rn.f32 	%f7540, %f7500, %f7508, %f7460;
	fma.rn.f32 	%f7541, %f7500, %f7509, %f7461;
	fma.rn.f32 	%f7542, %f7500, %f7510, %f7462;
	fma.rn.f32 	%f7543, %f7500, %f7511, %f7463;
	fma.rn.f32 	%f7544, %f7500, %f7512, %f7464;
	fma.rn.f32 	%f7545, %f7501, %f7505, %f7465;
	fma.rn.f32 	%f7546, %f7501, %f7506, %f7466;
	fma.rn.f32 	%f7547, %f7501, %f7507, %f7467;
	fma.rn.f32 	%f7548, %f7501, %f7508, %f7468;
	fma.rn.f32 	%f7549, %f7501, %f7509, %f7469;
	fma.rn.f32 	%f7550, %f7501, %f7510, %f7470;
	fma.rn.f32 	%f7551, %f7501, %f7511, %f7471;
	fma.rn.f32 	%f7552, %f7501, %f7512, %f7472;
	fma.rn.f32 	%f7553, %f7502, %f7505, %f7473;
	fma.rn.f32 	%f7554, %f7502, %f7506, %f7474;
	fma.rn.f32 	%f7555, %f7502, %f7507, %f7475;
	fma.rn.f32 	%f7556, %f7502, %f7508, %f7476;
	fma.rn.f32 	%f7557, %f7502, %f7509, %f7477;
	fma.rn.f32 	%f7558, %f7502, %f7510, %f7478;
	fma.rn.f32 	%f7559, %f7502, %f7511, %f7479;
	fma.rn.f32 	%f7560, %f7502, %f7512, %f7480;
	fma.rn.f32 	%f7561, %f7503, %f7505, %f7481;
	fma.rn.f32 	%f7562, %f7503, %f7506, %f7482;
	fma.rn.f32 	%f7563, %f7503, %f7507, %f7483;
	fma.rn.f32 	%f7564, %f7503, %f7508, %f7484;
	fma.rn.f32 	%f7565, %f7503, %f7509, %f7485;
	fma.rn.f32 	%f7566, %f7503, %f7510, %f7486;
	fma.rn.f32 	%f7567, %f7503, %f7511, %f7487;
	fma.rn.f32 	%f7568, %f7503, %f7512, %f7488;
	fma.rn.f32 	%f7569, %f7504, %f7505, %f7489;
	fma.rn.f32 	%f7570, %f7504, %f7506, %f7490;
	fma.rn.f32 	%f7571, %f7504, %f7507, %f7491;
	fma.rn.f32 	%f7572, %f7504, %f7508, %f7492;
	fma.rn.f32 	%f7573, %f7504, %f7509, %f7493;
	fma.rn.f32 	%f7574, %f7504, %f7510, %f7494;
	fma.rn.f32 	%f7575, %f7504, %f7511, %f7495;
	fma.rn.f32 	%f7576, %f7504, %f7512, %f7496;
	st.shared.f32 	[%r34], %f6929;
	st.shared.f32 	[%r34+512], %f6930;
	st.shared.f32 	[%r34+1024], %f6931;
	st.shared.f32 	[%r34+1536], %f6932;
	st.shared.v4.f32 	[%r37], {%f6933, %f6934, %f6935, %f6936};
	bar.sync 	0;
	ld.global.nc.v4.f32 	{%f7577, %f7578, %f7579, %f7580}, [%rd10+352];
	ld.global.nc.v4.f32 	{%f7581, %f7582, %f7583, %f7584}, [%rd12+45056];
	ld.shared.v4.f32 	{%f7585, %f7586, %f7587, %f7588}, [%r2];
	ld.shared.v4.f32 	{%f7589, %f7590, %f7591, %f7592}, [%r2+256];
	ld.shared.v4.f32 	{%f7593, %f7594, %f7595, %f7596}, [%r39];
	ld.shared.v4.f32 	{%f7597, %f7598, %f7599, %f7600}, [%r39+256];
	fma.rn.f32 	%f7601, %f7585, %f7593, %f7513;
	fma.rn.f32 	%f7602, %f7585, %f7594, %f7514;
	fma.rn.f32 	%f7603, %f7585, %f7595, %f7515;
	fma.rn.f32 	%f7604, %f7585, %f7596, %f7516;
	fma.rn.f32 	%f7605, %f7585, %f7597, %f7517;
	fma.rn.f32 	%f7606, %f7585, %f7598, %f7518;
	fma.rn.f32 	%f7607, %f7585, %f7599, %f7519;
	fma.rn.f32 	%f7608, %f7585, %f7600, %f7520;
	fma.rn.f32 	%f7609, %f7586, %f7593, %f7521;
	fma.rn.f32 	%f7610, %f7586, %f7594, %f7522;
	fma.rn.f32 	%f7611, %f7586, %f7595, %f7523;
	fma.rn.f32 	%f7612, %f7586, %f7596, %f7524;
	fma.rn.f32 	%f7613, %f7586, %f7597, %f7525;
	fma.rn.f32 	%f7614, %f7586, %f7598, %f7526;
	fma.rn.f32 	%f7615, %f7586, %f7599, %f7527;
	fma.rn.f32 	%f7616, %f7586, %f7600, %f7528;
	fma.rn.f32 	%f7617, %f7587, %f7593, %f7529;
	fma.rn.f32 	%f7618, %f7587, %f7594, %f7530;
	fma.rn.f32 	%f7619, %f7587, %f7595, %f7531;
	fma.rn.f32 	%f7620, %f7587, %f7596, %f7532;
	fma.rn.f32 	%f7621, %f7587, %f7597, %f7533;
	fma.rn.f32 	%f7622, %f7587, %f7598, %f7534;
	fma.rn.f32 	%f7623, %f7587, %f7599, %f7535;
	fma.rn.f32 	%f7624, %f7587, %f7600, %f7536;
	fma.rn.f32 	%f7625, %f7588, %f7593, %f7537;
	fma.rn.f32 	%f7626, %f7588, %f7594, %f7538;
	fma.rn.f32 	%f7627, %f7588, %f7595, %f7539;
	fma.rn.f32 	%f7628, %f7588, %f7596, %f7540;
	fma.rn.f32 	%f7629, %f7588, %f7597, %f7541;
	fma.rn.f32 	%f7630, %f7588, %f7598, %f7542;
	fma.rn.f32 	%f7631, %f7588, %f7599, %f7543;
	fma.rn.f32 	%f7632, %f7588, %f7600, %f7544;
	fma.rn.f32 	%f7633, %f7589, %f7593, %f7545;
	fma.rn.f32 	%f7634, %f7589, %f7594, %f7546;
	fma.rn.f32 	%f7635, %f7589, %f7595, %f7547;
	fma.rn.f32 	%f7636, %f7589, %f7596, %f7548;
	fma.rn.f32 	%f7637, %f7589, %f7597, %f7549;
	fma.rn.f32 	%f7638, %f7589, %f7598, %f7550;
	fma.rn.f32 	%f7639, %f7589, %f7599, %f7551;
	fma.rn.f32 	%f7640, %f7589, %f7600, %f7552;
	fma.rn.f32 	%f7641, %f7590, %f7593, %f7553;
	fma.rn.f32 	%f7642, %f7590, %f7594, %f7554;
	fma.rn.f32 	%f7643, %f7590, %f7595, %f7555;
	fma.rn.f32 	%f7644, %f7590, %f7596, %f7556;
	fma.rn.f32 	%f7645, %f7590, %f7597, %f7557;
	fma.rn.f32 	%f7646, %f7590, %f7598, %f7558;
	fma.rn.f32 	%f7647, %f7590, %f7599, %f7559;
	fma.rn.f32 	%f7648, %f7590, %f7600, %f7560;
	fma.rn.f32 	%f7649, %f7591, %f7593, %f7561;
	fma.rn.f32 	%f7650, %f7591, %f7594, %f7562;
	fma.rn.f32 	%f7651, %f7591, %f7595, %f7563;
	fma.rn.f32 	%f7652, %f7591, %f7596, %f7564;
	fma.rn.f32 	%f7653, %f7591, %f7597, %f7565;
	fma.rn.f32 	%f7654, %f7591, %f7598, %f7566;
	fma.rn.f32 	%f7655, %f7591, %f7599, %f7567;
	fma.rn.f32 	%f7656, %f7591, %f7600, %f7568;
	fma.rn.f32 	%f7657, %f7592, %f7593, %f7569;
	fma.rn.f32 	%f7658, %f7592, %f7594, %f7570;
	fma.rn.f32 	%f7659, %f7592, %f7595, %f7571;
	fma.rn.f32 	%f7660, %f7592, %f7596, %f7572;
	fma.rn.f32 	%f7661, %f7592, %f7597, %f7573;
	fma.rn.f32 	%f7662, %f7592, %f7598, %f7574;
	fma.rn.f32 	%f7663, %f7592, %f7599, %f7575;
	fma.rn.f32 	%f7664, %f7592, %f7600, %f7576;
	ld.shared.v4.f32 	{%f7665, %f7666, %f7667, %f7668}, [%r2+512];
	ld.shared.v4.f32 	{%f7669, %f7670, %f7671, %f7672}, [%r2+768];
	ld.shared.v4.f32 	{%f7673, %f7674, %f7675, %f7676}, [%r39+512];
	ld.shared.v4.f32 	{%f7677, %f7678, %f7679, %f7680}, [%r39+768];
	fma.rn.f32 	%f7681, %f7665, %f7673, %f7601;
	fma.rn.f32 	%f7682, %f7665, %f7674, %f7602;
	fma.rn.f32 	%f7683, %f7665, %f7675, %f7603;
	fma.rn.f32 	%f7684, %f7665, %f7676, %f7604;
	fma.rn.f32 	%f7685, %f7665, %f7677, %f7605;
	fma.rn.f32 	%f7686, %f7665, %f7678, %f7606;
	fma.rn.f32 	%f7687, %f7665, %f7679, %f7607;
	fma.rn.f32 	%f7688, %f7665, %f7680, %f7608;
	fma.rn.f32 	%f7689, %f7666, %f7673, %f7609;
	fma.rn.f32 	%f7690, %f7666, %f7674, %f7610;
	fma.rn.f32 	%f7691, %f7666, %f7675, %f7611;
	fma.rn.f32 	%f7692, %f7666, %f7676, %f7612;
	fma.rn.f32 	%f7693, %f7666, %f7677, %f7613;
	fma.rn.f32 	%f7694, %f7666, %f7678, %f7614;
	fma.rn.f32 	%f7695, %f7666, %f7679, %f7615;
	fma.rn.f32 	%f7696, %f7666, %f7680, %f7616;
	fma.rn.f32 	%f7697, %f7667, %f7673, %f7617;
	fma.rn.f32 	%f7698, %f7667, %f7674, %f7618;
	fma.rn.f32 	%f7699, %f7667, %f7675, %f7619;
	fma.rn.f32 	%f7700, %f7667, %f7676, %f7620;
	fma.rn.f32 	%f7701, %f7667, %f7677, %f7621;
	fma.rn.f32 	%f7702, %f7667, %f7678, %f7622;
	fma.rn.f32 	%f7703, %f7667, %f7679, %f7623;
	fma.rn.f32 	%f7704, %f7667, %f7680, %f7624;
	fma.rn.f32 	%f7705, %f7668, %f7673, %f7625;
	fma.rn.f32 	%f7706, %f7668, %f7674, %f7626;
	fma.rn.f32 	%f7707, %f7668, %f7675, %f7627;
	fma.rn.f32 	%f7708, %f7668, %f7676, %f7628;
	fma.rn.f32 	%f7709, %f7668, %f7677, %f7629;
	fma.rn.f32 	%f7710, %f7668, %f7678, %f7630;
	fma.rn.f32 	%f7711, %f7668, %f7679, %f7631;
	fma.rn.f32 	%f7712, %f7668, %f7680, %f7632;
	fma.rn.f32 	%f7713, %f7669, %f7673, %f7633;
	fma.rn.f32 	%f7714, %f7669, %f7674, %f7634;
	fma.rn.f32 	%f7715, %f7669, %f7675, %f7635;
	fma.rn.f32 	%f7716, %f7669, %f7676, %f7636;
	fma.rn.f32 	%f7717, %f7669, %f7677, %f7637;
	fma.rn.f32 	%f7718, %f7669, %f7678, %f7638;
	fma.rn.f32 	%f7719, %f7669, %f7679, %f7639;
	fma.rn.f32 	%f7720, %f7669, %f7680, %f7640;
	fma.rn.f32 	%f7721, %f7670, %f7673, %f7641;
	fma.rn.f32 	%f7722, %f7670, %f7674, %f7642;
	fma.rn.f32 	%f7723, %f7670, %f7675, %f7643;
	fma.rn.f32 	%f7724, %f7670, %f7676, %f7644;
	fma.rn.f32 	%f7725, %f7670, %f7677, %f7645;
	fma.rn.f32 	%f7726, %f7670, %f7678, %f7646;
	fma.rn.f32 	%f7727, %f7670, %f7679, %f7647;
	fma.rn.f32 	%f7728, %f7670, %f7680, %f7648;
	fma.rn.f32 	%f7729, %f7671, %f7673, %f7649;
	fma.rn.f32 	%f7730, %f7671, %f7674, %f7650;
	fma.rn.f32 	%f7731, %f7671, %f7675, %f7651;
	fma.rn.f32 	%f7732, %f7671, %f7676, %f7652;
	fma.rn.f32 	%f7733, %f7671, %f7677, %f7653;
	fma.rn.f32 	%f7734, %f7671, %f7678, %f7654;
	fma.rn.f32 	%f7735, %f7671, %f7679, %f7655;
	fma.rn.f32 	%f7736, %f7671, %f7680, %f7656;
	fma.rn.f32 	%f7737, %f7672, %f7673, %f7657;
	fma.rn.f32 	%f7738, %f7672, %f7674, %f7658;
	fma.rn.f32 	%f7739, %f7672, %f7675, %f7659;
	fma.rn.f32 	%f7740, %f7672, %f7676, %f7660;
	fma.rn.f32 	%f7741, %f7672, %f7677, %f7661;
	fma.rn.f32 	%f7742, %f7672, %f7678, %f7662;
	fma.rn.f32 	%f7743, %f7672, %f7679, %f7663;
	fma.rn.f32 	%f7744, %f7672, %f7680, %f7664;
	ld.shared.v4.f32 	{%f7745, %f7746, %f7747, %f7748}, [%r2+1024];
	ld.shared.v4.f32 	{%f7749, %f7750, %f7751, %f7752}, [%r2+1280];
	ld.shared.v4.f32 	{%f7753, %f7754, %f7755, %f7756}, [%r39+1024];
	ld.shared.v4.f32 	{%f7757, %f7758, %f7759, %f7760}, [%r39+1280];
	fma.rn.f32 	%f7761, %f7745, %f7753, %f7681;
	fma.rn.f32 	%f7762, %f7745, %f7754, %f7682;
	fma.rn.f32 	%f7763, %f7745, %f7755, %f7683;
	fma.rn.f32 	%f7764, %f7745, %f7756, %f7684;
	fma.rn.f32 	%f7765, %f7745, %f7757, %f7685;
	fma.rn.f32 	%f7766, %f7745, %f7758, %f7686;
	fma.rn.f32 	%f7767, %f7745, %f7759, %f7687;
	fma.rn.f32 	%f7768, %f7745, %f7760, %f7688;
	fma.rn.f32 	%f7769, %f7746, %f7753, %f7689;
	fma.rn.f32 	%f7770, %f7746, %f7754, %f7690;
	fma.rn.f32 	%f7771, %f7746, %f7755, %f7691;
	fma.rn.f32 	%f7772, %f7746, %f7756, %f7692;
	fma.rn.f32 	%f7773, %f7746, %f7757, %f7693;
	fma.rn.f32 	%f7774, %f7746, %f7758, %f7694;
	fma.rn.f32 	%f7775, %f7746, %f7759, %f7695;
	fma.rn.f32 	%f7776, %f7746, %f7760, %f7696;
	fma.rn.f32 	%f7777, %f7747, %f7753, %f7697;
	fma.rn.f32 	%f7778, %f7747, %f7754, %f7698;
	fma.rn.f32 	%f7779, %f7747, %f7755, %f7699;
	fma.rn.f32 	%f7780, %f7747, %f7756, %f7700;
	fma.rn.f32 	%f7781, %f7747, %f7757, %f7701;
	fma.rn.f32 	%f7782, %f7747, %f7758, %f7702;
	fma.rn.f32 	%f7783, %f7747, %f7759, %f7703;
	fma.rn.f32 	%f7784, %f7747, %f7760, %f7704;
	fma.rn.f32 	%f7785, %f7748, %f7753, %f7705;
	fma.rn.f32 	%f7786, %f7748, %f7754, %f7706;
	fma.rn.f32 	%f7787, %f7748, %f7755, %f7707;
	fma.rn.f32 	%f7788, %f7748, %f7756, %f7708;
	fma.rn.f32 	%f7789, %f7748, %f7757, %f7709;
	fma.rn.f32 	%f7790, %f7748, %f7758, %f7710;
	fma.rn.f32 	%f7791, %f7748, %f7759, %f7711;
	fma.rn.f32 	%f7792, %f7748, %f7760, %f7712;
	fma.rn.f32 	%f7793, %f7749, %f7753, %f7713;
	fma.rn.f32 	%f7794, %f7749, %f7754, %f7714;
	fma.rn.f32 	%f7795, %f7749, %f7755, %f7715;
	fma.rn.f32 	%f7796, %f7749, %f7756, %f7716;
	fma.rn.f32 	%f7797, %f7749, %f7757, %f7717;
	fma.rn.f32 	%f7798, %f7749, %f7758, %f7718;
	fma.rn.f32 	%f7799, %f7749, %f7759, %f7719;
	fma.rn.f32 	%f7800, %f7749, %f7760, %f7720;
	fma.rn.f32 	%f7801, %f7750, %f7753, %f7721;
	fma.rn.f32 	%f7802, %f7750, %f7754, %f7722;
	fma.rn.f32 	%f7803, %f7750, %f7755, %f7723;
	fma.rn.f32 	%f7804, %f7750, %f7756, %f7724;
	fma.rn.f32 	%f7805, %f7750, %f7757, %f7725;
	fma.rn.f32 	%f7806, %f7750, %f7758, %f7726;
	fma.rn.f32 	%f7807, %f7750, %f7759, %f7727;
	fma.rn.f32 	%f7808, %f7750, %f7760, %f7728;
	fma.rn.f32 	%f7809, %f7751, %f7753, %f7729;
	fma.rn.f32 	%f7810, %f7751, %f7754, %f7730;
	fma.rn.f32 	%f7811, %f7751, %f7755, %f7731;
	fma.rn.f32 	%f7812, %f7751, %f7756, %f7732;
	fma.rn.f32 	%f7813, %f7751, %f7757, %f7733;
	fma.rn.f32 	%f7814, %f7751, %f7758, %f7734;
	fma.rn.f32 	%f7815, %f7751, %f7759, %f7735;
	fma.rn.f32 	%f7816, %f7751, %f7760, %f7736;
	fma.rn.f32 	%f7817, %f7752, %f7753, %f7737;
	fma.rn.f32 	%f7818, %f7752, %f7754, %f7738;
	fma.rn.f32 	%f7819, %f7752, %f7755, %f7739;
	fma.rn.f32 	%f7820, %f7752, %f7756, %f7740;
	fma.rn.f32 	%f7821, %f7752, %f7757, %f7741;
	fma.rn.f32 	%f7822, %f7752, %f7758, %f7742;
	fma.rn.f32 	%f7823, %f7752, %f7759, %f7743;
	fma.rn.f32 	%f7824, %f7752, %f7760, %f7744;
	ld.shared.v4.f32 	{%f7825, %f7826, %f7827, %f7828}, [%r2+1536];
	ld.shared.v4.f32 	{%f7829, %f7830, %f7831, %f7832}, [%r2+1792];
	ld.shared.v4.f32 	{%f7833, %f7834, %f7835, %f7836}, [%r39+1536];
	ld.shared.v4.f32 	{%f7837, %f7838, %f7839, %f7840}, [%r39+1792];
	fma.rn.f32 	%f7841, %f7825, %f7833, %f7761;
	fma.rn.f32 	%f7842, %f7825, %f7834, %f7762;
	fma.rn.f32 	%f7843, %f7825, %f7835, %f7763;
	fma.rn.f32 	%f7844, %f7825, %f7836, %f7764;
	fma.rn.f32 	%f7845, %f7825, %f7837, %f7765;
	fma.rn.f32 	%f7846, %f7825, %f7838, %f7766;
	fma.rn.f32 	%f7847, %f7825, %f7839, %f7767;
	fma.rn.f32 	%f7848, %f7825, %f7840, %f7768;
	fma.rn.f32 	%f7849, %f7826, %f7833, %f7769;
	fma.rn.f32 	%f7850, %f7826, %f7834, %f7770;
	fma.rn.f32 	%f7851, %f7826, %f7835, %f7771;
	fma.rn.f32 	%f7852, %f7826, %f7836, %f7772;
	fma.rn.f32 	%f7853, %f7826, %f7837, %f7773;
	fma.rn.f32 	%f7854, %f7826, %f7838, %f7774;
	fma.rn.f32 	%f7855, %f7826, %f7839, %f7775;
	fma.rn.f32 	%f7856, %f7826, %f7840, %f7776;
	fma.rn.f32 	%f7857, %f7827, %f7833, %f7777;
	fma.rn.f32 	%f7858, %f7827, %f7834, %f7778;
	fma.rn.f32 	%f7859, %f7827, %f7835, %f7779;
	fma.rn.f32 	%f7860, %f7827, %f7836, %f7780;
	fma.rn.f32 	%f7861, %f7827, %f7837, %f7781;
	fma.rn.f32 	%f7862, %f7827, %f7838, %f7782;
	fma.rn.f32 	%f7863, %f7827, %f7839, %f7783;
	fma.rn.f32 	%f7864, %f7827, %f7840, %f7784;
	fma.rn.f32 	%f7865, %f7828, %f7833, %f7785;
	fma.rn.f32 	%f7866, %f7828, %f7834, %f7786;
	fma.rn.f32 	%f7867, %f7828, %f7835, %f7787;
	fma.rn.f32 	%f7868, %f7828, %f7836, %f7788;
	fma.rn.f32 	%f7869, %f7828, %f7837, %f7789;
	fma.rn.f32 	%f7870, %f7828, %f7838, %f7790;
	fma.rn.f32 	%f7871, %f7828, %f7839, %f7791;
	fma.rn.f32 	%f7872, %f7828, %f7840, %f7792;
	fma.rn.f32 	%f7873, %f7829, %f7833, %f7793;
	fma.rn.f32 	%f7874, %f7829, %f7834, %f7794;
	fma.rn.f32 	%f7875, %f7829, %f7835, %f7795;
	fma.rn.f32 	%f7876, %f7829, %f7836, %f7796;
	fma.rn.f32 	%f7877, %f7829, %f7837, %f7797;
	fma.rn.f32 	%f7878, %f7829, %f7838, %f7798;
	fma.rn.f32 	%f7879, %f7829, %f7839, %f7799;
	fma.rn.f32 	%f7880, %f7829, %f7840, %f7800;
	fma.rn.f32 	%f7881, %f7830, %f7833, %f7801;
	fma.rn.f32 	%f7882, %f7830, %f7834, %f7802;
	fma.rn.f32 	%f7883, %f7830, %f7835, %f7803;
	fma.rn.f32 	%f7884, %f7830, %f7836, %f7804;
	fma.rn.f32 	%f7885, %f7830, %f7837, %f7805;
	fma.rn.f32 	%f7886, %f7830, %f7838, %f7806;
	fma.rn.f32 	%f7887, %f7830, %f7839, %f7807;
	fma.rn.f32 	%f7888, %f7830, %f7840, %f7808;
	fma.rn.f32 	%f7889, %f7831, %f7833, %f7809;
	fma.rn.f32 	%f7890, %f7831, %f7834, %f7810;
	fma.rn.f32 	%f7891, %f7831, %f7835, %f7811;
	fma.rn.f32 	%f7892, %f7831, %f7836, %f7812;
	fma.rn.f32 	%f7893, %f7831, %f7837, %f7813;
	fma.rn.f32 	%f7894, %f7831, %f7838, %f7814;
	fma.rn.f32 	%f7895, %f7831, %f7839, %f7815;
	fma.rn.f32 	%f7896, %f7831, %f7840, %f7816;
	fma.rn.f32 	%f7897, %f7832, %f7833, %f7817;
	fma.rn.f32 	%f7898, %f7832, %f7834, %f7818;
	fma.rn.f32 	%f7899, %f7832, %f7835, %f7819;
	fma.rn.f32 	%f7900, %f7832, %f7836, %f7820;
	fma.rn.f32 	%f7901, %f7832, %f7837, %f7821;
	fma.rn.f32 	%f7902, %f7832, %f7838, %f7822;
	fma.rn.f32 	%f7903, %f7832, %f7839, %f7823;
	fma.rn.f32 	%f7904, %f7832, %f7840, %f7824;
	ld.shared.v4.f32 	{%f7905, %f7906, %f7907, %f7908}, [%r2+2048];
	ld.shared.v4.f32 	{%f7909, %f7910, %f7911, %f7912}, [%r2+2304];
	ld.shared.v4.f32 	{%f7913, %f7914, %f7915, %f7916}, [%r39+2048];
	ld.shared.v4.f32 	{%f7917, %f7918, %f7919, %f7920}, [%r39+2304];
	fma.rn.f32 	%f7921, %f7905, %f7913, %f7841;
	fma.rn.f32 	%f7922, %f7905, %f7914, %f7842;
	fma.rn.f32 	%f7923, %f7905, %f7915, %f7843;
	fma.rn.f32 	%f7924, %f7905, %f7916, %f7844;
	fma.rn.f32 	%f7925, %f7905, %f7917, %f7845;
	fma.rn.f32 	%f7926, %f7905, %f7918, %f7846;
	fma.rn.f32 	%f7927, %f7905, %f7919, %f7847;
	fma.rn.f32 	%f7928, %f7905, %f7920, %f7848;
	fma.rn.f32 	%f7929, %f7906, %f7913, %f7849;
	fma.rn.f32 	%f7930, %f7906, %f7914, %f7850;
	fma.rn.f32 	%f7931, %f7906, %f7915, %f7851;
	fma.rn.f32 	%f7932, %f7906, %f7916, %f7852;
	fma.rn.f32 	%f7933, %f7906, %f7917, %f7853;
	fma.rn.f32 	%f7934, %f7906, %f7918, %f7854;
	fma.rn.f32 	%f7935, %f7906, %f7919, %f7855;
	fma.rn.f32 	%f7936, %f7906, %f7920, %f7856;
	fma.rn.f32 	%f7937, %f7907, %f7913, %f7857;
	fma.rn.f32 	%f7938, %f7907, %f7914, %f7858;
	fma.rn.f32 	%f7939, %f7907, %f7915, %f7859;
	fma.rn.f32 	%f7940, %f7907, %f7916, %f7860;
	fma.rn.f32 	%f7941, %f7907, %f7917, %f7861;
	fma.rn.f32 	%f7942, %f7907, %f7918, %f7862;
	fma.rn.f32 	%f7943, %f7907, %f7919, %f7863;
	fma.rn.f32 	%f7944, %f7907, %f7920, %f7864;
	fma.rn.f32 	%f7945, %f7908, %f7913, %f7865;
	fma.rn.f32 	%f7946, %f7908, %f7914, %f7866;
	fma.rn.f32 	%f7947, %f7908, %f7915, %f7867;
	fma.rn.f32 	%f7948, %f7908, %f7916, %f7868;
	fma.rn.f32 	%f7949, %f7908, %f7917, %f7869;
	fma.rn.f32 	%f7950, %f7908, %f7918, %f7870;
	fma.rn.f32 	%f7951, %f7908, %f7919, %f7871;
	fma.rn.f32 	%f7952, %f7908, %f7920, %f7872;
	fma.rn.f32 	%f7953, %f7909, %f7913, %f7873;
	fma.rn.f32 	%f7954, %f7909, %f7914, %f7874;
	fma.rn.f32 	%f7955, %f7909, %f7915, %f7875;
	fma.rn.f32 	%f7956, %f7909, %f7916, %f7876;
	fma.rn.f32 	%f7957, %f7909, %f7917, %f7877;
	fma.rn.f32 	%f7958, %f7909, %f7918, %f7878;
	fma.rn.f32 	%f7959, %f7909, %f7919, %f7879;
	fma.rn.f32 	%f7960, %f7909, %f7920, %f7880;
	fma.rn.f32 	%f7961, %f7910, %f7913, %f7881;
	fma.rn.f32 	%f7962, %f7910, %f7914, %f7882;
	fma.rn.f32 	%f7963, %f7910, %f7915, %f7883;
	fma.rn.f32 	%f7964, %f7910, %f7916, %f7884;
	fma.rn.f32 	%f7965, %f7910, %f7917, %f7885;
	fma.rn.f32 	%f7966, %f7910, %f7918, %f7886;
	fma.rn.f32 	%f7967, %f7910, %f7919, %f7887;
	fma.rn.f32 	%f7968, %f7910, %f7920, %f7888;
	fma.rn.f32 	%f7969, %f7911, %f7913, %f7889;
	fma.rn.f32 	%f7970, %f7911, %f7914, %f7890;
	fma.rn.f32 	%f7971, %f7911, %f7915, %f7891;
	fma.rn.f32 	%f7972, %f7911, %f7916, %f7892;
	fma.rn.f32 	%f7973, %f7911, %f7917, %f7893;
	fma.rn.f32 	%f7974, %f7911, %f7918, %f7894;
	fma.rn.f32 	%f7975, %f7911, %f7919, %f7895;
	fma.rn.f32 	%f7976, %f7911, %f7920, %f7896;
	fma.rn.f32 	%f7977, %f7912, %f7913, %f7897;
	fma.rn.f32 	%f7978, %f7912, %f7914, %f7898;
	fma.rn.f32 	%f7979, %f7912, %f7915, %f7899;
	fma.rn.f32 	%f7980, %f7912, %f7916, %f7900;
	fma.rn.f32 	%f7981, %f7912, %f7917, %f7901;
	fma.rn.f32 	%f7982, %f7912, %f7918, %f7902;
	fma.rn.f32 	%f7983, %f7912, %f7919, %f7903;
	fma.rn.f32 	%f7984, %f7912, %f7920, %f7904;
	ld.shared.v4.f32 	{%f7985, %f7986, %f7987, %f7988}, [%r2+2560];
	ld.shared.v4.f32 	{%f7989, %f7990, %f7991, %f7992}, [%r2+2816];
	ld.shared.v4.f32 	{%f7993, %f7994, %f7995, %f7996}, [%r39+2560];
	ld.shared.v4.f32 	{%f7997, %f7998, %f7999, %f8000}, [%r39+2816];
	fma.rn.f32 	%f8001, %f7985, %f7993, %f7921;
	fma.rn.f32 	%f8002, %f7985, %f7994, %f7922;
	fma.rn.f32 	%f8003, %f7985, %f7995, %f7923;
	fma.rn.f32 	%f8004, %f7985, %f7996, %f7924;
	fma.rn.f32 	%f8005, %f7985, %f7997, %f7925;
	fma.rn.f32 	%f8006, %f7985, %f7998, %f7926;
	fma.rn.f32 	%f8007, %f7985, %f7999, %f7927;
	fma.rn.f32 	%f8008, %f7985, %f8000, %f7928;
	fma.rn.f32 	%f8009, %f7986, %f7993, %f7929;
	fma.rn.f32 	%f8010, %f7986, %f7994, %f7930;
	fma.rn.f32 	%f8011, %f7986, %f7995, %f7931;
	fma.rn.f32 	%f8012, %f7986, %f7996, %f7932;
	fma.rn.f32 	%f8013, %f7986, %f7997, %f7933;
	fma.rn.f32 	%f8014, %f7986, %f7998, %f7934;
	fma.rn.f32 	%f8015, %f7986, %f7999, %f7935;
	fma.rn.f32 	%f8016, %f7986, %f8000, %f7936;
	fma.rn.f32 	%f8017, %f7987, %f7993, %f7937;
	fma.rn.f32 	%f8018, %f7987, %f7994, %f7938;
	fma.rn.f32 	%f8019, %f7987, %f7995, %f7939;
	fma.rn.f32 	%f8020, %f7987, %f7996, %f7940;
	fma.rn.f32 	%f8021, %f7987, %f7997, %f7941;
	fma.rn.f32 	%f8022, %f7987, %f7998, %f7942;
	fma.rn.f32 	%f8023, %f7987, %f7999, %f7943;
	fma.rn.f32 	%f8024, %f7987, %f8000, %f7944;
	fma.rn.f32 	%f8025, %f7988, %f7993, %f7945;
	fma.rn.f32 	%f8026, %f7988, %f7994, %f7946;
	fma.rn.f32 	%f8027, %f7988, %f7995, %f7947;
	fma.rn.f32 	%f8028, %f7988, %f7996, %f7948;
	fma.rn.f32 	%f8029, %f7988, %f7997, %f7949;
	fma.rn.f32 	%f8030, %f7988, %f7998, %f7950;
	fma.rn.f32 	%f8031, %f7988, %f7999, %f7951;
	fma.rn.f32 	%f8032, %f7988, %f8000, %f7952;
	fma.rn.f32 	%f8033, %f7989, %f7993, %f7953;
	fma.rn.f32 	%f8034, %f7989, %f7994, %f7954;
	fma.rn.f32 	%f8035, %f7989, %f7995, %f7955;
	fma.rn.f32 	%f8036, %f7989, %f7996, %f7956;
	fma.rn.f32 	%f8037, %f7989, %f7997, %f7957;
	fma.rn.f32 	%f8038, %f7989, %f7998, %f7958;
	fma.rn.f32 	%f8039, %f7989, %f7999, %f7959;
	fma.rn.f32 	%f8040, %f7989, %f8000, %f7960;
	fma.rn.f32 	%f8041, %f7990, %f7993, %f7961;
	fma.rn.f32 	%f8042, %f7990, %f7994, %f7962;
	fma.rn.f32 	%f8043, %f7990, %f7995, %f7963;
	fma.rn.f32 	%f8044, %f7990, %f7996, %f7964;
	fma.rn.f32 	%f8045, %f7990, %f7997, %f7965;
	fma.rn.f32 	%f8046, %f7990, %f7998, %f7966;
	fma.rn.f32 	%f8047, %f7990, %f7999, %f7967;
	fma.rn.f32 	%f8048, %f7990, %f8000, %f7968;
	fma.rn.f32 	%f8049, %f7991, %f7993, %f7969;
	fma.rn.f32 	%f8050, %f7991, %f7994, %f7970;
	fma.rn.f32 	%f8051, %f7991, %f7995, %f7971;
	fma.rn.f32 	%f8052, %f7991, %f7996, %f7972;
	fma.rn.f32 	%f8053, %f7991, %f7997, %f7973;
	fma.rn.f32 	%f8054, %f7991, %f7998, %f7974;
	fma.rn.f32 	%f8055, %f7991, %f7999, %f7975;
	fma.rn.f32 	%f8056, %f7991, %f8000, %f7976;
	fma.rn.f32 	%f8057, %f7992, %f7993, %f7977;
	fma.rn.f32 	%f8058, %f7992, %f7994, %f7978;
	fma.rn.f32 	%f8059, %f7992, %f7995, %f7979;
	fma.rn.f32 	%f8060, %f7992, %f7996, %f7980;
	fma.rn.f32 	%f8061, %f7992, %f7997, %f7981;
	fma.rn.f32 	%f8062, %f7992, %f7998, %f7982;
	fma.rn.f32 	%f8063, %f7992, %f7999, %f7983;
	fma.rn.f32 	%f8064, %f7992, %f8000, %f7984;
	ld.shared.v4.f32 	{%f8065, %f8066, %f8067, %f8068}, [%r2+3072];
	ld.shared.v4.f32 	{%f8069, %f8070, %f8071, %f8072}, [%r2+3328];
	ld.shared.v4.f32 	{%f8073, %f8074, %f8075, %f8076}, [%r39+3072];
	ld.shared.v4.f32 	{%f8077, %f8078, %f8079, %f8080}, [%r39+3328];
	fma.rn.f32 	%f8081, %f8065, %f8073, %f8001;
	fma.rn.f32 	%f8082, %f8065, %f8074, %f8002;
	fma.rn.f32 	%f8083, %f8065, %f8075, %f8003;
	fma.rn.f32 	%f8084, %f8065, %f8076, %f8004;
	fma.rn.f32 	%f8085, %f8065, %f8077, %f8005;
	fma.rn.f32 	%f8086, %f8065, %f8078, %f8006;
	fma.rn.f32 	%f8087, %f8065, %f8079, %f8007;
	fma.rn.f32 	%f8088, %f8065, %f8080, %f8008;
	fma.rn.f32 	%f8089, %f8066, %f8073, %f8009;
	fma.rn.f32 	%f8090, %f8066, %f8074, %f8010;
	fma.rn.f32 	%f8091, %f8066, %f8075, %f8011;
	fma.rn.f32 	%f8092, %f8066, %f8076, %f8012;
	fma.rn.f32 	%f8093, %f8066, %f8077, %f8013;
	fma.rn.f32 	%f8094, %f8066, %f8078, %f8014;
	fma.rn.f32 	%f8095, %f8066, %f8079, %f8015;
	fma.rn.f32 	%f8096, %f8066, %f8080, %f8016;
	fma.rn.f32 	%f8097, %f8067, %f8073, %f8017;
	fma.rn.f32 	%f8098, %f8067, %f8074, %f8018;
	fma.rn.f32 	%f8099, %f8067, %f8075, %f8019;
	fma.rn.f32 	%f8100, %f8067, %f8076, %f8020;
	fma.rn.f32 	%f8101, %f8067, %f8077, %f8021;
	fma.rn.f32 	%f8102, %f8067, %f8078, %f8022;
	fma.rn.f32 	%f8103, %f8067, %f8079, %f8023;
	fma.rn.f32 	%f8104, %f8067, %f8080, %f8024;
	fma.rn.f32 	%f8105, %f8068, %f8073, %f8025;
	fma.rn.f32 	%f8106, %f8068, %f8074, %f8026;
	fma.rn.f32 	%f8107, %f8068, %f8075, %f8027;
	fma.rn.f32 	%f8108, %f8068, %f8076, %f8028;
	fma.rn.f32 	%f8109, %f8068, %f8077, %f8029;
	fma.rn.f32 	%f8110, %f8068, %f8078, %f8030;
	fma.rn.f32 	%f8111, %f8068, %f8079, %f8031;
	fma.rn.f32 	%f8112, %f8068, %f8080, %f8032;
	fma.rn.f32 	%f8113, %f8069, %f8073, %f8033;
	fma.rn.f32 	%f8114, %f8069, %f8074, %f8034;
	fma.rn.f32 	%f8115, %f8069, %f8075, %f8035;
	fma.rn.f32 	%f8116, %f8069, %f8076, %f8036;
	fma.rn.f32 	%f8117, %f8069, %f8077, %f8037;
	fma.rn.f32 	%f8118, %f8069, %f8078, %f8038;
	fma.rn.f32 	%f8119, %f8069, %f8079, %f8039;
	fma.rn.f32 	%f8120, %f8069, %f8080, %f8040;
	fma.rn.f32 	%f8121, %f8070, %f8073, %f8041;
	fma.rn.f32 	%f8122, %f8070, %f8074, %f8042;
	fma.rn.f32 	%f8123, %f8070, %f8075, %f8043;
	fma.rn.f32 	%f8124, %f8070, %f8076, %f8044;
	fma.rn.f32 	%f8125, %f8070, %f8077, %f8045;
	fma.rn.f32 	%f8126, %f8070, %f8078, %f8046;
	fma.rn.f32 	%f8127, %f8070, %f8079, %f8047;
	fma.rn.f32 	%f8128, %f8070, %f8080, %f8048;
	fma.rn.f32 	%f8129, %f8071, %f8073, %f8049;
	fma.rn.f32 	%f8130, %f8071, %f8074, %f8050;
	fma.rn.f32 	%f8131, %f8071, %f8075, %f8051;
	fma.rn.f32 	%f8132, %f8071, %f8076, %f8052;
	fma.rn.f32 	%f8133, %f8071, %f8077, %f8053;
	fma.rn.f32 	%f8134, %f8071, %f8078, %f8054;
	fma.rn.f32 	%f8135, %f8071, %f8079, %f8055;
	fma.rn.f32 	%f8136, %f8071, %f8080, %f8056;
	fma.rn.f32 	%f8137, %f8072, %f8073, %f8057;
	fma.rn.f32 	%f8138, %f8072, %f8074, %f8058;
	fma.rn.f32 	%f8139, %f8072, %f8075, %f8059;
	fma.rn.f32 	%f8140, %f8072, %f8076, %f8060;
	fma.rn.f32 	%f8141, %f8072, %f8077, %f8061;
	fma.rn.f32 	%f8142, %f8072, %f8078, %f8062;
	fma.rn.f32 	%f8143, %f8072, %f8079, %f8063;
	fma.rn.f32 	%f8144, %f8072, %f8080, %f8064;
	ld.shared.v4.f32 	{%f8145, %f8146, %f8147, %f8148}, [%r2+3584];
	ld.shared.v4.f32 	{%f8149, %f8150, %f8151, %f8152}, [%r2+3840];
	ld.shared.v4.f32 	{%f8153, %f8154, %f8155, %f8156}, [%r39+3584];
	ld.shared.v4.f32 	{%f8157, %f8158, %f8159, %f8160}, [%r39+3840];
	fma.rn.f32 	%f8161, %f8145, %f8153, %f8081;
	fma.rn.f32 	%f8162, %f8145, %f8154, %f8082;
	fma.rn.f32 	%f8163, %f8145, %f8155, %f8083;
	fma.rn.f32 	%f8164, %f8145, %f8156, %f8084;
	fma.rn.f32 	%f8165, %f8145, %f8157, %f8085;
	fma.rn.f32 	%f8166, %f8145, %f8158, %f8086;
	fma.rn.f32 	%f8167, %f8145, %f8159, %f8087;
	fma.rn.f32 	%f8168, %f8145, %f8160, %f8088;
	fma.rn.f32 	%f8169, %f8146, %f8153, %f8089;
	fma.rn.f32 	%f8170, %f8146, %f8154, %f8090;
	fma.rn.f32 	%f8171, %f8146, %f8155, %f8091;
	fma.rn.f32 	%f8172, %f8146, %f8156, %f8092;
	fma.rn.f32 	%f8173, %f8146, %f8157, %f8093;
	fma.rn.f32 	%f8174, %f8146, %f8158, %f8094;
	fma.rn.f32 	%f8175, %f8146, %f8159, %f8095;
	fma.rn.f32 	%f8176, %f8146, %f8160, %f8096;
	fma.rn.f32 	%f8177, %f8147, %f8153, %f8097;
	fma.rn.f32 	%f8178, %f8147, %f8154, %f8098;
	fma.rn.f32 	%f8179, %f8147, %f8155, %f8099;
	fma.rn.f32 	%f8180, %f8147, %f8156, %f8100;
	fma.rn.f32 	%f8181, %f8147, %f8157, %f8101;
	fma.rn.f32 	%f8182, %f8147, %f8158, %f8102;
	fma.rn.f32 	%f8183, %f8147, %f8159, %f8103;
	fma.rn.f32 	%f8184, %f8147, %f8160, %f8104;
	fma.rn.f32 	%f8185, %f8148, %f8153, %f8105;
	fma.rn.f32 	%f8186, %f8148, %f8154, %f8106;
	fma.rn.f32 	%f8187, %f8148, %f8155, %f8107;
	fma.rn.f32 	%f8188, %f8148, %f8156, %f8108;
	fma.rn.f32 	%f8189, %f8148, %f8157, %f8109;
	fma.rn.f32 	%f8190, %f8148, %f8158, %f8110;
	fma.rn.f32 	%f8191, %f8148, %f8159, %f8111;
	fma.rn.f32 	%f8192, %f8148, %f8160, %f8112;
	fma.rn.f32 	%f8193, %f8149, %f8153, %f8113;
	fma.rn.f32 	%f8194, %f8149, %f8154, %f8114;
	fma.rn.f32 	%f8195, %f8149, %f8155, %f8115;
	fma.rn.f32 	%f8196, %f8149, %f8156, %f8116;
	fma.rn.f32 	%f8197, %f8149, %f8157, %f8117;
	fma.rn.f32 	%f8198, %f8149, %f8158, %f8118;
	fma.rn.f32 	%f8199, %f8149, %f8159, %f8119;
	fma.rn.f32 	%f8200, %f8149, %f8160, %f8120;
	fma.rn.f32 	%f8201, %f8150, %f8153, %f8121;
	fma.rn.f32 	%f8202, %f8150, %f8154, %f8122;
	fma.rn.f32 	%f8203, %f8150, %f8155, %f8123;
	fma.rn.f32 	%f8204, %f8150, %f8156, %f8124;
	fma.rn.f32 	%f8205, %f8150, %f8157, %f8125;
	fma.rn.f32 	%f8206, %f8150, %f8158, %f8126;
	fma.rn.f32 	%f8207, %f8150, %f8159, %f8127;
	fma.rn.f32 	%f8208, %f8150, %f8160, %f8128;
	fma.rn.f32 	%f8209, %f8151, %f8153, %f8129;
	fma.rn.f32 	%f8210, %f8151, %f8154, %f8130;
	fma.rn.f32 	%f8211, %f8151, %f8155, %f8131;
	fma.rn.f32 	%f8212, %f8151, %f8156, %f8132;
	fma.rn.f32 	%f8213, %f8151, %f8157, %f8133;
	fma.rn.f32 	%f8214, %f8151, %f8158, %f8134;
	fma.rn.f32 	%f8215, %f8151, %f8159, %f8135;
	fma.rn.f32 	%f8216, %f8151, %f8160, %f8136;
	fma.rn.f32 	%f8217, %f8152, %f8153, %f8137;
	fma.rn.f32 	%f8218, %f8152, %f8154, %f8138;
	fma.rn.f32 	%f8219, %f8152, %f8155, %f8139;
	fma.rn.f32 	%f8220, %f8152, %f8156, %f8140;
	fma.rn.f32 	%f8221, %f8152, %f8157, %f8141;
	fma.rn.f32 	%f8222, %f8152, %f8158, %f8142;
	fma.rn.f32 	%f8223, %f8152, %f8159, %f8143;
	fma.rn.f32 	%f8224, %f8152, %f8160, %f8144;
	st.shared.f32 	[%r34+4096], %f7577;
	st.shared.f32 	[%r34+4608], %f7578;
	st.shared.f32 	[%r34+5120], %f7579;
	st.shared.f32 	[%r34+5632], %f7580;
	st.shared.v4.f32 	[%r37+4096], {%f7581, %f7582, %f7583, %f7584};
	bar.sync 	0;
	ld.global.nc.v4.f32 	{%f8225, %f8226, %f8227, %f8228}, [%rd10+384];
	ld.global.nc.v4.f32 	{%f8229, %f8230, %f8231, %f8232}, [%rd12+49152];
	ld.shared.v4.f32 	{%f8233, %f8234, %f8235, %f8236}, [%r2+4096];
	ld.shared.v4.f32 	{%f8237, %f8238, %f8239, %f8240}, [%r2+4352];
	ld.shared.v4.f32 	{%f8241, %f8242, %f8243, %f8244}, [%r39+4096];
	ld.shared.v4.f32 	{%f8245, %f8246, %f8247, %f8248}, [%r39+4352];
	fma.rn.f32 	%f8249, %f8233, %f8241, %f8161;
	fma.rn.f32 	%f8250, %f8233, %f8242, %f8162;
	fma.rn.f32 	%f8251, %f8233, %f8243, %f8163;
	fma.rn.f32 	%f8252, %f8233, %f8244, %f8164;
	fma.rn.f32 	%f8253, %f8233, %f8245, %f8165;
	fma.rn.f32 	%f8254, %f8233, %f8246, %f8166;
	fma.rn.f32 	%f8255, %f8233, %f8247, %f8167;
	fma.rn.f32 	%f8256, %f8233, %f8248, %f8168;
	fma.rn.f32 	%f8257, %f8234, %f8241, %f8169;
	fma.rn.f32 	%f8258, %f8234, %f8242, %f8170;
	fma.rn.f32 	%f8259, %f8234, %f8243, %f8171;
	fma.rn.f32 	%f8260, %f8234, %f8244, %f8172;
	fma.rn.f32 	%f8261, %f8234, %f8245, %f8173;
	fma.rn.f32 	%f8262, %f8234, %f8246, %f8174;
	fma.rn.f32 	%f8263, %f8234, %f8247, %f8175;
	fma.rn.f32 	%f8264, %f8234, %f8248, %f8176;
	fma.rn.f32 	%f8265, %f8235, %f8241, %f8177;
	fma.rn.f32 	%f8266, %f8235, %f8242, %f8178;
	fma.rn.f32 	%f8267, %f8235, %f8243, %f8179;
	fma.rn.f32 	%f8268, %f8235, %f8244, %f8180;
	fma.rn.f32 	%f8269, %f8235, %f8245, %f8181;
	fma.rn.f32 	%f8270, %f8235, %f8246, %f8182;
	fma.rn.f32 	%f8271, %f8235, %f8247, %f8183;
	fma.rn.f32 	%f8272, %f8235, %f8248, %f8184;
	fma.rn.f32 	%f8273, %f8236, %f8241, %f8185;
	fma.rn.f32 	%f8274, %f8236, %f8242, %f8186;
	fma.rn.f32 	%f8275, %f8236, %f8243, %f8187;
	fma.rn.f32 	%f8276, %f8236, %f8244, %f8188;
	fma.rn.f32 	%f8277, %f8236, %f8245, %f8189;
	fma.rn.f32 	%f8278, %f8236, %f8246, %f8190;
	fma.rn.f32 	%f8279, %f8236, %f8247, %f8191;
	fma.rn.f32 	%f8280, %f8236, %f8248, %f8192;
	fma.rn.f32 	%f8281, %f8237, %f8241, %f8193;
	fma.rn.f32 	%f8282, %f8237, %f8242, %f8194;
	fma.rn.f32 	%f8283, %f8237, %f8243, %f8195;
	fma.rn.f32 	%f8284, %f8237, %f8244, %f8196;
	fma.rn.f32 	%f8285, %f8237, %f8245, %f8197;
	fma.rn.f32 	%f8286, %f8237, %f8246, %f8198;
	fma.rn.f32 	%f8287, %f8237, %f8247, %f8199;
	fma.rn.f32 	%f8288, %f8237, %f8248, %f8200;
	fma.rn.f32 	%f8289, %f8238, %f8241, %f8201;
	fma.rn.f32 	%f8290, %f8238, %f8242, %f8202;
	fma.rn.f32 	%f8291, %f8238, %f8243, %f8203;
	fma.rn.f32 	%f8292, %f8238, %f8244, %f8204;
	fma.rn.f32 	%f8293, %f8238, %f8245, %f8205;
	fma.rn.f32 	%f8294, %f8238, %f8246, %f8206;
	fma.rn.f32 	%f8295, %f8238, %f8247, %f8207;
	fma.rn.f32 	%f8296, %f8238, %f8248, %f8208;
	fma.rn.f32 	%f8297, %f8239, %f8241, %f8209;
	fma.rn.f32 	%f8298, %f8239, %f8242, %f8210;
	fma.rn.f32 	%f8299, %f8239, %f8243, %f8211;
	fma.rn.f32 	%f8300, %f8239, %f8244, %f8212;
	fma.rn.f32 	%f8301, %f8239, %f8245, %f8213;
	fma.rn.f32 	%f8302, %f8239, %f8246, %f8214;
	fma.rn.f32 	%f8303, %f8239, %f8247, %f8215;
	fma.rn.f32 	%f8304, %f8239, %f8248, %f8216;
	fma.rn.f32 	%f8305, %f8240, %f8241, %f8217;
	fma.rn.f32 	%f8306, %f8240, %f8242, %f8218;
	fma.rn.f32 	%f8307, %f8240, %f8243, %f8219;
	fma.rn.f32 	%f8308, %f8240, %f8244, %f8220;
	fma.rn.f32 	%f8309, %f8240, %f8245, %f8221;
	fma.rn.f32 	%f8310, %f8240, %f8246, %f8222;
	fma.rn.f32 	%f8311, %f8240, %f8247, %f8223;
	fma.rn.f32 	%f8312, %f8240, %f8248, %f8224;
	ld.shared.v4.f32 	{%f8313, %f8314, %f8315, %f8316}, [%r2+4608];
	ld.shared.v4.f32 	{%f8317, %f8318, %f8319, %f8320}, [%r2+4864];
	ld.shared.v4.f32 	{%f8321, %f8322, %f8323, %f8324}, [%r39+4608];
	ld.shared.v4.f32 	{%f8325, %f8326, %f8327, %f8328}, [%r39+4864];
	fma.rn.f32 	%f8329, %f8313, %f8321, %f8249;
	fma.rn.f32 	%f8330, %f8313, %f8322, %f8250;
	fma.rn.f32 	%f8331, %f8313, %f8323, %f8251;
	fma.rn.f32 	%f8332, %f8313, %f8324, %f8252;
	fma.rn.f32 	%f8333, %f8313, %f8325, %f8253;
	fma.rn.f32 	%f8334, %f8313, %f8326, %f8254;
	fma.rn.f32 	%f8335, %f8313, %f8327, %f8255;
	fma.rn.f32 	%f8336, %f8313, %f8328, %f8256;
	fma.rn.f32 	%f8337, %f8314, %f8321, %f8257;
	fma.rn.f32 	%f8338, %f8314, %f8322, %f8258;
	fma.rn.f32 	%f8339, %f8314, %f8323, %f8259;
	fma.rn.f32 	%f8340, %f8314, %f8324, %f8260;
	fma.rn.f32 	%f8341, %f8314, %f8325, %f8261;
	fma.rn.f32 	%f8342, %f8314, %f8326, %f8262;
	fma.rn.f32 	%f8343, %f8314, %f8327, %f8263;
	fma.rn.f32 	%f8344, %f8314, %f8328, %f8264;
	fma.rn.f32 	%f8345, %f8315, %f8321, %f8265;
	fma.rn.f32 	%f8346, %f8315, %f8322, %f8266;
	fma.rn.f32 	%f8347, %f8315, %f8323, %f8267;
	fma.rn.f32 	%f8348, %f8315, %f8324, %f8268;
	fma.rn.f32 	%f8349, %f8315, %f8325, %f8269;
	fma.rn.f32 	%f8350, %f8315, %f8326, %f8270;
	fma.rn.f32 	%f8351, %f8315, %f8327, %f8271;
	fma.rn.f32 	%f8352, %f8315, %f8328, %f8272;
	fma.rn.f32 	%f8353, %f8316, %f8321, %f8273;
	fma.rn.f32 	%f8354, %f8316, %f8322, %f8274;
	fma.rn.f32 	%f8355, %f8316, %f8323, %f8275;
	fma.rn.f32 	%f8356, %f8316, %f8324, %f8276;
	fma.rn.f32 	%f8357, %f8316, %f8325, %f8277;
	fma.rn.f32 	%f8358, %f8316, %f8326, %f8278;
	fma.rn.f32 	%f8359, %f8316, %f8327, %f8279;
	fma.rn.f32 	%f8360, %f8316, %f8328, %f8280;
	fma.rn.f32 	%f8361, %f8317, %f8321, %f8281;
	fma.rn.f32 	%f8362, %f8317, %f8322, %f8282;
	fma.rn.f32 	%f8363, %f8317, %f8323, %f8283;
	fma.rn.f32 	%f8364, %f8317, %f8324, %f8284;
	fma.rn.f32 	%f8365, %f8317, %f8325, %f8285;
	fma.rn.f32 	%f8366, %f8317, %f8326, %f8286;
	fma.rn.f32 	%f8367, %f8317, %f8327, %f8287;
	fma.rn.f32 	%f8368, %f8317, %f8328, %f8288;
	fma.rn.f32 	%f8369, %f8318, %f8321, %f8289;
	fma.rn.f32 	%f8370, %f8318, %f8322, %f8290;
	fma.rn.f32 	%f8371, %f8318, %f8323, %f8291;
	fma.rn.f32 	%f8372, %f8318, %f8324, %f8292;
	fma.rn.f32 	%f8373, %f8318, %f8325, %f8293;
	fma.rn.f32 	%f8374, %f8318, %f8326, %f8294;
	fma.rn.f32 	%f8375, %f8318, %f8327, %f8295;
	fma.rn.f32 	%f8376, %f8318, %f8328, %f8296;
	fma.rn.f32 	%f8377, %f8319, %f8321, %f8297;
	fma.rn.f32 	%f8378, %f8319, %f8322, %f8298;
	fma.rn.f32 	%f8379, %f8319, %f8323, %f8299;
	fma.rn.f32 	%f8380, %f8319, %f8324, %f8300;
	fma.rn.f32 	%f8381, %f8319, %f8325, %f8301;
	fma.rn.f32 	%f8382, %f8319, %f8326, %f8302;
	fma.rn.f32 	%f8383, %f8319, %f8327, %f8303;
	fma.rn.f32 	%f8384, %f8319, %f8328, %f8304;
	fma.rn.f32 	%f8385, %f8320, %f8321, %f8305;
	fma.rn.f32 	%f8386, %f8320, %f8322, %f8306;
	fma.rn.f32 	%f8387, %f8320, %f8323, %f8307;
	fma.rn.f32 	%f8388, %f8320, %f8324, %f8308;
	fma.rn.f32 	%f8389, %f8320, %f8325, %f8309;
	fma.rn.f32 	%f8390, %f8320, %f8326, %f8310;
	fma.rn.f32 	%f8391, %f8320, %f8327, %f8311;
	fma.rn.f32 	%f8392, %f8320, %f8328, %f8312;
	ld.shared.v4.f32 	{%f8393, %f8394, %f8395, %f8396}, [%r2+5120];
	ld.shared.v4.f32 	{%f8397, %f8398, %f8399, %f8400}, [%r2+5376];
	ld.shared.v4.f32 	{%f8401, %f8402, %f8403, %f8404}, [%r39+5120];
	ld.shared.v4.f32 	{%f8405, %f8406, %f8407, %f8408}, [%r39+5376];
	fma.rn.f32 	%f8409, %f8393, %f8401, %f8329;
	fma.rn.f32 	%f8410, %f8393, %f8402, %f8330;
	fma.rn.f32 	%f8411, %f8393, %f8403, %f8331;
	fma.rn.f32 	%f8412, %f8393, %f8404, %f8332;
	fma.rn.f32 	%f8413, %f8393, %f8405, %f8333;
	fma.rn.f32 	%f8414, %f8393, %f8406, %f8334;
	fma.rn.f32 	%f8415, %f8393, %f8407, %f8335;
	fma.rn.f32 	%f8416, %f8393, %f8408, %f8336;
	fma.rn.f32 	%f8417, %f8394, %f8401, %f8337;
	fma.rn.f32 	%f8418, %f8394, %f8402, %f8338;
	fma.rn.f32 	%f8419, %f8394, %f8403, %f8339;
	fma.rn.f32 	%f8420, %f8394, %f8404, %f8340;
	fma.rn.f32 	%f8421, %f8394, %f8405, %f8341;
	fma.rn.f32 	%f8422, %f8394, %f8406, %f8342;
	fma.rn.f32 	%f8423, %f8394, %f8407, %f8343;
	fma.rn.f32 	%f8424, %f8394, %f8408, %f8344;
	fma.rn.f32 	%f8425, %f8395, %f8401, %f8345;
	fma.rn.f32 	%f8426, %f8395, %f8402, %f8346;
	fma.rn.f32 	%f8427, %f8395, %f8403, %f8347;
	fma.rn.f32 	%f8428, %f8395, %f8404, %f8348;
	fma.rn.f32 	%f8429, %f8395, %f8405, %f8349;
	fma.rn.f32 	%f8430, %f8395, %f8406, %f8350;
	fma.rn.f32 	%f8431, %f8395, %f8407, %f8351;
	fma.rn.f32 	%f8432, %f8395, %f8408, %f8352;
	fma.rn.f32 	%f8433, %f8396, %f8401, %f8353;
	fma.rn.f32 	%f8434, %f8396, %f8402, %f8354;
	fma.rn.f32 	%f8435, %f8396, %f8403, %f8355;
	fma.rn.f32 	%f8436, %f8396, %f8404, %f8356;
	fma.rn.f32 	%f8437, %f8396, %f8405, %f8357;
	fma.rn.f32 	%f8438, %f8396, %f8406, %f8358;
	fma.rn.f32 	%f8439, %f8396, %f8407, %f8359;
	fma.rn.f32 	%f8440, %f8396, %f8408, %f8360;
	fma.rn.f32 	%f8441, %f8397, %f8401, %f8361;
	fma.rn.f32 	%f8442, %f8397, %f8402, %f8362;
	fma.rn.f32 	%f8443, %f8397, %f8403, %f8363;
	fma.rn.f32 	%f8444, %f8397, %f8404, %f8364;
	fma.rn.f32 	%f8445, %f8397, %f8405, %f8365;
	fma.rn.f32 	%f8446, %f8397, %f8406, %f8366;
	fma.rn.f32 	%f8447, %f8397, %f8407, %f8367;
	fma.rn.f32 	%f8448, %f8397, %f8408, %f8368;
	fma.rn.f32 	%f8449, %f8398, %f8401, %f8369;
	fma.rn.f32 	%f8450, %f8398, %f8402, %f8370;
	fma.rn.f32 	%f8451, %f8398, %f8403, %f8371;
	fma.rn.f32 	%f8452, %f8398, %f8404, %f8372;
	fma.rn.f32 	%f8453, %f8398, %f8405, %f8373;
	fma.rn.f32 	%f8454, %f8398, %f8406, %f8374;
	fma.rn.f32 	%f8455, %f8398, %f8407, %f8375;
	fma.rn.f32 	%f8456, %f8398, %f8408, %f8376;
	fma.rn.f32 	%f8457, %f8399, %f8401, %f8377;
	fma.rn.f32 	%f8458, %f8399, %f8402, %f8378;
	fma.rn.f32 	%f8459, %f8399, %f8403, %f8379;
	fma.rn.f32 	%f8460, %f8399, %f8404, %f8380;
	fma.rn.f32 	%f8461, %f8399, %f8405, %f8381;
	fma.rn.f32 	%f8462, %f8399, %f8406, %f8382;
	fma.rn.f32 	%f8463, %f8399, %f8407, %f8383;
	fma.rn.f32 	%f8464, %f8399, %f8408, %f8384;
	fma.rn.f32 	%f8465, %f8400, %f8401, %f8385;
	fma.rn.f32 	%f8466, %f8400, %f8402, %f8386;
	fma.rn.f32 	%f8467, %f8400, %f8403, %f8387;
	fma.rn.f32 	%f8468, %f8400, %f8404, %f8388;
	fma.rn.f32 	%f8469, %f8400, %f8405, %f8389;
	fma.rn.f32 	%f8470, %f8400, %f8406, %f8390;
	fma.rn.f32 	%f8471, %f8400, %f8407, %f8391;
	fma.rn.f32 	%f8472, %f8400, %f8408, %f8392;
	ld.shared.v4.f32 	{%f8473, %f8474, %f8475, %f8476}, [%r2+5632];
	ld.shared.v4.f32 	{%f8477, %f8478, %f8479, %f8480}, [%r2+5888];
	ld.shared.v4.f32 	{%f8481, %f8482, %f8483, %f8484}, [%r39+5632];
	ld.shared.v4.f32 	{%f8485, %f8486, %f8487, %f8488}, [%r39+5888];
	fma.rn.f32 	%f8489, %f8473, %f8481, %f8409;
	fma.rn.f32 	%f8490, %f8473, %f8482, %f8410;
	fma.rn.f32 	%f8491, %f8473, %f8483, %f8411;
	fma.rn.f32 	%f8492, %f8473, %f8484, %f8412;
	fma.rn.f32 	%f8493, %f8473, %f8485, %f8413;
	fma.rn.f32 	%f8494, %f8473, %f8486, %f8414;
	fma.rn.f32 	%f8495, %f8473, %f8487, %f8415;
	fma.rn.f32 	%f8496, %f8473, %f8488, %f8416;
	fma.rn.f32 	%f8497, %f8474, %f8481, %f8417;
	fma.rn.f32 	%f8498, %f8474, %f8482, %f8418;
	fma.rn.f32 	%f8499, %f8474, %f8483, %f8419;
	fma.rn.f32 	%f8500, %f8474, %f8484, %f8420;
	fma.rn.f32 	%f8501, %f8474, %f8485, %f8421;
	fma.rn.f32 	%f8502, %f8474, %f8486, %f8422;
	fma.rn.f32 	%f8503, %f8474, %f8487, %f8423;
	fma.rn.f32 	%f8504, %f8474, %f8488, %f8424;
	fma.rn.f32 	%f8505, %f8475, %f8481, %f8425;
	fma.rn.f32 	%f8506, %f8475, %f8482, %f8426;
	fma.rn.f32 	%f8507, %f8475, %f8483, %f8427;
	fma.rn.f32 	%f8508, %f8475, %f8484, %f8428;
	fma.rn.f32 	%f8509, %f8475, %f8485, %f8429;
	fma.rn.f32 	%f8510, %f8475, %f8486, %f8430;
	fma.rn.f32 	%f8511, %f8475, %f8487, %f8431;
	fma.rn.f32 	%f8512, %f8475, %f8488, %f8432;
	fma.rn.f32 	%f8513, %f8476, %f8481, %f8433;
	fma.rn.f32 	%f8514, %f8476, %f8482, %f8434;
	fma.rn.f32 	%f8515, %f8476, %f8483, %f8435;
	fma.rn.f32 	%f8516, %f8476, %f8484, %f8436;
	fma.rn.f32 	%f8517, %f8476, %f8485, %f8437;
	fma.rn.f32 	%f8518, %f8476, %f8486, %f8438;
	fma.rn.f32 	%f8519, %f8476, %f8487, %f8439;
	fma.rn.f32 	%f8520, %f8476, %f8488, %f8440;
	fma.rn.f32 	%f8521, %f8477, %f8481, %f8441;
	fma.rn.f32 	%f8522, %f8477, %f8482, %f8442;
	fma.rn.f32 	%f8523, %f8477, %f8483, %f8443;
	fma.rn.f32 	%f8524, %f8477, %f8484, %f8444;
	fma.rn.f32 	%f8525, %f8477, %f8485, %f8445;
	fma.rn.f32 	%f8526, %f8477, %f8486, %f8446;
	fma.rn.f32 	%f8527, %f8477, %f8487, %f8447;
	fma.rn.f32 	%f8528, %f8477, %f8488, %f8448;
	fma.rn.f32 	%f8529, %f8478, %f8481, %f8449;
	fma.rn.f32 	%f8530, %f8478, %f8482, %f8450;
	fma.rn.f32 	%f8531, %f8478, %f8483, %f8451;
	fma.rn.f32 	%f8532, %f8478, %f8484, %f8452;
	fma.rn.f32 	%f8533, %f8478, %f8485, %f8453;
	fma.rn.f32 	%f8534, %f8478, %f8486, %f8454;
	fma.rn.f32 	%f8535, %f8478, %f8487, %f8455;
	fma.rn.f32 	%f8536, %f8478, %f8488, %f8456;
	fma.rn.f32 	%f8537, %f8479, %f8481, %f8457;
	fma.rn.f32 	%f8538, %f8479, %f8482, %f8458;
	fma.rn.f32 	%f8539, %f8479, %f8483, %f8459;
	fma.rn.f32 	%f8540, %f8479, %f8484, %f8460;
	fma.rn.f32 	%f8541, %f8479, %f8485, %f8461;
	fma.rn.f32 	%f8542, %f8479, %f8486, %f8462;
	fma.rn.f32 	%f8543, %f8479, %f8487, %f8463;
	fma.rn.f32 	%f8544, %f8479, %f8488, %f8464;
	fma.rn.f32 	%f8545, %f8480, %f8481, %f8465;
	fma.rn.f32 	%f8546, %f8480, %f8482, %f8466;
	fma.rn.f32 	%f8547, %f8480, %f8483, %f8467;
	fma.rn.f32 	%f8548, %f8480, %f8484, %f8468;
	fma.rn.f32 	%f8549, %f8480, %f8485, %f8469;
	fma.rn.f32 	%f8550, %f8480, %f8486, %f8470;
	fma.rn.f32 	%f8551, %f8480, %f8487, %f8471;
	fma.rn.f32 	%f8552, %f8480, %f8488, %f8472;
	ld.shared.v4.f32 	{%f8553, %f8554, %f8555, %f8556}, [%r2+6144];
	ld.shared.v4.f32 	{%f8557, %f8558, %f8559, %f8560}, [%r2+6400];
	ld.shared.v4.f32 	{%f8561, %f8562, %f8563, %f8564}, [%r39+6144];
	ld.shared.v4.f32 	{%f8565, %f8566, %f8567, %f8568}, [%r39+6400];
	fma.rn.f32 	%f8569, %f8553, %f8561, %f8489;
	fma.rn.f32 	%f8570, %f8553, %f8562, %f8490;
	fma.rn.f32 	%f8571, %f8553, %f8563, %f8491;
	fma.rn.f32 	%f8572, %f8553, %f8564, %f8492;
	fma.rn.f32 	%f8573, %f8553, %f8565, %f8493;
	fma.rn.f32 	%f8574, %f8553, %f8566, %f8494;
	fma.rn.f32 	%f8575, %f8553, %f8567, %f8495;
	fma.rn.f32 	%f8576, %f8553, %f8568, %f8496;
	fma.rn.f32 	%f8577, %f8554, %f8561, %f8497;
	fma.rn.f32 	%f8578, %f8554, %f8562, %f8498;
	fma.rn.f32 	%f8579, %f8554, %f8563, %f8499;
	fma.rn.f32 	%f8580, %f8554, %f8564, %f8500;
	fma.rn.f32 	%f8581, %f8554, %f8565, %f8501;
	fma.rn.f32 	%f8582, %f8554, %f8566, %f8502;
	fma.rn.f32 	%f8583, %f8554, %f8567, %f8503;
	fma.rn.f32 	%f8584, %f8554, %f8568, %f8504;
	fma.rn.f32 	%f8585, %f8555, %f8561, %f8505;
	fma.rn.f32 	%f8586, %f8555, %f8562, %f8506;
	fma.rn.f32 	%f8587, %f8555, %f8563, %f8507;
	fma.rn.f32 	%f8588, %f8555, %f8564, %f8508;
	fma.rn.f32 	%f8589, %f8555, %f8565, %f8509;
	fma.rn.f32 	%f8590, %f8555, %f8566, %f8510;
	fma.rn.f32 	%f8591, %f8555, %f8567, %f8511;
	fma.rn.f32 	%f8592, %f8555, %f8568, %f8512;
	fma.rn.f32 	%f8593, %f8556, %f8561, %f8513;
	fma.rn.f32 	%f8594, %f8556, %f8562, %f8514;
	fma.rn.f32 	%f8595, %f8556, %f8563, %f8515;
	fma.rn.f32 	%f8596, %f8556, %f8564, %f8516;
	fma.rn.f32 	%f8597, %f8556, %f8565, %f8517;
	fma.rn.f32 	%f8598, %f8556, %f8566, %f8518;
	fma.rn.f32 	%f8599, %f8556, %f8567, %f8519;
	fma.rn.f32 	%f8600, %f8556, %f8568, %f8520;
	fma.rn.f32 	%f8601, %f8557, %f8561, %f8521;
	fma.rn.f32 	%f8602, %f8557, %f8562, %f8522;
	fma.rn.f32 	%f8603, %f8557, %f8563, %f8523;
	fma.rn.f32 	%f8604, %f8557, %f8564, %f8524;
	fma.rn.f32 	%f8605, %f8557, %f8565, %f8525;
	fma.rn.f32 	%f8606, %f8557, %f8566, %f8526;
	fma.rn.f32 	%f8607, %f8557, %f8567, %f8527;
	fma.rn.f32 	%f8608, %f8557, %f8568, %f8528;
	fma.rn.f32 	%f8609, %f8558, %f8561, %f8529;
	fma.rn.f32 	%f8610, %f8558, %f8562, %f8530;
	fma.rn.f32 	%f8611, %f8558, %f8563, %f8531;
	fma.rn.f32 	%f8612, %f8558, %f8564, %f8532;
	fma.rn.f32 	%f8613, %f8558, %f8565, %f8533;
	fma.rn.f32 	%f8614, %f8558, %f8566, %f8534;
	fma.rn.f32 	%f8615, %f8558, %f8567, %f8535;
	fma.rn.f32 	%f8616, %f8558, %f8568, %f8536;
	fma.rn.f32 	%f8617, %f8559, %f8561, %f8537;
	fma.rn.f32 	%f8618, %f8559, %f8562, %f8538;
	fma.rn.f32 	%f8619, %f8559, %f8563, %f8539;
	fma.rn.f32 	%f8620, %f8559, %f8564, %f8540;
	fma.rn.f32 	%f8621, %f8559, %f8565, %f8541;
	fma.rn.f32 	%f8622, %f8559, %f8566, %f8542;
	fma.rn.f32 	%f8623, %f8559, %f8567, %f8543;
	fma.rn.f32 	%f8624, %f8559, %f8568, %f8544;
	fma.rn.f32 	%f8625, %f8560, %f8561, %f8545;
	fma.rn.f32 	%f8626, %f8560, %f8562, %f8546;
	fma.rn.f32 	%f8627, %f8560, %f8563, %f8547;
	fma.rn.f32 	%f8628, %f8560, %f8564, %f8548;
	fma.rn.f32 	%f8629, %f8560, %f8565, %f8549;
	fma.rn.f32 	%f8630, %f8560, %f8566, %f8550;
	fma.rn.f32 	%f8631, %f8560, %f8567, %f8551;
	fma.rn.f32 	%f8632, %f8560, %f8568, %f8552;
	ld.shared.v4.f32 	{%f8633, %f8634, %f8635, %f8636}, [%r2+6656];
	ld.shared.v4.f32 	{%f8637, %f8638, %f8639, %f8640}, [%r2+6912];
	ld.shared.v4.f32 	{%f8641, %f8642, %f8643, %f8644}, [%r39+6656];
	ld.shared.v4.f32 	{%f8645, %f8646, %f8647, %f8648}, [%r39+6912];
	fma.rn.f32 	%f8649, %f8633, %f8641, %f8569;
	fma.rn.f32 	%f8650, %f8633, %f8642, %f8570;
	fma.rn.f32 	%f8651, %f8633, %f8643, %f8571;
	fma.rn.f32 	%f8652, %f8633, %f8644, %f8572;
	fma.rn.f32 	%f8653, %f8633, %f8645, %f8573;
	fma.rn.f32 	%f8654, %f8633, %f8646, %f8574;
	fma.rn.f32 	%f8655, %f8633, %f8647, %f8575;
	fma.rn.f32 	%f8656, %f8633, %f8648, %f8576;
	fma.rn.f32 	%f8657, %f8634, %f8641, %f8577;
	fma.rn.f32 	%f8658, %f8634, %f8642, %f8578;
	fma.rn.f32 	%f8659, %f8634, %f8643, %f8579;
	fma.rn.f32 	%f8660, %f8634, %f8644, %f8580;
	fma.rn.f32 	%f8661, %f8634, %f8645, %f8581;
	fma.rn.f32 	%f8662, %f8634, %f8646, %f8582;
	fma.rn.f32 	%f8663, %f8634, %f8647, %f8583;
	fma.rn.f32 	%f8664, %f8634, %f8648, %f8584;
	fma.rn.f32 	%f8665, %f8635, %f8641, %f8585;
	fma.rn.f32 	%f8666, %f8635, %f8642, %f8586;
	fma.rn.f32 	%f8667, %f8635, %f8643, %f8587;
	fma.rn.f32 	%f8668, %f8635, %f8644, %f8588;
	fma.rn.f32 	%f8669, %f8635, %f8645, %f8589;
	fma.rn.f32 	%f8670, %f8635, %f8646, %f8590;
	fma.rn.f32 	%f8671, %f8635, %f8647, %f8591;
	fma.rn.f32 	%f8672, %f8635, %f8648, %f8592;
	fma.rn.f32 	%f8673, %f8636, %f8641, %f8593;
	fma.rn.f32 	%f8674, %f8636, %f8642, %f8594;
	fma.rn.f32 	%f8675, %f8636, %f8643, %f8595;
	fma.rn.f32 	%f8676, %f8636, %f8644, %f8596;
	fma.rn.f32 	%f8677, %f8636, %f8645, %f8597;
	fma.rn.f32 	%f8678, %f8636, %f8646, %f8598;
	fma.rn.f32 	%f8679, %f8636, %f8647, %f8599;
	fma.rn.f32 	%f8680, %f8636, %f8648, %f8600;
	fma.rn.f32 	%f8681, %f8637, %f8641, %f8601;
	fma.rn.f32 	%f8682, %f8637, %f8642, %f8602;
	fma.rn.f32 	%f8683, %f8637, %f8643, %f8603;
	fma.rn.f32 	%f8684, %f8637, %f8644, %f8604;
	fma.rn.f32 	%f8685, %f8637, %f8645, %f8605;
	fma.rn.f32 	%f8686, %f8637, %f8646, %f8606;
	fma.rn.f32 	%f8687, %f8637, %f8647, %f8607;
	fma.rn.f32 	%f8688, %f8637, %f8648, %f8608;
	fma.rn.f32 	%f8689, %f8638, %f8641, %f8609;
	fma.rn.f32 	%f8690, %f8638, %f8642, %f8610;
	fma.rn.f32 	%f8691, %f8638, %f8643, %f8611;
	fma.rn.f32 	%f8692, %f8638, %f8644, %f8612;
	fma.rn.f32 	%f8693, %f8638, %f8645, %f8613;
	fma.rn.f32 	%f8694, %f8638, %f8646, %f8614;
	fma.rn.f32 	%f8695, %f8638, %f8647, %f8615;
	fma.rn.f32 	%f8696, %f8638, %f8648, %f8616;
	fma.rn.f32 	%f8697, %f8639, %f8641, %f8617;
	fma.rn.f32 	%f8698, %f8639, %f8642, %f8618;
	fma.rn.f32 	%f8699, %f8639, %f8643, %f8619;
	fma.rn.f32 	%f8700, %f8639, %f8644, %f8620;
	fma.rn.f32 	%f8701, %f8639, %f8645, %f8621;
	fma.rn.f32 	%f8702, %f8639, %f8646, %f8622;
	fma.rn.f32 	%f8703, %f8639, %f8647, %f8623;
	fma.rn.f32 	%f8704, %f8639, %f8648, %f8624;
	fma.rn.f32 	%f8705, %f8640, %f8641, %f8625;
	fma.rn.f32 	%f8706, %f8640, %f8642, %f8626;
	fma.rn.f32 	%f8707, %f8640, %f8643, %f8627;
	fma.rn.f32 	%f8708, %f8640, %f8644, %f8628;
	fma.rn.f32 	%f8709, %f8640, %f8645, %f8629;
	fma.rn.f32 	%f8710, %f8640, %f8646, %f8630;
	fma.rn.f32 	%f8711, %f8640, %f8647, %f8631;
	fma.rn.f32 	%f8712, %f8640, %f8648, %f8632;
	ld.shared.v4.f32 	{%f8713, %f8714, %f8715, %f8716}, [%r2+7168];
	ld.shared.v4.f32 	{%f8717, %f8718, %f8719, %f8720}, [%r2+7424];
	ld.shared.v4.f32 	{%f8721, %f8722, %f8723, %f8724}, [%r39+7168];
	ld.shared.v4.f32 	{%f8725, %f8726, %f8727, %f8728}, [%r39+7424];
	fma.rn.f32 	%f8729, %f8713, %f8721, %f8649;
	fma.rn.f32 	%f8730, %f8713, %f8722, %f8650;
	fma.rn.f32 	%f8731, %f8713, %f8723, %f8651;
	fma.rn.f32 	%f8732, %f8713, %f8724, %f8652;
	fma.rn.f32 	%f8733, %f8713, %f8725, %f8653;
	fma.rn.f32 	%f8734, %f8713, %f8726, %f8654;
	fma.rn.f32 	%f8735, %f8713, %f8727, %f8655;
	fma.rn.f32 	%f8736, %f8713, %f8728, %f8656;
	fma.rn.f32 	%f8737, %f8714, %f8721, %f8657;
	fma.rn.f32 	%f8738, %f8714, %f8722, %f8658;
	fma.rn.f32 	%f8739, %f8714, %f8723, %f8659;
	fma.rn.f32 	%f8740, %f8714, %f8724, %f8660;
	fma.rn.f32 	%f8741, %f8714, %f8725, %f8661;
	fma.rn.f32 	%f8742, %f8714, %f8726, %f8662;
	fma.rn.f32 	%f8743, %f8714, %f8727, %f8663;
	fma.rn.f32 	%f8744, %f8714, %f8728, %f8664;
	fma.rn.f32 	%f8745, %f8715, %f8721, %f8665;
	fma.rn.f32 	%f8746, %f8715, %f8722, %f8666;
	fma.rn.f32 	%f8747, %f8715, %f8723, %f8667;
	fma.rn.f32 	%f8748, %f8715, %f8724, %f8668;
	fma.rn.f32 	%f8749, %f8715, %f8725, %f8669;
	fma.rn.f32 	%f8750, %f8715, %f8726, %f8670;
	fma.rn.f32 	%f8751, %f8715, %f8727, %f8671;
	fma.rn.f32 	%f8752, %f8715, %f8728, %f8672;
	fma.rn.f32 	%f8753, %f8716, %f8721, %f8673;
	fma.rn.f32 	%f8754, %f8716, %f8722, %f8674;
	fma.rn.f32 	%f8755, %f8716, %f8723, %f8675;
	fma.rn.f32 	%f8756, %f8716, %f8724, %f8676;
	fma.rn.f32 	%f8757, %f8716, %f8725, %f8677;
	fma.rn.f32 	%f8758, %f8716, %f8726, %f8678;
	fma.rn.f32 	%f8759, %f8716, %f8727, %f8679;
	fma.rn.f32 	%f8760, %f8716, %f8728, %f8680;
	fma.rn.f32 	%f8761, %f8717, %f8721, %f8681;
	fma.rn.f32 	%f8762, %f8717, %f8722, %f8682;
	fma.rn.f32 	%f8763, %f8717, %f8723, %f8683;
	fma.rn.f32 	%f8764, %f8717, %f8724, %f8684;
	fma.rn.f32 	%f8765, %f8717, %f8725, %f8685;
	fma.rn.f32 	%f8766, %f8717, %f8726, %f8686;
	fma.rn.f32 	%f8767, %f8717, %f8727, %f8687;
	fma.rn.f32 	%f8768, %f8717, %f8728, %f8688;
	fma.rn.f32 	%f8769, %f8718, %f8721, %f8689;
	fma.rn.f32 	%f8770, %f8718, %f8722, %f8690;
	fma.rn.f32 	%f8771, %f8718, %f8723, %f8691;
	fma.rn.f32 	%f8772, %f8718, %f8724, %f8692;
	fma.rn.f32 	%f8773, %f8718, %f8725, %f8693;
	fma.rn.f32 	%f8774, %f8718, %f8726, %f8694;
	fma.rn.f32 	%f8775, %f8718, %f8727, %f8695;
	fma.rn.f32 	%f8776, %f8718, %f8728, %f8696;
	fma.rn.f32 	%f8777, %f8719, %f8721, %f8697;
	fma.rn.f32 	%f8778, %f8719, %f8722, %f8698;
	fma.rn.f32 	%f8779, %f8719, %f8723, %f8699;
	fma.rn.f32 	%f8780, %f8719, %f8724, %f8700;
	fma.rn.f32 	%f8781, %f8719, %f8725, %f8701;
	fma.rn.f32 	%f8782, %f8719, %f8726, %f8702;
	fma.rn.f32 	%f8783, %f8719, %f8727, %f8703;
	fma.rn.f32 	%f8784, %f8719, %f8728, %f8704;
	fma.rn.f32 	%f8785, %f8720, %f8721, %f8705;
	fma.rn.f32 	%f8786, %f8720, %f8722, %f8706;
	fma.rn.f32 	%f8787, %f8720, %f8723, %f8707;
	fma.rn.f32 	%f8788, %f8720, %f8724, %f8708;
	fma.rn.f32 	%f8789, %f8720, %f8725, %f8709;
	fma.rn.f32 	%f8790, %f8720, %f8726, %f8710;
	fma.rn.f32 	%f8791, %f8720, %f8727, %f8711;
	fma.rn.f32 	%f8792, %f8720, %f8728, %f8712;
	ld.shared.v4.f32 	{%f8793, %f8794, %f8795, %f8796}, [%r2+7680];
	ld.shared.v4.f32 	{%f8797, %f8798, %f8799, %f8800}, [%r2+7936];
	ld.shared.v4.f32 	{%f8801, %f8802, %f8803, %f8804}, [%r39+7680];
	ld.shared.v4.f32 	{%f8805, %f8806, %f8807, %f8808}, [%r39+7936];
	fma.rn.f32 	%f8809, %f8793, %f8801, %f8729;
	fma.rn.f32 	%f8810, %f8793, %f8802, %f8730;
	fma.rn.f32 	%f8811, %f8793, %f8803, %f8731;
	fma.rn.f32 	%f8812, %f8793, %f8804, %f8732;
	fma.rn.f32 	%f8813, %f8793, %f8805, %f8733;
	fma.rn.f32 	%f8814, %f8793, %f8806, %f8734;
	fma.rn.f32 	%f8815, %f8793, %f8807, %f8735;
	fma.rn.f32 	%f8816, %f8793, %f8808, %f8736;
	fma.rn.f32 	%f8817, %f8794, %f8801, %f8737;
	fma.rn.f32 	%f8818, %f8794, %f8802, %f8738;
	fma.rn.f32 	%f8819, %f8794, %f8803, %f8739;
	fma.rn.f32 	%f8820, %f8794, %f8804, %f8740;
	fma.rn.f32 	%f8821, %f8794, %f8805, %f8741;
	fma.rn.f32 	%f8822, %f8794, %f8806, %f8742;
	fma.rn.f32 	%f8823, %f8794, %f8807, %f8743;
	fma.rn.f32 	%f8824, %f8794, %f8808, %f8744;
	fma.rn.f32 	%f8825, %f8795, %f8801, %f8745;
	fma.rn.f32 	%f8826, %f8795, %f8802, %f8746;
	fma.rn.f32 	%f8827, %f8795, %f8803, %f8747;
	fma.rn.f32 	%f8828, %f8795, %f8804, %f8748;
	fma.rn.f32 	%f8829, %f8795, %f8805, %f8749;
	fma.rn.f32 	%f8830, %f8795, %f8806, %f8750;
	fma.rn.f32 	%f8831, %f8795, %f8807, %f8751;
	fma.rn.f32 	%f8832, %f8795, %f8808, %f8752;
	fma.rn.f32 	%f8833, %f8796, %f8801, %f8753;
	fma.rn.f32 	%f8834, %f8796, %f8802, %f8754;
	fma.rn.f32 	%f8835, %f8796, %f8803, %f8755;
	fma.rn.f32 	%f8836, %f8796, %f8804, %f8756;
	fma.rn.f32 	%f8837, %f8796, %f8805, %f8757;
	fma.rn.f32 	%f8838, %f8796, %f8806, %f8758;
	fma.rn.f32 	%f8839, %f8796, %f8807, %f8759;
	fma.rn.f32 	%f8840, %f8796, %f8808, %f8760;
	fma.rn.f32 	%f8841, %f8797, %f8801, %f8761;
	fma.rn.f32 	%f8842, %f8797, %f8802, %f8762;
	fma.rn.f32 	%f8843, %f8797, %f8803, %f8763;
	fma.rn.f32 	%f8844, %f8797, %f8804, %f8764;
	fma.rn.f32 	%f8845, %f8797, %f8805, %f8765;
	fma.rn.f32 	%f8846, %f8797, %f8806, %f8766;
	fma.rn.f32 	%f8847, %f8797, %f8807, %f8767;
	fma.rn.f32 	%f8848, %f8797, %f8808, %f8768;
	fma.rn.f32 	%f8849, %f8798, %f8801, %f8769;
	fma.rn.f32 	%f8850, %f8798, %f8802, %f8770;
	fma.rn.f32 	%f8851, %f8798, %f8803, %f8771;
	fma.rn.f32 	%f8852, %f8798, %f8804, %f8772;
	fma.rn.f32 	%f8853, %f8798, %f8805, %f8773;
	fma.rn.f32 	%f8854, %f8798, %f8806, %f8774;
	fma.rn.f32 	%f8855, %f8798, %f8807, %f8775;
	fma.rn.f32 	%f8856, %f8798, %f8808, %f8776;
	fma.rn.f32 	%f8857, %f8799, %f8801, %f8777;
	fma.rn.f32 	%f8858, %f8799, %f8802, %f8778;
	fma.rn.f32 	%f8859, %f8799, %f8803, %f8779;
	fma.rn.f32 	%f8860, %f8799, %f8804, %f8780;
	fma.rn.f32 	%f8861, %f8799, %f8805, %f8781;
	fma.rn.f32 	%f8862, %f8799, %f8806, %f8782;
	fma.rn.f32 	%f8863, %f8799, %f8807, %f8783;
	fma.rn.f32 	%f8864, %f8799, %f8808, %f8784;
	fma.rn.f32 	%f8865, %f8800, %f8801, %f8785;
	fma.rn.f32 	%f8866, %f8800, %f8802, %f8786;
	fma.rn.f32 	%f8867, %f8800, %f8803, %f8787;
	fma.rn.f32 	%f8868, %f8800, %f8804, %f8788;
	fma.rn.f32 	%f8869, %f8800, %f8805, %f8789;
	fma.rn.f32 	%f8870, %f8800, %f8806, %f8790;
	fma.rn.f32 	%f8871, %f8800, %f8807, %f8791;
	fma.rn.f32 	%f8872, %f8800, %f8808, %f8792;
	st.shared.f32 	[%r34], %f8225;
	st.shared.f32 	[%r34+512], %f8226;
	st.shared.f32 	[%r34+1024], %f8227;
	st.shared.f32 	[%r34+1536], %f8228;
	st.shared.v4.f32 	[%r37], {%f8229, %f8230, %f8231, %f8232};
	bar.sync 	0;
	ld.global.nc.v4.f32 	{%f8873, %f8874, %f8875, %f8876}, [%rd10+416];
	ld.global.nc.v4.f32 	{%f8877, %f8878, %f8879, %f8880}, [%rd12+53248];
	ld.shared.v4.f32 	{%f8881, %f8882, %f8883, %f8884}, [%r2];
	ld.shared.v4.f32 	{%f8885, %f8886, %f8887, %f8888}, [%r2+256];
	ld.shared.v4.f32 	{%f8889, %f8890, %f8891, %f8892}, [%r39];
	ld.shared.v4.f32 	{%f8893, %f8894, %f8895, %f8896}, [%r39+256];
	fma.rn.f32 	%f8897, %f8881, %f8889, %f8809;
	fma.rn.f32 	%f8898, %f8881, %f8890, %f8810;
	fma.rn.f32 	%f8899, %f8881, %f8891, %f8811;
	fma.rn.f32 	%f8900, %f8881, %f8892, %f8812;
	fma.rn.f32 	%f8901, %f8881, %f8893, %f8813;
	fma.rn.f32 	%f8902, %f8881, %f8894, %f8814;
	fma.rn.f32 	%f8903, %f8881, %f8895, %f8815;
	fma.rn.f32 	%f8904, %f8881, %f8896, %f8816;
	fma.rn.f32 	%f8905, %f8882, %f8889, %f8817;
	fma.rn.f32 	%f8906, %f8882, %f8890, %f8818;
	fma.rn.f32 	%f8907, %f8882, %f8891, %f8819;
	fma.rn.f32 	%f8908, %f8882, %f8892, %f8820;
	fma.rn.f32 	%f8909, %f8882, %f8893, %f8821;
	fma.rn.f32 	%f8910, %f8882, %f8894, %f8822;
	fma.rn.f32 	%f8911, %f8882, %f8895, %f8823;
	fma.rn.f32 	%f8912, %f8882, %f8896, %f8824;
	fma.rn.f32 	%f8913, %f8883, %f8889, %f8825;
	fma.rn.f32 	%f8914, %f8883, %f8890, %f8826;
	fma.rn.f32 	%f8915, %f8883, %f8891, %f8827;
	fma.rn.f32 	%f8916, %f8883, %f8892, %f8828;
	fma.rn.f32 	%f8917, %f8883, %f8893, %f8829;
	fma.rn.f32 	%f8918, %f8883, %f8894, %f8830;
	fma.rn.f32 	%f8919, %f8883, %f8895, %f8831;
	fma.rn.f32 	%f8920, %f8883, %f8896, %f8832;
	fma.rn.f32 	%f8921, %f8884, %f8889, %f8833;
	fma.rn.f32 	%f8922, %f8884, %f8890, %f8834;
	fma.rn.f32 	%f8923, %f8884, %f8891, %f8835;
	fma.rn.f32 	%f8924, %f8884, %f8892, %f8836;
	fma.rn.f32 	%f8925, %f8884, %f8893, %f8837;
	fma.rn.f32 	%f8926, %f8884, %f8894, %f8838;
	fma.rn.f32 	%f8927, %f8884, %f8895, %f8839;
	fma.rn.f32 	%f8928, %f8884, %f8896, %f8840;
	fma.rn.f32 	%f8929, %f8885, %f8889, %f8841;
	fma.rn.f32 	%f8930, %f8885, %f8890, %f8842;
	fma.rn.f32 	%f8931, %f8885, %f8891, %f8843;
	fma.rn.f32 	%f8932, %f8885, %f8892, %f8844;
	fma.rn.f32 	%f8933, %f8885, %f8893, %f8845;
	fma.rn.f32 	%f8934, %f8885, %f8894, %f8846;
	fma.rn.f32 	%f8935, %f8885, %f8895, %f8847;
	fma.rn.f32 	%f8936, %f8885, %f8896, %f8848;
	fma.rn.f32 	%f8937, %f8886, %f8889, %f8849;
	fma.rn.f32 	%f8938, %f8886, %f8890, %f8850;
	fma.rn.f32 	%f8939, %f8886, %f8891, %f8851;
	fma.rn.f32 	%f8940, %f8886, %f8892, %f8852;
	fma.rn.f32 	%f8941, %f8886, %f8893, %f8853;
	fma.rn.f32 	%f8942, %f8886, %f8894, %f8854;
	fma.rn.f32 	%f8943, %f8886, %f8895, %f8855;
	fma.rn.f32 	%f8944, %f8886, %f8896, %f8856;
	fma.rn.f32 	%f8945, %f8887, %f8889, %f8857;
	fma.rn.f32 	%f8946, %f8887, %f8890, %f8858;
	fma.rn.f32 	%f8947, %f8887, %f8891, %f8859;
	fma.rn.f32 	%f8948, %f8887, %f8892, %f8860;
	fma.rn.f32 	%f8949, %f8887, %f8893, %f8861;
	fma.rn.f32 	%f8950, %f8887, %f8894, %f8862;
	fma.rn.f32 	%f8951, %f8887, %f8895, %f8863;
	fma.rn.f32 	%f8952, %f8887, %f8896, %f8864;
	fma.rn.f32 	%f8953, %f8888, %f8889, %f8865;
	fma.rn.f32 	%f8954, %f8888, %f8890, %f8866;
	fma.rn.f32 	%f8955, %f8888, %f8891, %f8867;
	fma.rn.f32 	%f8956, %f8888, %f8892, %f8868;
	fma.rn.f32 	%f8957, %f8888, %f8893, %f8869;
	fma.rn.f32 	%f8958, %f8888, %f8894, %f8870;
	fma.rn.f32 	%f8959, %f8888, %f8895, %f8871;
	fma.rn.f32 	%f8960, %f8888, %f8896, %f8872;
	ld.shared.v4.f32 	{%f8961, %f8962, %f8963, %f8964}, [%r2+512];
	ld.shared.v4.f32 	{%f8965, %f8966, %f8967, %f8968}, [%r2+768];
	ld.shared.v4.f32 	{%f8969, %f8970, %f8971, %f8972}, [%r39+512];
	ld.shared.v4.f32 	{%f8973, %f8974, %f8975, %f8976}, [%r39+768];
	fma.rn.f32 	%f8977, %f8961, %f8969, %f8897;
	fma.rn.f32 	%f8978, %f8961, %f8970, %f8898;
	fma.rn.f32 	%f8979, %f8961, %f8971, %f8899;
	fma.rn.f32 	%f8980, %f8961, %f8972, %f8900;
	fma.rn.f32 	%f8981, %f8961, %f8973, %f8901;
	fma.rn.f32 	%f8982, %f8961, %f8974, %f8902;
	fma.rn.f32 	%f8983, %f8961, %f8975, %f8903;
	fma.rn.f32 	%f8984, %f8961, %f8976, %f8904;
	fma.rn.f32 	%f8985, %f8962, %f8969, %f8905;
	fma.rn.f32 	%f8986, %f8962, %f8970, %f8906;
	fma.rn.f32 	%f8987, %f8962, %f8971, %f8907;
	fma.rn.f32 	%f8988, %f8962, %f8972, %f8908;
	fma.rn.f32 	%f8989, %f8962, %f8973, %f8909;
	fma.rn.f32 	%f8990, %f8962, %f8974, %f8910;
	fma.rn.f32 	%f8991, %f8962, %f8975, %f8911;
	fma.rn.f32 	%f8992, %f8962, %f8976, %f8912;
	fma.rn.f32 	%f8993, %f8963, %f8969, %f8913;
	fma.rn.f32 	%f8994, %f8963, %f8970, %f8914;
	fma.rn.f32 	%f8995, %f8963, %f8971, %f8915;
	fma.rn.f32 	%f8996, %f8963, %f8972, %f8916;
	fma.rn.f32 	%f8997, %f8963, %f8973, %f8917;
	fma.rn.f32 	%f8998, %f8963, %f8974, %f8918;
	fma.rn.f32 	%f8999, %f8963, %f8975, %f8919;
	fma.rn.f32 	%f9000, %f8963, %f8976, %f8920;
	fma.rn.f32 	%f9001, %f8964, %f8969, %f8921;
	fma.rn.f32 	%f9002, %f8964, %f8970, %f8922;
	fma.rn.f32 	%f9003, %f8964, %f8971, %f8923;
	fma.rn.f32 	%f9004, %f8964, %f8972, %f8924;
	fma.rn.f32 	%f9005, %f8964, %f8973, %f8925;
	fma.rn.f32 	%f9006, %f8964, %f8974, %f8926;
	fma.rn.f32 	%f9007, %f8964, %f8975, %f8927;
	fma.rn.f32 	%f9008, %f8964, %f8976, %f8928;
	fma.rn.f32 	%f9009, %f8965, %f8969, %f8929;
	fma.rn.f32 	%f9010, %f8965, %f8970, %f8930;
	fma.rn.f32 	%f9011, %f8965, %f8971, %f8931;
	fma.rn.f32 	%f9012, %f8965, %f8972, %f8932;
	fma.rn.f32 	%f9013, %f8965, %f8973, %f8933;
	fma.rn.f32 	%f9014, %f8965, %f8974, %f8934;
	fma.rn.f32 	%f9015, %f8965, %f8975, %f8935;
	fma.rn.f32 	%f9016, %f8965, %f8976, %f8936;
	fma.rn.f32 	%f9017, %f8966, %f8969, %f8937;
	fma.rn.f32 	%f9018, %f8966, %f8970, %f8938;
	fma.rn.f32 	%f9019, %f8966, %f8971, %f8939;
	fma.rn.f32 	%f9020, %f8966, %f8972, %f8940;
	fma.rn.f32 	%f9021, %f8966, %f8973, %f8941;
	fma.rn.f32 	%f9022, %f8966, %f8974, %f8942;
	fma.rn.f32 	%f9023, %f8966, %f8975, %f8943;
	fma.rn.f32 	%f9024, %f8966, %f8976, %f8944;
	fma.rn.f32 	%f9025, %f8967, %f8969, %f8945;
	fma.rn.f32 	%f9026, %f8967, %f8970, %f8946;
	fma.rn.f32 	%f9027, %f8967, %f8971, %f8947;
	fma.rn.f32 	%f9028, %f8967, %f8972, %f8948;
	fma.rn.f32 	%f9029, %f8967, %f8973, %f8949;
	fma.rn.f32 	%f9030, %f8967, %f8974, %f8950;
	fma.rn.f32 	%f9031, %f8967, %f8975, %f8951;
	fma.rn.f32 	%f9032, %f8967, %f8976, %f8952;
	fma.rn.f32 	%f9033, %f8968, %f8969, %f8953;
	fma.rn.f32 	%f9034, %f8968, %f8970, %f8954;
	fma.rn.f32 	%f9035, %f8968, %f8971, %f8955;
	fma.rn.f32 	%f9036, %f8968, %f8972, %f8956;
	fma.rn.f32 	%f9037, %f8968, %f8973, %f8957;
	fma.rn.f32 	%f9038, %f8968, %f8974, %f8958;
	fma.rn.f32 	%f9039, %f8968, %f8975, %f8959;
	fma.rn.f32 	%f9040, %f8968, %f8976, %f8960;
	ld.shared.v4.f32 	{%f9041, %f9042, %f9043, %f9044}, [%r2+1024];
	ld.shared.v4.f32 	{%f9045, %f9046, %f9047, %f9048}, [%r2+1280];
	ld.shared.v4.f32 	{%f9049, %f9050, %f9051, %f9052}, [%r39+1024];
	ld.shared.v4.f32 	{%f9053, %f9054, %f9055, %f9056}, [%r39+1280];
	fma.rn.f32 	%f9057, %f9041, %f9049, %f8977;
	fma.rn.f32 	%f9058, %f9041, %f9050, %f8978;
	fma.rn.f32 	%f9059, %f9041, %f9051, %f8979;
	fma.rn.f32 	%f9060, %f9041, %f9052, %f8980;
	fma.rn.f32 	%f9061, %f9041, %f9053, %f8981;
	fma.rn.f32 	%f9062, %f9041, %f9054, %f8982;
	fma.rn.f32 	%f9063, %f9041, %f9055, %f8983;
	fma.rn.f32 	%f9064, %f9041, %f9056, %f8984;
	fma.rn.f32 	%f9065, %f9042, %f9049, %f8985;
	fma.rn.f32 	%f9066, %f9042, %f9050, %f8986;
	fma.rn.f32 	%f9067, %f9042, %f9051, %f8987;
	fma.rn.f32 	%f9068, %f9042, %f9052, %f8988;
	fma.rn.f32 	%f9069, %f9042, %f9053, %f8989;
	fma.rn.f32 	%f9070, %f9042, %f9054, %f8990;
	fma.rn.f32 	%f9071, %f9042, %f9055, %f8991;
	fma.rn.f32 	%f9072, %f9042, %f9056, %f8992;
	fma.rn.f32 	%f9073, %f9043, %f9049, %f8993;
	fma.rn.f32 	%f9074, %f9043, %f9050, %f8994;
	fma.rn.f32 	%f9075, %f9043, %f9051, %f8995;
	fma.rn.f32 	%f9076, %f9043, %f9052, %f8996;
	fma.rn.f32 	%f9077, %f9043, %f9053, %f8997;
	fma.rn.f32 	%f9078, %f9043, %f9054, %f8998;
	fma.rn.f32 	%f9079, %f9043, %f9055, %f8999;
	fma.rn.f32 	%f9080, %f9043, %f9056, %f9000;
	fma.rn.f32 	%f9081, %f9044, %f9049, %f9001;
	fma.rn.f32 	%f9082, %f9044, %f9050, %f9002;
	fma.rn.f32 	%f9083, %f9044, %f9051, %f9003;
	fma.rn.f32 	%f9084, %f9044, %f9052, %f9004;
	fma.rn.f32 	%f9085, %f9044, %f9053, %f9005;
	fma.rn.f32 	%f9086, %f9044, %f9054, %f9006;
	fma.rn.f32 	%f9087, %f9044, %f9055, %f9007;
	fma.rn.f32 	%f9088, %f9044, %f9056, %f9008;
	fma.rn.f32 	%f9089, %f9045, %f9049, %f9009;
	fma.rn.f32 	%f9090, %f9045, %f9050, %f9010;
	fma.rn.f32 	%f9091, %f9045, %f9051, %f9011;
	fma.rn.f32 	%f9092, %f9045, %f9052, %f9012;
	fma.rn.f32 	%f9093, %f9045, %f9053, %f9013;
	fma.rn.f32 	%f9094, %f9045, %f9054, %f9014;
	fma.rn.f32 	%f9095, %f9045, %f9055, %f9015;
	fma.rn.f32 	%f9096, %f9045, %f9056, %f9016;
	fma.rn.f32 	%f9097, %f9046, %f9049, %f9017;
	fma.rn.f32 	%f9098, %f9046, %f9050, %f9018;
	fma.rn.f32 	%f9099, %f9046, %f9051, %f9019;
	fma.rn.f32 	%f9100, %f9046, %f9052, %f9020;
	fma.rn.f32 	%f9101, %f9046, %f9053, %f9021;
	fma.rn.f32 	%f9102, %f9046, %f9054, %f9022;
	fma.rn.f32 	%f9103, %f9046, %f9055, %f9023;
	fma.rn.f32 	%f9104, %f9046, %f9056, %f9024;
	fma.rn.f32 	%f9105, %f9047, %f9049, %f9025;
	fma.rn.f32 	%f9106, %f9047, %f9050, %f9026;
	fma.rn.f32 	%f9107, %f9047, %f9051, %f9027;
	fma.rn.f32 	%f9108, %f9047, %f9052, %f9028;
	fma.rn.f32 	%f9109, %f9047, %f9053, %f9029;
	fma.rn.f32 	%f9110, %f9047, %f9054, %f9030;
	fma.rn.f32 	%f9111, %f9047, %f9055, %f9031;
	fma.rn.f32 	%f9112, %f9047, %f9056, %f9032;
	fma.rn.f32 	%f9113, %f9048, %f9049, %f9033;
	fma.rn.f32 	%f9114, %f9048, %f9050, %f9034;
	fma.rn.f32 	%f9115, %f9048, %f9051, %f9035;
	fma.rn.f32 	%f9116, %f9048, %f9052, %f9036;
	fma.rn.f32 	%f9117, %f9048, %f9053, %f9037;
	fma.rn.f32 	%f9118, %f9048, %f9054, %f9038;
	fma.rn.f32 	%f9119, %f9048, %f9055, %f9039;
	fma.rn.f32 	%f9120, %f9048, %f9056, %f9040;
	ld.shared.v4.f32 	{%f9121, %f9122, %f9123, %f9124}, [%r2+1536];
	ld.shared.v4.f32 	{%f9125, %f9126, %f9127, %f9128}, [%r2+1792];
	ld.shared.v4.f32 	{%f9129, %f9130, %f9131, %f9132}, [%r39+1536];
	ld.shared.v4.f32 	{%f9133, %f9134, %f9135, %f9136}, [%r39+1792];
	fma.rn.f32 	%f9137, %f9121, %f9129, %f9057;
	fma.rn.f32 	%f9138, %f9121, %f9130, %f9058;
	fma.rn.f32 	%f9139, %f9121, %f9131, %f9059;
	fma.rn.f32 	%f9140, %f9121, %f9132, %f9060;
	fma.rn.f32 	%f9141, %f9121, %f9133, %f9061;
	fma.rn.f32 	%f9142, %f9121, %f9134, %f9062;
	fma.rn.f32 	%f9143, %f9121, %f9135, %f9063;
	fma.rn.f32 	%f9144, %f9121, %f9136, %f9064;
	fma.rn.f32 	%f9145, %f9122, %f9129, %f9065;
	fma.rn.f32 	%f9146, %f9122, %f9130, %f9066;
	fma.rn.f32 	%f9147, %f9122, %f9131, %f9067;
	fma.rn.f32 	%f9148, %f9122, %f9132, %f9068;
	fma.rn.f32 	%f9149, %f9122, %f9133, %f9069;
	fma.rn.f32 	%f9150, %f9122, %f9134, %f9070;
	fma.rn.f32 	%f9151, %f9122, %f9135, %f9071;
	fma.rn.f32 	%f9152, %f9122, %f9136, %f9072;
	fma.rn.f32 	%f9153, %f9123, %f9129, %f9073;
	fma.rn.f32 	%f9154, %f9123, %f9130, %f9074;
	fma.rn.f32 	%f9155, %f9123, %f9131, %f9075;
	fma.rn.f32 	%f9156, %f9123, %f9132, %f9076;
	fma.rn.f32 	%f9157, %f9123, %f9133, %f9077;
	fma.rn.f32 	%f9158, %f9123, %f9134, %f9078;
	fma.rn.f32 	%f9159, %f9123, %f9135, %f9079;
	fma.rn.f32 	%f9160, %f9123, %f9136, %f9080;
	fma.rn.f32 	%f9161, %f9124, %f9129, %f9081;
	fma.rn.f32 	%f9162, %f9124, %f9130, %f9082;
	fma.rn.f32 	%f9163, %f9124, %f9131, %f9083;
	fma.rn.f32 	%f9164, %f9124, %f9132, %f9084;
	fma.rn.f32 	%f9165, %f9124, %f9133, %f9085;
	fma.rn.f32 	%f9166, %f9124, %f9134, %f9086;
	fma.rn.f32 	%f9167, %f9124, %f9135, %f9087;
	fma.rn.f32 	%f9168, %f9124, %f9136, %f9088;
	fma.rn.f32 	%f9169, %f9125, %f9129, %f9089;
	fma.rn.f32 	%f9170, %f9125, %f9130, %f9090;
	fma.rn.f32 	%f9171, %f9125, %f9131, %f9091;
	fma.rn.f32 	%f9172, %f9125, %f9132, %f9092;
	fma.rn.f32 	%f9173, %f9125, %f9133, %f9093;
	fma.rn.f32 	%f9174, %f9125, %f9134, %f9094;
	fma.rn.f32 	%f9175, %f9125, %f9135, %f9095;
	fma.rn.f32 	%f9176, %f9125, %f9136, %f9096;
	fma.rn.f32 	%f9177, %f9126, %f9129, %f9097;
	fma.rn.f32 	%f9178, %f9126, %f9130, %f9098;
	fma.rn.f32 	%f9179, %f9126, %f9131, %f9099;
	fma.rn.f32 	%f9180, %f9126, %f9132, %f9100;
	fma.rn.f32 	%f9181, %f9126, %f9133, %f9101;
	fma.rn.f32 	%f9182, %f9126, %f9134, %f9102;
	fma.rn.f32 	%f9183, %f9126, %f9135, %f9103;
	fma.rn.f32 	%f9184, %f9126, %f9136, %f9104;
	fma.rn.f32 	%f9185, %f9127, %f9129, %f9105;
	fma.rn.f32 	%f9186, %f9127, %f9130, %f9106;
	fma.rn.f32 	%f9187, %f9127, %f9131, %f9107;
	fma.rn.f32 	%f9188, %f9127, %f9132, %f9108;
	fma.rn.f32 	%f9189, %f9127, %f9133, %f9109;
	fma.rn.f32 	%f9190, %f9127, %f9134, %f9110;
	fma.rn.f32 	%f9191, %f9127, %f9135, %f9111;
	fma.rn.f32 	%f9192, %f9127, %f9136, %f9112;
	fma.rn.f32 	%f9193, %f9128, %f9129, %f9113;
	fma.rn.f32 	%f9194, %f9128, %f9130, %f9114;
	fma.rn.f32 	%f9195, %f9128, %f9131, %f9115;
	fma.rn.f32 	%f9196, %f9128, %f9132, %f9116;
	fma.rn.f32 	%f9197, %f9128, %f9133, %f9117;
	fma.rn.f32 	%f9198, %f9128, %f9134, %f9118;
	fma.rn.f32 	%f9199, %f9128, %f9135, %f9119;
	fma.rn.f32 	%f9200, %f9128, %f9136, %f9120;
	ld.shared.v4.f32 	{%f9201, %f9202, %f9203, %f9204}, [%r2+2048];
	ld.shared.v4.f32 	{%f9205, %f9206, %f9207, %f9208}, [%r2+2304];
	ld.shared.v4.f32 	{%f9209, %f9210, %f9211, %f9212}, [%r39+2048];
	ld.shared.v4.f32 	{%f9213, %f9214, %f9215, %f9216}, [%r39+2304];
	fma.rn.f32 	%f9217, %f9201, %f9209, %f9137;
	fma.rn.f32 	%f9218, %f9201, %f9210, %f9138;
	fma.rn.f32 	%f9219, %f9201, %f9211, %f9139;
	fma.rn.f32 	%f9220, %f9201, %f9212, %f9140;
	fma.rn.f32 	%f9221, %f9201, %f9213, %f9141;
	fma.rn.f32 	%f9222, %f9201, %f9214, %f9142;
	fma.rn.f32 	%f9223, %f9201, %f9215, %f9143;
	fma.rn.f32 	%f9224, %f9201, %f9216, %f9144;
	fma.rn.f32 	%f9225, %f9202, %f9209, %f9145;
	fma.rn.f32 	%f9226, %f9202, %f9210, %f9146;
	fma.rn.f32 	%f9227, %f9202, %f9211, %f9147;
	fma.rn.f32 	%f9228, %f9202, %f9212, %f9148;
	fma.rn.f32 	%f9229, %f9202, %f9213, %f9149;
	fma.rn.f32 	%f9230, %f9202, %f9214, %f9150;
	fma.rn.f32 	%f9231, %f9202, %f9215, %f9151;
	fma.rn.f32 	%f9232, %f9202, %f9216, %f9152;
	fma.rn.f32 	%f9233, %f9203, %f9209, %f9153;
	fma.rn.f32 	%f9234, %f9203, %f9210, %f9154;
	fma.rn.f32 	%f9235, %f9203, %f9211, %f9155;
	fma.rn.f32 	%f9236, %f9203, %f9212, %f9156;
	fma.rn.f32 	%f9237, %f9203, %f9213, %f9157;
	fma.rn.f32 	%f9238, %f9203, %f9214, %f9158;
	fma.rn.f32 	%f9239, %f9203, %f9215, %f9159;
	fma.rn.f32 	%f9240, %f9203, %f9216, %f9160;
	fma.rn.f32 	%f9241, %f9204, %f9209, %f9161;
	fma.rn.f32 	%f9242, %f9204, %f9210, %f9162;
	fma.rn.f32 	%f9243, %f9204, %f9211, %f9163;
	fma.rn.f32 	%f9244, %f9204, %f9212, %f9164;
	fma.rn.f32 	%f9245, %f9204, %f9213, %f9165;
	fma.rn.f32 	%f9246, %f9204, %f9214, %f9166;
	fma.rn.f32 	%f9247, %f9204, %f9215, %f9167;
	fma.rn.f32 	%f9248, %f9204, %f9216, %f9168;
	fma.rn.f32 	%f9249, %f9205, %f9209, %f9169;
	fma.rn.f32 	%f9250, %f9205, %f9210, %f9170;
	fma.rn.f32 	%f9251, %f9205, %f9211, %f9171;
	fma.rn.f32 	%f9252, %f9205, %f9212, %f9172;
	fma.rn.f32 	%f9253, %f9205, %f9213, %f9173;
	fma.rn.f32 	%f9254, %f9205, %f9214, %f9174;
	fma.rn.f32 	%f9255, %f9205, %f9215, %f9175;
	fma.rn.f32 	%f9256, %f9205, %f9216, %f9176;
	fma.rn.f32 	%f9257, %f9206, %f9209, %f9177;
	fma.rn.f32 	%f9258, %f9206, %f9210, %f9178;
	fma.rn.f32 	%f9259, %f9206, %f9211, %f9179;
	fma.rn.f32 	%f9260, %f9206, %f9212, %f9180;
	fma.rn.f32 	%f9261, %f9206, %f9213, %f9181;
	fma.rn.f32 	%f9262, %f9206, %f9214, %f9182;
	fma.rn.f32 	%f9263, %f9206, %f9215, %f9183;
	fma.rn.f32 	%f9264, %f9206, %f9216, %f9184;
	fma.rn.f32 	%f9265, %f9207, %f9209, %f9185;
	fma.rn.f32 	%f9266, %f9207, %f9210, %f9186;
	fma.rn.f32 	%f9267, %f9207, %f9211, %f9187;
	fma.rn.f32 	%f9268, %f9207, %f9212, %f9188;
	fma.rn.f32 	%f9269, %f9207, %f9213, %f9189;
	fma.rn.f32 	%f9270, %f9207, %f9214, %f9190;
	fma.rn.f32 	%f9271, %f9207, %f9215, %f9191;
	fma.rn.f32 	%f9272, %f9207, %f9216, %f9192;
	fma.rn.f32 	%f9273, %f9208, %f9209, %f9193;
	fma.rn.f32 	%f9274, %f9208, %f9210, %f9194;
	fma.rn.f32 	%f9275, %f9208, %f9211, %f9195;
	fma.rn.f32 	%f9276, %f9208, %f9212, %f9196;
	fma.rn.f32 	%f9277, %f9208, %f9213, %f9197;
	fma.rn.f32 	%f9278, %f9208, %f9214, %f9198;
	fma.rn.f32 	%f9279, %f9208, %f9215, %f9199;
	fma.rn.f32 	%f9280, %f9208, %f9216, %f9200;
	ld.shared.v4.f32 	{%f9281, %f9282, %f9283, %f9284}, [%r2+2560];
	ld.shared.v4.f32 	{%f9285, %f9286, %f9287, %f9288}, [%r2+2816];
	ld.shared.v4.f32 	{%f9289, %f9290, %f9291, %f9292}, [%r39+2560];
	ld.shared.v4.f32 	{%f9293, %f9294, %f9295, %f9296}, [%r39+2816];
	fma.rn.f32 	%f9297, %f9281, %f9289, %f9217;
	fma.rn.f32 	%f9298, %f9281, %f9290, %f9218;
	fma.rn.f32 	%f9299, %f9281, %f9291, %f9219;
	fma.rn.f32 	%f9300, %f9281, %f9292, %f9220;
	fma.rn.f32 	%f9301, %f9281, %f9293, %f9221;
	fma.rn.f32 	%f9302, %f9281, %f9294, %f9222;
	fma.rn.f32 	%f9303, %f9281, %f9295, %f9223;
	fma.rn.f32 	%f9304, %f9281, %f9296, %f9224;
	fma.rn.f32 	%f9305, %f9282, %f9289, %f9225;
	fma.rn.f32 	%f9306, %f9282, %f9290, %f9226;
	fma.rn.f32 	%f9307, %f9282, %f9291, %f9227;
	fma.rn.f32 	%f9308, %f9282, %f9292, %f9228;
	fma.rn.f32 	%f9309, %f9282, %f9293, %f9229;
	fma.rn.f32 	%f9310, %f9282, %f9294, %f9230;
	fma.rn.f32 	%f9311, %f9282, %f9295, %f9231;
	fma.rn.f32 	%f9312, %f9282, %f9296, %f9232;
	fma.rn.f32 	%f9313, %f9283, %f9289, %f9233;
	fma.rn.f32 	%f9314, %f9283, %f9290, %f9234;
	fma.rn.f32 	%f9315, %f9283, %f9291, %f9235;
	fma.rn.f32 	%f9316, %f9283, %f9292, %f9236;
	fma.rn.f32 	%f9317, %f9283, %f9293, %f9237;
	fma.rn.f32 	%f9318, %f9283, %f9294, %f9238;
	fma.rn.f32 	%f9319, %f9283, %f9295, %f9239;
	fma.rn.f32 	%f9320, %f9283, %f9296, %f9240;
	fma.rn.f32 	%f9321, %f9284, %f9289, %f9241;
	fma.rn.f32 	%f9322, %f9284, %f9290, %f9242;
	fma.rn.f32 	%f9323, %f9284, %f9291, %f9243;
	fma.rn.f32 	%f9324, %f9284, %f9292, %f9244;
	fma.rn.f32 	%f9325, %f9284, %f9293, %f9245;
	fma.rn.f32 	%f9326, %f9284, %f9294, %f9246;
	fma.rn.f32 	%f9327, %f9284, %f9295, %f9247;
	fma.rn.f32 	%f9328, %f9284, %f9296, %f9248;
	fma.rn.f32 	%f9329, %f9285, %f9289, %f9249;
	fma.rn.f32 	%f9330, %f9285, %f9290, %f9250;
	fma.rn.f32 	%f9331, %f9285, %f9291, %f9251;
	fma.rn.f32 	%f9332, %f9285, %f9292, %f9252;
	fma.rn.f32 	%f9333, %f9285, %f9293, %f9253;
	fma.rn.f32 	%f9334, %f9285, %f9294, %f9254;
	fma.rn.f32 	%f9335, %f9285, %f9295, %f9255;
	fma.rn.f32 	%f9336, %f9285, %f9296, %f9256;
	fma.rn.f32 	%f9337, %f9286, %f9289, %f9257;
	fma.rn.f32 	%f9338, %f9286, %f9290, %f9258;
	fma.rn.f32 	%f9339, %f9286, %f9291, %f9259;
	fma.rn.f32 	%f9340, %f9286, %f9292, %f9260;
	fma.rn.f32 	%f9341, %f9286, %f9293, %f9261;
	fma.rn.f32 	%f9342, %f9286, %f9294, %f9262;
	fma.rn.f32 	%f9343, %f9286, %f9295, %f9263;
	fma.rn.f32 	%f9344, %f9286, %f9296, %f9264;
	fma.rn.f32 	%f9345, %f9287, %f9289, %f9265;
	fma.rn.f32 	%f9346, %f9287, %f9290, %f9266;
	fma.rn.f32 	%f9347, %f9287, %f9291, %f9267;
	fma.rn.f32 	%f9348, %f9287, %f9292, %f9268;
	fma.rn.f32 	%f9349, %f9287, %f9293, %f9269;
	fma.rn.f32 	%f9350, %f9287, %f9294, %f9270;
	fma.rn.f32 	%f9351, %f9287, %f9295, %f9271;
	fma.rn.f32 	%f9352, %f9287, %f9296, %f9272;
	fma.rn.f32 	%f9353, %f9288, %f9289, %f9273;
	fma.rn.f32 	%f9354, %f9288, %f9290, %f9274;
	fma.rn.f32 	%f9355, %f9288, %f9291, %f9275;
	fma.rn.f32 	%f9356, %f9288, %f9292, %f9276;
	fma.rn.f32 	%f9357, %f9288, %f9293, %f9277;
	fma.rn.f32 	%f9358, %f9288, %f9294, %f9278;
	fma.rn.f32 	%f9359, %f9288, %f9295, %f9279;
	fma.rn.f32 	%f9360, %f9288, %f9296, %f9280;
	ld.shared.v4.f32 	{%f9361, %f9362, %f9363, %f9364}, [%r2+3072];
	ld.shared.v4.f32 	{%f9365, %f9366, %f9367, %f9368}, [%r2+3328];
	ld.shared.v4.f32 	{%f9369, %f9370, %f9371, %f9372}, [%r39+3072];
	ld.shared.v4.f32 	{%f9373, %f9374, %f9375, %f9376}, [%r39+3328];
	fma.rn.f32 	%f9377, %f9361, %f9369, %f9297;
	fma.rn.f32 	%f9378, %f9361, %f9370, %f9298;
	fma.rn.f32 	%f9379, %f9361, %f9371, %f9299;
	fma.rn.f32 	%f9380, %f9361, %f9372, %f9300;
	fma.rn.f32 	%f9381, %f9361, %f9373, %f9301;
	fma.rn.f32 	%f9382, %f9361, %f9374, %f9302;
	fma.rn.f32 	%f9383, %f9361, %f9375, %f9303;
	fma.rn.f32 	%f9384, %f9361, %f9376, %f9304;
	fma.rn.f32 	%f9385, %f9362, %f9369, %f9305;
	fma.rn.f32 	%f9386, %f9362, %f9370, %f9306;
	fma.rn.f32 	%f9387, %f9362, %f9371, %f9307;
	fma.rn.f32 	%f9388, %f9362, %f9372, %f9308;
	fma.rn.f32 	%f9389, %f9362, %f9373, %f9309;
	fma.rn.f32 	%f9390, %f9362, %f9374, %f9310;
	fma.rn.f32 	%f9391, %f9362, %f9375, %f9311;
	fma.rn.f32 	%f9392, %f9362, %f9376, %f9312;
	fma.rn.f32 	%f9393, %f9363, %f9369, %f9313;
	fma.rn.f32 	%f9394, %f9363, %f9370, %f9314;
	fma.rn.f32 	%f9395, %f9363, %f9371, %f9315;
	fma.rn.f32 	%f9396, %f9363, %f9372, %f9316;
	fma.rn.f32 	%f9397, %f9363, %f9373, %f9317;
	fma.rn.f32 	%f9398, %f9363, %f9374, %f9318;
	fma.rn.f32 	%f9399, %f9363, %f9375, %f9319;
	fma.rn.f32 	%f9400, %f9363, %f9376, %f9320;
	fma.rn.f32 	%f9401, %f9364, %f9369, %f9321;
	fma.rn.f32 	%f9402, %f9364, %f9370, %f9322;
	fma.rn.f32 	%f9403, %f9364, %f9371, %f9323;
	fma.rn.f32 	%f9404, %f9364, %f9372, %f9324;
	fma.rn.f32 	%f9405, %f9364, %f9373, %f9325;
	fma.rn.f32 	%f9406, %f9364, %f9374, %f9326;
	fma.rn.f32 	%f9407, %f9364, %f9375, %f9327;
	fma.rn.f32 	%f9408, %f9364, %f9376, %f9328;
	fma.rn.f32 	%f9409, %f9365, %f9369, %f9329;
	fma.rn.f32 	%f9410, %f9365, %f9370, %f9330;
	fma.rn.f32 	%f9411, %f9365, %f9371, %f9331;
	fma.rn.f32 	%f9412, %f9365, %f9372, %f9332;
	fma.rn.f32 	%f9413, %f9365, %f9373, %f9333;
	fma.rn.f32 	%f9414, %f9365, %f9374, %f9334;
	fma.rn.f32 	%f9415, %f9365, %f9375, %f9335;
	fma.rn.f32 	%f9416, %f9365, %f9376, %f9336;
	fma.rn.f32 	%f9417, %f9366, %f9369, %f9337;
	fma.rn.f32 	%f9418, %f9366, %f9370, %f9338;
	fma.rn.f32 	%f9419, %f9366, %f9371, %f9339;
	fma.rn.f32 	%f9420, %f9366, %f9372, %f9340;
	fma.rn.f32 	%f9421, %f9366, %f9373, %f9341;
	fma.rn.f32 	%f9422, %f9366, %f9374, %f9342;
	fma.rn.f32 	%f9423, %f9366, %f9375, %f9343;
	fma.rn.f32 	%f9424, %f9366, %f9376, %f9344;
	fma.rn.f32 	%f9425, %f9367, %f9369, %f9345;
	fma.rn.f32 	%f9426, %f9367, %f9370, %f9346;
	fma.rn.f32 	%f9427, %f9367, %f9371, %f9347;
	fma.rn.f32 	%f9428, %f9367, %f9372, %f9348;
	fma.rn.f32 	%f9429, %f9367, %f9373, %f9349;
	fma.rn.f32 	%f9430, %f9367, %f9374, %f9350;
	fma.rn.f32 	%f9431, %f9367, %f9375, %f9351;
	fma.rn.f32 	%f9432, %f9367, %f9376, %f9352;
	fma.rn.f32 	%f9433, %f9368, %f9369, %f9353;
	fma.rn.f32 	%f9434, %f9368, %f9370, %f9354;
	fma.rn.f32 	%f9435, %f9368, %f9371, %f9355;
	fma.rn.f32 	%f9436, %f9368, %f9372, %f9356;
	fma.rn.f32 	%f9437, %f9368, %f9373, %f9357;
	fma.rn.f32 	%f9438, %f9368, %f9374, %f9358;
	fma.rn.f32 	%f9439, %f9368, %f9375, %f9359;
	fma.rn.f32 	%f9440, %f9368, %f9376, %f9360;
	ld.shared.v4.f32 	{%f9441, %f9442, %f9443, %f9444}, [%r2+3584];
	ld.shared.v4.f32 	{%f9445, %f9446, %f9447, %f9448}, [%r2+3840];
	ld.shared.v4.f32 	{%f9449, %f9450, %f9451, %f9452}, [%r39+3584];
	ld.shared.v4.f32 	{%f9453, %f9454, %f9455, %f9456}, [%r39+3840];
	fma.rn.f32 	%f9457, %f9441, %f9449, %f9377;
	fma.rn.f32 	%f9458, %f9441, %f9450, %f9378;
	fma.rn.f32 	%f9459, %f9441, %f9451, %f9379;
	fma.rn.f32 	%f9460, %f9441, %f9452, %f9380;
	fma.rn.f32 	%f9461, %f9441, %f9453, %f9381;
	fma.rn.f32 	%f9462, %f9441, %f9454, %f9382;
	fma.rn.f32 	%f9463, %f9441, %f9455, %f9383;
	fma.rn.f32 	%f9464, %f9441, %f9456, %f9384;
	fma.rn.f32 	%f9465, %f9442, %f9449, %f9385;
	fma.rn.f32 	%f9466, %f9442, %f9450, %f9386;
	fma.rn.f32 	%f9467, %f9442, %f9451, %f9387;
	fma.rn.f32 	%f9468, %f9442, %f9452, %f9388;
	fma.rn.f32 	%f9469, %f9442, %f9453, %f9389;
	fma.rn.f32 	%f9470, %f9442, %f9454, %f9390;
	fma.rn.f32 	%f9471, %f9442, %f9455, %f9391;
	fma.rn.f32 	%f9472, %f9442, %f9456, %f9392;
	fma.rn.f32 	%f9473, %f9443, %f9449, %f9393;
	fma.rn.f32 	%f9474, %f9443, %f9450, %f9394;
	fma.rn.f32 	%f9475, %f9443, %f9451, %f9395;
	fma.rn.f32 	%f9476, %f9443, %f9452, %f9396;
	fma.rn.f32 	%f9477, %f9443, %f9453, %f9397;
	fma.rn.f32 	%f9478, %f9443, %f9454, %f9398;
	fma.rn.f32 	%f9479, %f9443, %f9455, %f9399;
	fma.rn.f32 	%f9480, %f9443, %f9456, %f9400;
	fma.rn.f32 	%f9481, %f9444, %f9449, %f9401;
	fma.rn.f32 	%f9482, %f9444, %f9450, %f9402;
	fma.rn.f32 	%f9483, %f9444, %f9451, %f9403;
	fma.rn.f32 	%f9484, %f9444, %f9452, %f9404;
	fma.rn.f32 	%f9485, %f9444, %f9453, %f9405;
	fma.rn.f32 	%f9486, %f9444, %f9454, %f9406;
	fma.rn.f32 	%f9487, %f9444, %f9455, %f9407;
	fma.rn.f32 	%f9488, %f9444, %f9456, %f9408;
	fma.rn.f32 	%f9489, %f9445, %f9449, %f9409;
	fma.rn.f32 	%f9490, %f9445, %f9450, %f9410;
	fma.rn.f32 	%f9491, %f9445, %f9451, %f9411;
	fma.rn.f32 	%f9492, %f9445, %f9452, %f9412;
	fma.rn.f32 	%f9493, %f9445, %f9453, %f9413;
	fma.rn.f32 	%f9494, %f9445, %f9454, %f9414;
	fma.rn.f32 	%f9495, %f9445, %f9455, %f9415;
	fma.rn.f32 	%f9496, %f9445, %f9456, %f9416;
	fma.rn.f32 	%f9497, %f9446, %f9449, %f9417;
	fma.rn.f32 	%f9498, %f9446, %f9450, %f9418;
	fma.rn.f32 	%f9499, %f9446, %f9451, %f9419;
	fma.rn.f32 	%f9500, %f9446, %f9452, %f9420;
	fma.rn.f32 	%f9501, %f9446, %f9453, %f9421;
	fma.rn.f32 	%f9502, %f9446, %f9454, %f9422;
	fma.rn.f32 	%f9503, %f9446, %f9455, %f9423;
	fma.rn.f32 	%f9504, %f9446, %f9456, %f9424;
	fma.rn.f32 	%f9505, %f9447, %f9449, %f9425;
	fma.rn.f32 	%f9506, %f9447, %f9450, %f9426;
	fma.rn.f32 	%f9507, %f9447, %f9451, %f9427;
	fma.rn.f32 	%f9508, %f9447, %f9452, %f9428;
	fma.rn.f32 	%f9509, %f9447, %f9453, %f9429;
	fma.rn.f32 	%f9510, %f9447, %f9454, %f9430;
	fma.rn.f32 	%f9511, %f9447, %f9455, %f9431;
	fma.rn.f32 	%f9512, %f9447, %f9456, %f9432;
	fma.rn.f32 	%f9513, %f9448, %f9449, %f9433;
	fma.rn.f32 	%f9514, %f9448, %f9450, %f9434;
	fma.rn.f32 	%f9515, %f9448, %f9451, %f9435;
	fma.rn.f32 	%f9516, %f9448, %f9452, %f9436;
	fma.rn.f32 	%f9517, %f9448, %f9453, %f9437;
	fma.rn.f32 	%f9518, %f9448, %f9454, %f9438;
	fma.rn.f32 	%f9519, %f9448, %f9455, %f9439;
	fma.rn.f32 	%f9520, %f9448, %f9456, %f9440;
	st.shared.f32 	[%r34+4096], %f8873;
	st.shared.f32 	[%r34+4608], %f8874;
	st.shared.f32 	[%r34+5120], %f8875;
	st.shared.f32 	[%r34+5632], %f8876;
	st.shared.v4.f32 	[%r37+4096], {%f8877, %f8878, %f8879, %f8880};
	bar.sync 	0;
	ld.global.nc.v4.f32 	{%f9521, %f9522, %f9523, %f9524}, [%rd10+448];
	ld.global.nc.v4.f32 	{%f9525, %f9526, %f9527, %f9528}, [%rd12+57344];
	ld.shared.v4.f32 	{%f9529, %f9530, %f9531, %f9532}, [%r2+4096];
	ld.shared.v4.f32 	{%f9533, %f9534, %f9535, %f9536}, [%r2+4352];
	ld.shared.v4.f32 	{%f9537, %f9538, %f9539, %f9540}, [%r39+4096];
	ld.shared.v4.f32 	{%f9541, %f9542, %f9543, %f9544}, [%r39+4352];
	fma.rn.f32 	%f9545, %f9529, %f9537, %f9457;
	fma.rn.f32 	%f9546, %f9529, %f9538, %f9458;
	fma.rn.f32 	%f9547, %f9529, %f9539, %f9459;
	fma.rn.f32 	%f9548, %f9529, %f9540, %f9460;
	fma.rn.f32 	%f9549, %f9529, %f9541, %f9461;
	fma.rn.f32 	%f9550, %f9529, %f9542, %f9462;
	fma.rn.f32 	%f9551, %f9529, %f9543, %f9463;
	fma.rn.f32 	%f9552, %f9529, %f9544, %f9464;
	fma.rn.f32 	%f9553, %f9530, %f9537, %f9465;
	fma.rn.f32 	%f9554, %f9530, %f9538, %f9466;
	fma.rn.f32 	%f9555, %f9530, %f9539, %f9467;
	fma.rn.f32 	%f9556, %f9530, %f9540, %f9468;
	fma.rn.f32 	%f9557, %f9530, %f9541, %f9469;
	fma.rn.f32 	%f9558, %f9530, %f9542, %f9470;
	fma.rn.f32 	%f9559, %f9530, %f9543, %f9471;
	fma.rn.f32 	%f9560, %f9530, %f9544, %f9472;
	fma.rn.f32 	%f9561, %f9531, %f9537, %f9473;
	fma.rn.f32 	%f9562, %f9531, %f9538, %f9474;
	fma.rn.f32 	%f9563, %f9531, %f9539, %f9475;
	fma.rn.f32 	%f9564, %f9531, %f9540, %f9476;
	fma.rn.f32 	%f9565, %f9531, %f9541, %f9477;
	fma.rn.f32 	%f9566, %f9531, %f9542, %f9478;
	fma.rn.f32 	%f9567, %f9531, %f9543, %f9479;
	fma.rn.f32 	%f9568, %f9531, %f9544, %f9480;
	fma.rn.f32 	%f9569, %f9532, %f9537, %f9481;
	fma.rn.f32 	%f9570, %f9532, %f9538, %f9482;
	fma.rn.f32 	%f9571, %f9532, %f9539, %f9483;
	fma.rn.f32 	%f9572, %f9532, %f9540, %f9484;
	fma.rn.f32 	%f9573, %f9532, %f9541, %f9485;
	fma.rn.f32 	%f9574, %f9532, %f9542, %f9486;
	fma.rn.f32 	%f9575, %f9532, %f9543, %f9487;
	fma.rn.f32 	%f9576, %f9532, %f9544, %f9488;
	fma.rn.f32 	%f9577, %f9533, %f9537, %f9489;
	fma.rn.f32 	%f9578, %f9533, %f9538, %f9490;
	fma.rn.f32 	%f9579, %f9533, %f9539, %f9491;
	fma.rn.f32 	%f9580, %f9533, %f9540, %f9492;
	fma.rn.f32 	%f9581, %f9533, %f9541, %f9493;
	fma.rn.f32 	%f9582, %f9533, %f9542, %f9494;
	fma.rn.f32 	%f9583, %f9533, %f9543, %f9495;
	fma.rn.f32 	%f9584, %f9533, %f9544, %f9496;
	fma.rn.f32 	%f9585, %f9534, %f9537, %f9497;
	fma.rn.f32 	%f9586, %f9534, %f9538, %f9498;
	fma.rn.f32 	%f9587, %f9534, %f9539, %f9499;
	fma.rn.f32 	%f9588, %f9534, %f9540, %f9500;
	fma.rn.f32 	%f9589, %f9534, %f9541, %f9501;
	fma.rn.f32 	%f9590, %f9534, %f9542, %f9502;
	fma.rn.f32 	%f9591, %f9534, %f9543, %f9503;
	fma.rn.f32 	%f9592, %f9534, %f9544, %f9504;
	fma.rn.f32 	%f9593, %f9535, %f9537, %f9505;
	fma.rn.f32 	%f9594, %f9535, %f9538, %f9506;
	fma.rn.f32 	%f9595, %f9535, %f9539, %f9507;
	fma.rn.f32 	%f9596, %f9535, %f9540, %f9508;
	fma.rn.f32 	%f9597, %f9535, %f9541, %f9509;
	fma.rn.f32 	%f9598, %f9535, %f9542, %f9510;
	fma.rn.f32 	%f9599, %f9535, %f9543, %f9511;
	fma.rn.f32 	%f9600, %f9535, %f9544, %f9512;
	fma.rn.f32 	%f9601, %f9536, %f9537, %f9513;
	fma.rn.f32 	%f9602, %f9536, %f9538, %f9514;
	fma.rn.f32 	%f9603, %f9536, %f9539, %f9515;
	fma.rn.f32 	%f9604, %f9536, %f9540, %f9516;
	fma.rn.f32 	%f9605, %f9536, %f9541, %f9517;
	fma.rn.f32 	%f9606, %f9536, %f9542, %f9518;
	fma.rn.f32 	%f9607, %f9536, %f9543, %f9519;
	fma.rn.f32 	%f9608, %f9536, %f9544, %f9520;
	ld.shared.v4.f32 	{%f9609, %f9610, %f9611, %f9612}, [%r2+4608];
	ld.shared.v4.f32 	{%f9613, %f9614, %f9615, %f9616}, [%r2+4864];
	ld.shared.v4.f32 	{%f9617, %f9618, %f9619, %f9620}, [%r39+4608];
	ld.shared.v4.f32 	{%f9621, %f9622, %f9623, %f9624}, [%r39+4864];
	fma.rn.f32 	%f9625, %f9609, %f9617, %f9545;
	fma.rn.f32 	%f9626, %f9609, %f9618, %f9546;
	fma.rn.f32 	%f9627, %f9609, %f9619, %f9547;
	fma.rn.f32 	%f9628, %f9609, %f9620, %f9548;
	fma.rn.f32 	%f9629, %f9609, %f9621, %f9549;
	fma.rn.f32 	%f9630, %f9609, %f9622, %f9550;
	fma.rn.f32 	%f9631, %f9609, %f9623, %f9551;
	fma.rn.f32 	%f9632, %f9609, %f9624, %f9552;
	fma.rn.f32 	%f9633, %f9610, %f9617, %f9553;
	fma.rn.f32 	%f9634, %f9610, %f9618, %f9554;
	fma.rn.f32 	%f9635, %f9610, %f9619, %f9555;
	fma.rn.f32 	%f9636, %f9610, %f9620, %f9556;
	fma.rn.f32 	%f9637, %f9610, %f9621, %f9557;
	fma.rn.f32 	%f9638, %f9610, %f9622, %f9558;
	fma.rn.f32 	%f9639, %f9610, %f9623, %f9559;
	fma.rn.f32 	%f9640, %f9610, %f9624, %f9560;
	fma.rn.f32 	%f9641, %f9611, %f9617, %f9561;
	fma.rn.f32 	%f9642, %f9611, %f9618, %f9562;
	fma.rn.f32 	%f9643, %f9611, %f9619, %f9563;
	fma.rn.f32 	%f9644, %f9611, %f9620, %f9564;
	fma.rn.f32 	%f9645, %f9611, %f9621, %f9565;
	fma.rn.f32 	%f9646, %f9611, %f9622, %f9566;
	fma.rn.f32 	%f9647, %f9611, %f9623, %f9567;
	fma.rn.f32 	%f9648, %f9611, %f9624, %f9568;
	fma.rn.f32 	%f9649, %f9612, %f9617, %f9569;
	fma.rn.f32 	%f9650, %f9612, %f9618, %f9570;
	fma.rn.f32 	%f9651, %f9612, %f9619, %f9571;
	fma.rn.f32 	%f9652, %f9612, %f9620, %f9572;
	fma.rn.f32 	%f9653, %f9612, %f9621, %f9573;
	fma.rn.f32 	%f9654, %f9612, %f9622, %f9574;
	fma.rn.f32 	%f9655, %f9612, %f9623, %f9575;
	fma.rn.f32 	%f9656, %f9612, %f9624, %f9576;
	fma.rn.f32 	%f9657, %f9613, %f9617, %f9577;
	fma.rn.f32 	%f9658, %f9613, %f9618, %f9578;
	fma.rn.f32 	%f9659, %f9613, %f9619, %f9579;
	fma.rn.f32 	%f9660, %f9613, %f9620, %f9580;
	fma.rn.f32 	%f9661, %f9613, %f9621, %f9581;
	fma.rn.f32 	%f9662, %f9613, %f9622, %f9582;
	fma.rn.f32 	%f9663, %f9613, %f9623, %f9583;
	fma.rn.f32 	%f9664, %f9613, %f9624, %f9584;
	fma.rn.f32 	%f9665, %f9614, %f9617, %f9585;
	fma.rn.f32 	%f9666, %f9614, %f9618, %f9586;
	fma.rn.f32 	%f9667, %f9614, %f9619, %f9587;
	fma.rn.f32 	%f9668, %f9614, %f9620, %f9588;
	fma.rn.f32 	%f9669, %f9614, %f9621, %f9589;
	fma.rn.f32 	%f9670, %f9614, %f9622, %f9590;
	fma.rn.f32 	%f9671, %f9614, %f9623, %f9591;
	fma.rn.f32 	%f9672, %f9614, %f9624, %f9592;
	fma.rn.f32 	%f9673, %f9615, %f9617, %f9593;
	fma.rn.f32 	%f9674, %f9615, %f9618, %f9594;
	fma.rn.f32 	%f9675, %f9615, %f9619, %f9595;
	fma.rn.f32 	%f9676, %f9615, %f9620, %f9596;
	fma.rn.f32 	%f9677, %f9615, %f9621, %f9597;
	fma.rn.f32 	%f9678, %f9615, %f9622, %f9598;
	fma.rn.f32 	%f9679, %f9615, %f9623, %f9599;
	fma.rn.f32 	%f9680, %f9615, %f9624, %f9600;
	fma.rn.f32 	%f9681, %f9616, %f9617, %f9601;
	fma.rn.f32 	%f9682, %f9616, %f9618, %f9602;
	fma.rn.f32 	%f9683, %f9616, %f9619, %f9603;
	fma.rn.f32 	%f9684, %f9616, %f9620, %f9604;
	fma.rn.f32 	%f9685, %f9616, %f9621, %f9605;
	fma.rn.f32 	%f9686, %f9616, %f9622, %f9606;
	fma.rn.f32 	%f9687, %f9616, %f9623, %f9607;
	fma.rn.f32 	%f9688, %f9616, %f9624, %f9608;
	ld.shared.v4.f32 	{%f9689, %f9690, %f9691, %f9692}, [%r2+5120];
	ld.shared.v4.f32 	{%f9693, %f9694, %f9695, %f9696}, [%r2+5376];
	ld.shared.v4.f32 	{%f9697, %f9698, %f9699, %f9700}, [%r39+5120];
	ld.shared.v4.f32 	{%f9701, %f9702, %f9703, %f9704}, [%r39+5376];
	fma.rn.f32 	%f9705, %f9689, %f9697, %f9625;
	fma.rn.f32 	%f9706, %f9689, %f9698, %f9626;
	fma.rn.f32 	%f9707, %f9689, %f9699, %f9627;
	fma.rn.f32 	%f9708, %f9689, %f9700, %f9628;
	fma.rn.f32 	%f9709, %f9689, %f9701, %f9629;
	fma.rn.f32 	%f9710, %f9689, %f9702, %f9630;
	fma.rn.f32 	%f9711, %f9689, %f9703, %f9631;
	fma.rn.f32 	%f9712, %f9689, %f9704, %f9632;
	fma.rn.f32 	%f9713, %f9690, %f9697, %f9633;
	fma.rn.f32 	%f9714, %f9690, %f9698, %f9634;
	fma.rn.f32 	%f9715, %f9690, %f9699, %f9635;
	fma.rn.f32 	%f9716, %f9690, %f9700, %f9636;
	fma.rn.f32 	%f9717, %f9690, %f9701, %f9637;
	fma.rn.f32 	%f9718, %f9690, %f9702, %f9638;
	fma.rn.f32 	%f9719, %f9690, %f9703, %f9639;
	fma.rn.f32 	%f9720, %f9690, %f9704, %f9640;
	fma.rn.f32 	%f9721, %f9691, %f9697, %f9641;
	fma.rn.f32 	%f9722, %f9691, %f9698, %f9642;
	fma.rn.f32 	%f9723, %f9691, %f9699, %f9643;
	fma.rn.f32 	%f9724, %f9691, %f9700, %f9644;
	fma.rn.f32 	%f9725, %f9691, %f9701, %f9645;
	fma.rn.f32 	%f9726, %f9691, %f9702, %f9646;
	fma.rn.f32 	%f9727, %f9691, %f9703, %f9647;
	fma.rn.f32 	%f9728, %f9691, %f9704, %f9648;
	fma.rn.f32 	%f9729, %f9692, %f9697, %f9649;
	fma.rn.f32 	%f9730, %f9692, %f9698, %f9650;
	fma.rn.f32 	%f9731, %f9692, %f9699, %f9651;
	fma.rn.f32 	%f9732, %f9692, %f9700, %f9652;
	fma.rn.f32 	%f9733, %f9692, %f9701, %f9653;
	fma.rn.f32 	%f9734, %f9692, %f9702, %f9654;
	fma.rn.f32 	%f9735, %f9692, %f9703, %f9655;
	fma.rn.f32 	%f9736, %f9692, %f9704, %f9656;
	fma.rn.f32 	%f9737, %f9693, %f9697, %f9657;
	fma.rn.f32 	%f9738, %f9693, %f9698, %f9658;
	fma.rn.f32 	%f9739, %f9693, %f9699, %f9659;
	fma.rn.f32 	%f9740, %f9693, %f9700, %f9660;
	fma.rn.f32 	%f9741, %f9693, %f9701, %f9661;
	fma.rn.f32 	%f9742, %f9693, %f9702, %f9662;
	fma.rn.f32 	%f9743, %f9693, %f9703, %f9663;
	fma.rn.f32 	%f9744, %f9693, %f9704, %f9664;
	fma.rn.f32 	%f9745, %f9694, %f9697, %f9665;
	fma.rn.f32 	%f9746, %f9694, %f9698, %f9666;
	fma.rn.f32 	%f9747, %f9694, %f9699, %f9667;
	fma.rn.f32 	%f9748, %f9694, %f9700, %f9668;
	fma.rn.f32 	%f9749, %f9694, %f9701, %f9669;
	fma.rn.f32 	%f9750, %f9694, %f9702, %f9670;
	fma.rn.f32 	%f9751, %f9694, %f9703, %f9671;
	fma.rn.f32 	%f9752, %f9694, %f9704, %f9672;
	fma.rn.f32 	%f9753, %f9695, %f9697, %f9673;
	fma.rn.f32 	%f9754, %f9695, %f9698, %f9674;
	fma.rn.f32 	%f9755, %f9695, %f9699, %f9675;
	fma.rn.f32 	%f9756, %f9695, %f9700, %f9676;
	fma.rn.f32 	%f9757, %f9695, %f9701, %f9677;
	fma.rn.f32 	%f9758, %f9695, %f9702, %f9678;
	fma.rn.f32 	%f9759, %f9695, %f9703, %f9679;
	fma.rn.f32 	%f9760, %f9695, %f9704, %f9680;
	fma.rn.f32 	%f9761, %f9696, %f9697, %f9681;
	fma.rn.f32 	%f9762, %f9696, %f9698, %f9682;
	fma.rn.f32 	%f9763, %f9696, %f9699, %f9683;
	fma.rn.f32 	%f9764, %f9696, %f9700, %f9684;
	fma.rn.f32 	%f9765, %f9696, %f9701, %f9685;
	fma.rn.f32 	%f9766, %f9696, %f9702, %f9686;
	fma.rn.f32 	%f9767, %f9696, %f9703, %f9687;
	fma.rn.f32 	%f9768, %f9696, %f9704, %f9688;
	ld.shared.v4.f32 	{%f9769, %f9770, %f9771, %f9772}, [%r2+5632];
	ld.shared.v4.f32 	{%f9773, %f9774, %f9775, %f9776}, [%r2+5888];
	ld.shared.v4.f32 	{%f9777, %f9778, %f9779, %f9780}, [%r39+5632];
	ld.shared.v4.f32 	{%f9781, %f9782, %f9783, %f9784}, [%r39+5888];
	fma.rn.f32 	%f9785, %f9769, %f9777, %f9705;
	fma.rn.f32 	%f9786, %f9769, %f9778, %f9706;
	fma.rn.f32 	%f9787, %f9769, %f9779, %f9707;
	fma.rn.f32 	%f9788, %f9769, %f9780, %f9708;
	fma.rn.f32 	%f9789, %f9769, %f9781, %f9709;
	fma.rn.f32 	%f9790, %f9769, %f9782, %f9710;
	fma.rn.f32 	%f9791, %f9769, %f9783, %f9711;
	fma.rn.f32 	%f9792, %f9769, %f9784, %f9712;
	fma.rn.f32 	%f9793, %f9770, %f9777, %f9713;
	fma.rn.f32 	%f9794, %f9770, %f9778, %f9714;
	fma.rn.f32 	%f9795, %f9770, %f9779, %f9715;
	fma.rn.f32 	%f9796, %f9770, %f9780, %f9716;
	fma.rn.f32 	%f9797, %f9770, %f9781, %f9717;
	fma.rn.f32 	%f9798, %f9770, %f9782, %f9718;
	fma.rn.f32 	%f9799, %f9770, %f9783, %f9719;
	fma.rn.f32 	%f9800, %f9770, %f9784, %f9720;
	fma.rn.f32 	%f9801, %f9771, %f9777, %f9721;
	fma.rn.f32 	%f9802, %f9771, %f9778, %f9722;
	fma.rn.f32 	%f9803, %f9771, %f9779, %f9723;
	fma.rn.f32 	%f9804, %f9771, %f9780, %f9724;
	fma.rn.f32 	%f9805, %f9771, %f9781, %f9725;
	fma.rn.f32 	%f9806, %f9771, %f9782, %f9726;
	fma.rn.f32 	%f9807, %f9771, %f9783, %f9727;
	fma.rn.f32 	%f9808, %f9771, %f9784, %f9728;
	fma.rn.f32 	%f9809, %f9772, %f9777, %f9729;
	fma.rn.f32 	%f9810, %f9772, %f9778, %f9730;
	fma.rn.f32 	%f9811, %f9772, %f9779, %f9731;
	fma.rn.f32 	%f9812, %f9772, %f9780, %f9732;
	fma.rn.f32 	%f9813, %f9772, %f9781, %f9733;
	fma.rn.f32 	%f9814, %f9772, %f9782, %f9734;
	fma.rn.f32 	%f9815, %f9772, %f9783, %f9735;
	fma.rn.f32 	%f9816, %f9772, %f9784, %f9736;
	fma.rn.f32 	%f9817, %f9773, %f9777, %f9737;
	fma.rn.f32 	%f9818, %f9773, %f9778, %f9738;
	fma.rn.f32 	%f9819, %f9773, %f9779, %f9739;
	fma.rn.f32 	%f9820, %f9773, %f9780, %f9740;
	fma.rn.f32 	%f9821, %f9773, %f9781, %f9741;
	fma.rn.f32 	%f9822, %f9773, %f9782, %f9742;
	fma.rn.f32 	%f9823, %f9773, %f9783, %f9743;
	fma.rn.f32 	%f9824, %f9773, %f9784, %f9744;
	fma.rn.f32 	%f9825, %f9774, %f9777, %f9745;
	fma.rn.f32 	%f9826, %f9774, %f9778, %f9746;
	fma.rn.f32 	%f9827, %f9774, %f9779, %f9747;
	fma.rn.f32 	%f9828, %f9774, %f9780, %f9748;
	fma.rn.f32 	%f9829, %f9774, %f9781, %f9749;
	fma.rn.f32 	%f9830, %f9774, %f9782, %f9750;
	fma.rn.f32 	%f9831, %f9774, %f9783, %f9751;
	fma.rn.f32 	%f9832, %f9774, %f9784, %f9752;
	fma.rn.f32 	%f9833, %f9775, %f9777, %f9753;
	fma.rn.f32 	%f9834, %f9775, %f9778, %f9754;
	fma.rn.f32 	%f9835, %f9775, %f9779, %f9755;
	fma.rn.f32 	%f9836, %f9775, %f9780, %f9756;
	fma.rn.f32 	%f9837, %f9775, %f9781, %f9757;
	fma.rn.f32 	%f9838, %f9775, %f9782, %f9758;
	fma.rn.f32 	%f9839, %f9775, %f9783, %f9759;
	fma.rn.f32 	%f9840, %f9775, %f9784, %f9760;
	fma.rn.f32 	%f9841, %f9776, %f9777, %f9761;
	fma.rn.f32 	%f9842, %f9776, %f9778, %f9762;
	fma.rn.f32 	%f9843, %f9776, %f9779, %f9763;
	fma.rn.f32 	%f9844, %f9776, %f9780, %f9764;
	fma.rn.f32 	%f9845, %f9776, %f9781, %f9765;
	fma.rn.f32 	%f9846, %f9776, %f9782, %f9766;
	fma.rn.f32 	%f9847, %f9776, %f9783, %f9767;
	fma.rn.f32 	%f9848, %f9776, %f9784, %f9768;
	ld.shared.v4.f32 	{%f9849, %f9850, %f9851, %f9852}, [%r2+6144];
	ld.shared.v4.f32 	{%f9853, %f9854, %f9855, %f9856}, [%r2+6400];
	ld.shared.v4.f32 	{%f9857, %f9858, %f9859, %f9860}, [%r39+6144];
	ld.shared.v4.f32 	{%f9861, %f9862, %f9863, %f9864}, [%r39+6400];
	fma.rn.f32 	%f9865, %f9849, %f9857, %f9785;
	fma.rn.f32 	%f9866, %f9849, %f9858, %f9786;
	fma.rn.f32 	%f9867, %f9849, %f9859, %f9787;
	fma.rn.f32 	%f9868, %f9849, %f9860, %f9788;
	fma.rn.f32 	%f9869, %f9849, %f9861, %f9789;
	fma.rn.f32 	%f9870, %f9849, %f9862, %f9790;
	fma.rn.f32 	%f9871, %f9849, %f9863, %f9791;
	fma.rn.f32 	%f9872, %f9849, %f9864, %f9792;
	fma.rn.f32 	%f9873, %f9850, %f9857, %f9793;
	fma.rn.f32 	%f9874, %f9850, %f9858, %f9794;
	fma.rn.f32 	%f9875, %f9850, %f9859, %f9795;
	fma.rn.f32 	%f9876, %f9850, %f9860, %f9796;
	fma.rn.f32 	%f9877, %f9850, %f9861, %f9797;
	fma.rn.f32 	%f9878, %f9850, %f9862, %f9798;
	fma.rn.f32 	%f9879, %f9850, %f9863, %f9799;
	fma.rn.f32 	%f9880, %f9850, %f9864, %f9800;
	fma.rn.f32 	%f9881, %f9851, %f9857, %f9801;
	fma.rn.f32 	%f9882, %f9851, %f9858, %f9802;
	fma.rn.f32 	%f9883, %f9851, %f9859, %f9803;
	fma.rn.f32 	%f9884, %f9851, %f9860, %f9804;
	fma.rn.f32 	%f9885, %f9851, %f9861, %f9805;
	fma.rn.f32 	%f9886, %f9851, %f9862, %f9806;
	fma.rn.f32 	%f9887, %f9851, %f9863, %f9807;
	fma.rn.f32 	%f9888, %f9851, %f9864, %f9808;
	fma.rn.f32 	%f9889, %f9852, %f9857, %f9809;
	fma.rn.f32 	%f9890, %f9852, %f9858, %f9810;
	fma.rn.f32 	%f9891, %f9852, %f9859, %f9811;
	fma.rn.f32 	%f9892, %f9852, %f9860, %f9812;
	fma.rn.f32 	%f9893, %f9852, %f9861, %f9813;
	fma.rn.f32 	%f9894, %f9852, %f9862, %f9814;
	fma.rn.f32 	%f9895, %f9852, %f9863, %f9815;
	fma.rn.f32 	%f9896, %f9852, %f9864, %f9816;
	fma.rn.f32 	%f9897, %f9853, %f9857, %f9817;
	fma.rn.f32 	%f9898, %f9853, %f9858, %f9818;
	fma.rn.f32 	%f9899, %f9853, %f9859, %f9819;
	fma.rn.f32 	%f9900, %f9853, %f9860, %f9820;
	fma.rn.f32 	%f9901, %f9853, %f9861, %f9821;
	fma.rn.f32 	%f9902, %f9853, %f9862, %f9822;
	fma.rn.f32 	%f9903, %f9853, %f9863, %f9823;
	fma.rn.f32 	%f9904, %f9853, %f9864, %f9824;
	fma.rn.f32 	%f9905, %f9854, %f9857, %f9825;
	fma.rn.f32 	%f9906, %f9854, %f9858, %f9826;
	fma.rn.f32 	%f9907, %f9854, %f9859, %f9827;
	fma.rn.f32 	%f9908, %f9854, %f9860, %f9828;
	fma.rn.f32 	%f9909, %f9854, %f9861, %f9829;
	fma.rn.f32 	%f9910, %f9854, %f9862, %f9830;
	fma.rn.f32 	%f9911, %f9854, %f9863, %f9831;
	fma.rn.f32 	%f9912, %f9854, %f9864, %f9832;
	fma.rn.f32 	%f9913, %f9855, %f9857, %f9833;
	fma.rn.f32 	%f9914, %f9855, %f9858, %f9834;
	fma.rn.f32 	%f9915, %f9855, %f9859, %f9835;
	fma.rn.f32 	%f9916, %f9855, %f9860, %f9836;
	fma.rn.f32 	%f9917, %f9855, %f9861, %f9837;
	fma.rn.f32 	%f9918, %f9855, %f9862, %f9838;
	fma.rn.f32 	%f9919, %f9855, %f9863, %f9839;
	fma.rn.f32 	%f9920, %f9855, %f9864, %f9840;
	fma.rn.f32 	%f9921, %f9856, %f9857, %f9841;
	fma.rn.f32 	%f9922, %f9856, %f9858, %f9842;
	fma.rn.f32 	%f9923, %f9856, %f9859, %f9843;
	fma.rn.f32 	%f9924, %f9856, %f9860, %f9844;
	fma.rn.f32 	%f9925, %f9856, %f9861, %f9845;
	fma.rn.f32 	%f9926, %f9856, %f9862, %f9846;
	fma.rn.f32 	%f9927, %f9856, %f9863, %f9847;
	fma.rn.f32 	%f9928, %f9856, %f9864, %f9848;
	ld.shared.v4.f32 	{%f9929, %f9930, %f9931, %f9932}, [%r2+6656];
	ld.shared.v4.f32 	{%f9933, %f9934, %f9935, %f9936}, [%r2+6912];
	ld.shared.v4.f32 	{%f9937, %f9938, %f9939, %f9940}, [%r39+6656];
	ld.shared.v4.f32 	{%f9941, %f9942, %f9943, %f9944}, [%r39+6912];
	fma.rn.f32 	%f9945, %f9929, %f9937, %f9865;
	fma.rn.f32 	%f9946, %f9929, %f9938, %f9866;
	fma.rn.f32 	%f9947, %f9929, %f9939, %f9867;
	fma.rn.f32 	%f9948, %f9929, %f9940, %f9868;
	fma.rn.f32 	%f9949, %f9929, %f9941, %f9869;
	fma.rn.f32 	%f9950, %f9929, %f9942, %f9870;
	fma.rn.f32 	%f9951, %f9929, %f9943, %f9871;
	fma.rn.f32 	%f9952, %f9929, %f9944, %f9872;
	fma.rn.f32 	%f9953, %f9930, %f9937, %f9873;
	fma.rn.f32 	%f9954, %f9930, %f9938, %f9874;
	fma.rn.f32 	%f9955, %f9930, %f9939, %f9875;
	fma.rn.f32 	%f9956, %f9930, %f9940, %f9876;
	fma.rn.f32 	%f9957, %f9930, %f9941, %f9877;
	fma.rn.f32 	%f9958, %f9930, %f9942, %f9878;
	fma.rn.f32 	%f9959, %f9930, %f9943, %f9879;
	fma.rn.f32 	%f9960, %f9930, %f9944, %f9880;
	fma.rn.f32 	%f9961, %f9931, %f9937, %f9881;
	fma.rn.f32 	%f9962, %f9931, %f9938, %f9882;
	fma.rn.f32 	%f9963, %f9931, %f9939, %f9883;
	fma.rn.f32 	%f9964, %f9931, %f9940, %f9884;
	fma.rn.f32 	%f9965, %f9931, %f9941, %f9885;
	fma.rn.f32 	%f9966, %f9931, %f9942, %f9886;
	fma.rn.f32 	%f9967, %f9931, %f9943, %f9887;
	fma.rn.f32 	%f9968, %f9931, %f9944, %f9888;
	fma.rn.f32 	%f9969, %f9932, %f9937, %f9889;
	fma.rn.f32 	%f9970, %f9932, %f9938, %f9890;
	fma.rn.f32 	%f9971, %f9932, %f9939, %f9891;
	fma.rn.f32 	%f9972, %f9932, %f9940, %f9892;
	fma.rn.f32 	%f9973, %f9932, %f9941, %f9893;
	fma.rn.f32 	%f9974, %f9932, %f9942, %f9894;
	fma.rn.f32 	%f9975, %f9932, %f9943, %f9895;
	fma.rn.f32 	%f9976, %f9932, %f9944, %f9896;
	fma.rn.f32 	%f9977, %f9933, %f9937, %f9897;
	fma.rn.f32 	%f9978, %f9933, %f9938, %f9898;
	fma.rn.f32 	%f9979, %f9933, %f9939, %f9899;
	fma.rn.f32 	%f9980, %f9933, %f9940, %f9900;
	fma.rn.f32 	%f9981, %f9933, %f9941, %f9901;
	fma.rn.f32 	%f9982, %f9933, %f9942, %f9902;
	fma.rn.f32 	%f9983, %f9933, %f9943, %f9903;
	fma.rn.f32 	%f9984, %f9933, %f9944, %f9904;
	fma.rn.f32 	%f9985, %f9934, %f9937, %f9905;
	fma.rn.f32 	%f9986, %f9934, %f9938, %f9906;
	fma.rn.f32 	%f9987, %f9934, %f9939, %f9907;
	fma.rn.f32 	%f9988, %f9934, %f9940, %f9908;
	fma.rn.f32 	%f9989, %f9934, %f9941, %f9909;
	fma.rn.f32 	%f9990, %f9934, %f9942, %f9910;
	fma.rn.f32 	%f9991, %f9934, %f9943, %f9911;
	fma.rn.f32 	%f9992, %f9934, %f9944, %f9912;
	fma.rn.f32 	%f9993, %f9935, %f9937, %f9913;
	fma.rn.f32 	%f9994, %f9935, %f9938, %f9914;
	fma.rn.f32 	%f9995, %f9935, %f9939, %f9915;
	fma.rn.f32 	%f9996, %f9935, %f9940, %f9916;
	fma.rn.f32 	%f9997, %f9935, %f9941, %f9917;
	fma.rn.f32 	%f9998, %f9935, %f9942, %f9918;
	fma.rn.f32 	%f9999, %f9935, %f9943, %f9919;
	fma.rn.f32 	%f10000, %f9935, %f9944, %f9920;
	fma.rn.f32 	%f10001, %f9936, %f9937, %f9921;
	fma.rn.f32 	%f10002, %f9936, %f9938, %f9922;
	fma.rn.f32 	%f10003, %f9936, %f9939, %f9923;
	fma.rn.f32 	%f10004, %f9936, %f9940, %f9924;
	fma.rn.f32 	%f10005, %f9936, %f9941, %f9925;
	fma.rn.f32 	%f10006, %f9936, %f9942, %f9926;
	fma.rn.f32 	%f10007, %f9936, %f9943, %f9927;
	fma.rn.f32 	%f10008, %f9936, %f9944, %f9928;
	ld.shared.v4.f32 	{%f10009, %f10010, %f10011, %f10012}, [%r2+7168];
	ld.shared.v4.f32 	{%f10013, %f10014, %f10015, %f10016}, [%r2+7424];
	ld.shared.v4.f32 	{%f10017, %f10018, %f10019, %f10020}, [%r39+7168];
	ld.shared.v4.f32 	{%f10021, %f10022, %f10023, %f10024}, [%r39+7424];
	fma.rn.f32 	%f10025, %f10009, %f10017, %f9945;
	fma.rn.f32 	%f10026, %f10009, %f10018, %f9946;
	fma.rn.f32 	%f10027, %f10009, %f10019, %f9947;
	fma.rn.f32 	%f10028, %f10009, %f10020, %f9948;
	fma.rn.f32 	%f10029, %f10009, %f10021, %f9949;
	fma.rn.f32 	%f10030, %f10009, %f10022, %f9950;
	fma.rn.f32 	%f10031, %f10009, %f10023, %f9951;
	fma.rn.f32 	%f10032, %f10009, %f10024, %f9952;
	fma.rn.f32 	%f10033, %f10010, %f10017, %f9953;
	fma.rn.f32 	%f10034, %f10010, %f10018, %f9954;
	fma.rn.f32 	%f10035, %f10010, %f10019, %f9955;
	fma.rn.f32 	%f10036, %f10010, %f10020, %f9956;
	fma.rn.f32 	%f10037, %f10010, %f10021, %f9957;
	fma.rn.f32 	%f10038, %f10010, %f10022, %f9958;
	fma.rn.f32 	%f10039, %f10010, %f10023, %f9959;
	fma.rn.f32 	%f10040, %f10010, %f10024, %f9960;
	fma.rn.f32 	%f10041, %f10011, %f10017, %f9961;
	fma.rn.f32 	%f10042, %f10011, %f10018, %f9962;
	fma.rn.f32 	%f10043, %f10011, %f10019, %f9963;
	fma.rn.f32 	%f10044, %f10011, %f10020, %f9964;
	fma.rn.f32 	%f10045, %f10011, %f10021, %f9965;
	fma.rn.f32 	%f10046, %f10011, %f10022, %f9966;
	fma.rn.f32 	%f10047, %f10011, %f10023, %f9967;
	fma.rn.f32 	%f10048, %f10011, %f10024, %f9968;
	fma.rn.f32 	%f10049, %f10012, %f10017, %f9969;
	fma.rn.f32 	%f10050, %f10012, %f10018, %f9970;
	fma.rn.f32 	%f10051, %f10012, %f10019, %f9971;
	fma.rn.f32 	%f10052, %f10012, %f10020, %f9972;
	fma.rn.f32 	%f10053, %f10012, %f10021, %f9973;
	fma.rn.f32 	%f10054, %f10012, %f10022, %f9974;
	fma.rn.f32 	%f10055, %f10012, %f10023, %f9975;
	fma.rn.f32 	%f10056, %f10012, %f10024, %f9976;
	fma.rn.f32 	%f10057, %f10013, %f10017, %f9977;
	fma.rn.f32 	%f10058, %f10013, %f10018, %f9978;
	fma.rn.f32 	%f10059, %f10013, %f10019, %f9979;
	fma.rn.f32 	%f10060, %f10013, %f10020, %f9980;
	fma.rn.f32 	%f10061, %f10013, %f10021, %f9981;
	fma.rn.f32 	%f10062, %f10013, %f10022, %f9982;
	fma.rn.f32 	%f10063, %f10013, %f10023, %f9983;
	fma.rn.f32 	%f10064, %f10013, %f10024, %f9984;
	fma.rn.f32 	%f10065, %f10014, %f10017, %f9985;
	fma.rn.f32 	%f10066, %f10014, %f10018, %f9986;
	fma.rn.f32 	%f10067, %f10014, %f10019, %f9987;
	fma.rn.f32 	%f10068, %f10014, %f10020, %f9988;
	fma.rn.f32 	%f10069, %f10014, %f10021, %f9989;
	fma.rn.f32 	%f10070, %f10014, %f10022, %f9990;
	fma.rn.f32 	%f10071, %f10014, %f10023, %f9991;
	fma.rn.f32 	%f10072, %f10014, %f10024, %f9992;
	fma.rn.f32 	%f10073, %f10015, %f10017, %f9993;
	fma.rn.f32 	%f10074, %f10015, %f10018, %f9994;
	fma.rn.f32 	%f10075, %f10015, %f10019, %f9995;
	fma.rn.f32 	%f10076, %f10015, %f10020, %f9996;
	fma.rn.f32 	%f10077, %f10015, %f10021, %f9997;
	fma.rn.f32 	%f10078, %f10015, %f10022, %f9998;
	fma.rn.f32 	%f10079, %f10015, %f10023, %f9999;
	fma.rn.f32 	%f10080, %f10015, %f10024, %f10000;
	fma.rn.f32 	%f10081, %f10016, %f10017, %f10001;
	fma.rn.f32 	%f10082, %f10016, %f10018, %f10002;
	fma.rn.f32 	%f10083, %f10016, %f10019, %f10003;
	fma.rn.f32 	%f10084, %f10016, %f10020, %f10004;
	fma.rn.f32 	%f10085, %f10016, %f10021, %f10005;
	fma.rn.f32 	%f10086, %f10016, %f10022, %f10006;
	fma.rn.f32 	%f10087, %f10016, %f10023, %f10007;
	fma.rn.f32 	%f10088, %f10016, %f10024, %f10008;
	ld.shared.v4.f32 	{%f10089, %f10090, %f10091, %f10092}, [%r2+7680];
	ld.shared.v4.f32 	{%f10093, %f10094, %f10095, %f10096}, [%r2+7936];
	ld.shared.v4.f32 	{%f10097, %f10098, %f10099, %f10100}, [%r39+7680];
	ld.shared.v4.f32 	{%f10101, %f10102, %f10103, %f10104}, [%r39+7936];
	fma.rn.f32 	%f10105, %f10089, %f10097, %f10025;
	fma.rn.f32 	%f10106, %f10089, %f10098, %f10026;
	fma.rn.f32 	%f10107, %f10089, %f10099, %f10027;
	fma.rn.f32 	%f10108, %f10089, %f10100, %f10028;
	fma.rn.f32 	%f10109, %f10089, %f10101, %f10029;
	fma.rn.f32 	%f10110, %f10089, %f10102, %f10030;
	fma.rn.f32 	%f10111, %f10089, %f10103, %f10031;
	fma.rn.f32 	%f10112, %f10089, %f10104, %f10032;
	fma.rn.f32 	%f10113, %f10090, %f10097, %f10033;
	fma.rn.f32 	%f10114, %f10090, %f10098, %f10034;
	fma.rn.f32 	%f10115, %f10090, %f10099, %f10035;
	fma.rn.f32 	%f10116, %f10090, %f10100, %f10036;
	fma.rn.f32 	%f10117, %f10090, %f10101, %f10037;
	fma.rn.f32 	%f10118, %f10090, %f10102, %f10038;
	fma.rn.f32 	%f10119, %f10090, %f10103, %f10039;
	fma.rn.f32 	%f10120, %f10090, %f10104, %f10040;
	fma.rn.f32 	%f10121, %f10091, %f10097, %f10041;
	fma.rn.f32 	%f10122, %f10091, %f10098, %f10042;
	fma.rn.f32 	%f10123, %f10091, %f10099, %f10043;
	fma.rn.f32 	%f10124, %f10091, %f10100, %f10044;
	fma.rn.f32 	%f10125, %f10091, %f10101, %f10045;
	fma.rn.f32 	%f10126, %f10091, %f10102, %f10046;
	fma.rn.f32 	%f10127, %f10091, %f10103, %f10047;
	fma.rn.f32 	%f10128, %f10091, %f10104, %f10048;
	fma.rn.f32 	%f10129, %f10092, %f10097, %f10049;
	fma.rn.f32 	%f10130, %f10092, %f10098, %f10050;
	fma.rn.f32 	%f10131, %f10092, %f10099, %f10051;
	fma.rn.f32 	%f10132, %f10092, %f10100, %f10052;
	fma.rn.f32 	%f10133, %f10092, %f10101, %f10053;
	fma.rn.f32 	%f10134, %f10092, %f10102, %f10054;
	fma.rn.f32 	%f10135, %f10092, %f10103, %f10055;
	fma.rn.f32 	%f10136, %f10092, %f10104, %f10056;
	fma.rn.f32 	%f10137, %f10093, %f10097, %f10057;
	fma.rn.f32 	%f10138, %f10093, %f10098, %f10058;
	fma.rn.f32 	%f10139, %f10093, %f10099, %f10059;
	fma.rn.f32 	%f10140, %f10093, %f10100, %f10060;
	fma.rn.f32 	%f10141, %f10093, %f10101, %f10061;
	fma.rn.f32 	%f10142, %f10093, %f10102, %f10062;
	fma.rn.f32 	%f10143, %f10093, %f10103, %f10063;
	fma.rn.f32 	%f10144, %f10093, %f10104, %f10064;
	fma.rn.f32 	%f10145, %f10094, %f10097, %f10065;
	fma.rn.f32 	%f10146, %f10094, %f10098, %f10066;
	fma.rn.f32 	%f10147, %f10094, %f10099, %f10067;
	fma.rn.f32 	%f10148, %f10094, %f10100, %f10068;
	fma.rn.f32 	%f10149, %f10094, %f10101, %f10069;
	fma.rn.f32 	%f10150, %f10094, %f10102, %f10070;
	fma.rn.f32 	%f10151, %f10094, %f10103, %f10071;
	fma.rn.f32 	%f10152, %f10094, %f10104, %f10072;
	fma.rn.f32 	%f10153, %f10095, %f10097, %f10073;
	fma.rn.f32 	%f10154, %f10095, %f10098, %f10074;
	fma.rn.f32 	%f10155, %f10095, %f10099, %f10075;
	fma.rn.f32 	%f10156, %f10095, %f10100, %f10076;
	fma.rn.f32 	%f10157, %f10095, %f10101, %f10077;
	fma.rn.f32 	%f10158, %f10095, %f10102, %f10078;
	fma.rn.f32 	%f10159, %f10095, %f10103, %f10079;
	fma.rn.f32 	%f10160, %f10095, %f10104, %f10080;
	fma.rn.f32 	%f10161, %f10096, %f10097, %f10081;
	fma.rn.f32 	%f10162, %f10096, %f10098, %f10082;
	fma.rn.f32 	%f10163, %f10096, %f10099, %f10083;
	fma.rn.f32 	%f10164, %f10096, %f10100, %f10084;
	fma.rn.f32 	%f10165, %f10096, %f10101, %f10085;
	fma.rn.f32 	%f10166, %f10096, %f10102, %f10086;
	fma.rn.f32 	%f10167, %f10096, %f10103, %f10087;
	fma.rn.f32 	%f10168, %f10096, %f10104, %f10088;
	st.shared.f32 	[%r34], %f9521;
	st.shared.f32 	[%r34+512], %f9522;
	st.shared.f32 	[%r34+1024], %f9523;
	st.shared.f32 	[%r34+1536], %f9524;
	st.shared.v4.f32 	[%r37], {%f9525, %f9526, %f9527, %f9528};
	bar.sync 	0;
	ld.global.nc.v4.f32 	{%f10169, %f10170, %f10171, %f10172}, [%rd10+480];
	ld.global.nc.v4.f32 	{%f10173, %f10174, %f10175, %f10176}, [%rd12+61440];
	ld.shared.v4.f32 	{%f10177, %f10178, %f10179, %f10180}, [%r2];
	ld.shared.v4.f32 	{%f10181, %f10182, %f10183, %f10184}, [%r2+256];
	ld.shared.v4.f32 	{%f10185, %f10186, %f10187, %f10188}, [%r39];
	ld.shared.v4.f32 	{%f10189, %f10190, %f10191, %f10192}, [%r39+256];
	fma.rn.f32 	%f10193, %f10177, %f10185, %f10105;
	fma.rn.f32 	%f10194, %f10177, %f10186, %f10106;
	fma.rn.f32 	%f10195, %f10177, %f10187, %f10107;
	fma.rn.f32 	%f10196, %f10177, %f10188, %f10108;
	fma.rn.f32 	%f10197, %f10177, %f10189, %f10109;
	fma.rn.f32 	%f10198, %f10177, %f10190, %f10110;
	fma.rn.f32 	%f10199, %f10177, %f10191, %f10111;
	fma.rn.f32 	%f10200, %f10177, %f10192, %f10112;
	fma.rn.f32 	%f10201, %f10178, %f10185, %f10113;
	fma.rn.f32 	%f10202, %f10178, %f10186, %f10114;
	fma.rn.f32 	%f10203, %f10178, %f10187, %f10115;
	fma.rn.f32 	%f10204, %f10178, %f10188, %f10116;
	fma.rn.f32 	%f10205, %f10178, %f10189, %f10117;
	fma.rn.f32 	%f10206, %f10178, %f10190, %f10118;
	fma.rn.f32 	%f10207, %f10178, %f10191, %f10119;
	fma.rn.f32 	%f10208, %f10178, %f10192, %f10120;
	fma.rn.f32 	%f10209, %f10179, %f10185, %f10121;
	fma.rn.f32 	%f10210, %f10179, %f10186, %f10122;
	fma.rn.f32 	%f10211, %f10179, %f10187, %f10123;
	fma.rn.f32 	%f10212, %f10179, %f10188, %f10124;
	fma.rn.f32 	%f10213, %f10179, %f10189, %f10125;
	fma.rn.f32 	%f10214, %f10179, %f10190, %f10126;
	fma.rn.f32 	%f10215, %f10179, %f10191, %f10127;
	fma.rn.f32 	%f10216, %f10179, %f10192, %f10128;
	fma.rn.f32 	%f10217, %f10180, %f10185, %f10129;
	fma.rn.f32 	%f10218, %f10180, %f10186, %f10130;
	fma.rn.f32 	%f10219, %f10180, %f10187, %f10131;
	fma.rn.f32 	%f10220, %f10180, %f10188, %f10132;
	fma.rn.f32 	%f10221, %f10180, %f10189, %f10133;
	fma.rn.f32 	%f10222, %f10180, %f10190, %f10134;
	fma.rn.f32 	%f10223, %f10180, %f10191, %f10135;
	fma.rn.f32 	%f10224, %f10180, %f10192, %f10136;
	fma.rn.f32 	%f10225, %f10181, %f10185, %f10137;
	fma.rn.f32 	%f10226, %f10181, %f10186, %f10138;
	fma.rn.f32 	%f10227, %f10181, %f10187, %f10139;
	fma.rn.f32 	%f10228, %f10181, %f10188, %f10140;
	fma.rn.f32 	%f10229, %f10181, %f10189, %f10141;
	fma.rn.f32 	%f10230, %f10181, %f10190, %f10142;
	fma.rn.f32 	%f10231, %f10181, %f10191, %f10143;
	fma.rn.f32 	%f10232, %f10181, %f10192, %f10144;
	fma.rn.f32 	%f10233, %f10182, %f10185, %f10145;
	fma.rn.f32 	%f10234, %f10182, %f10186, %f10146;
	fma.rn.f32 	%f10235, %f10182, %f10187, %f10147;
	fma.rn.f32 	%f10236, %f10182, %f10188, %f10148;
	fma.rn.f32 	%f10237, %f10182, %f10189, %f10149;
	fma.rn.f32 	%f10238, %f10182, %f10190, %f10150;
	fma.rn.f32 	%f10239, %f10182, %f10191, %f10151;
	fma.rn.f32 	%f10240, %f10182, %f10192, %f10152;
	fma.rn.f32 	%f10241, %f10183, %f10185, %f10153;
	fma.rn.f32 	%f10242, %f10183, %f10186, %f10154;
	fma.rn.f32 	%f10243, %f10183, %f10187, %f10155;
	fma.rn.f32 	%f10244, %f10183, %f10188, %f10156;
	fma.rn.f32 	%f10245, %f10183, %f10189, %f10157;
	fma.rn.f32 	%f10246, %f10183, %f10190, %f10158;
	fma.rn.f32 	%f10247, %f10183, %f10191, %f10159;
	fma.rn.f32 	%f10248, %f10183, %f10192, %f10160;
	fma.rn.f32 	%f10249, %f10184, %f10185, %f10161;
	fma.rn.f32 	%f10250, %f10184, %f10186, %f10162;
	fma.rn.f32 	%f10251, %f10184, %f10187, %f10163;
	fma.rn.f32 	%f10252, %f10184, %f10188, %f10164;
	fma.rn.f32 	%f10253, %f10184, %f10189, %f10165;
	fma.rn.f32 	%f10254, %f10184, %f10190, %f10166;
	fma.rn.f32 	%f10255, %f10184, %f10191, %f10167;
	fma.rn.f32 	%f10256, %f10184, %f10192, %f10168;
	ld.shared.v4.f32 	{%f10257, %f10258, %f10259, %f10260}, [%r2+512];
	ld.shared.v4.f32 	{%f10261, %f10262, %f10263, %f10264}, [%r2+768];
	ld.shared.v4.f32 	{%f10265, %f10266, %f10267, %f10268}, [%r39+512];
	ld.shared.v4.f32 	{%f10269, %f10270, %f10271, %f10272}, [%r39+768];
	fma.rn.f32 	%f10273, %f10257, %f10265, %f10193;
	fma.rn.f32 	%f10274, %f10257, %f10266, %f10194;
	fma.rn.f32 	%f10275, %f10257, %f10267, %f10195;
	fma.rn.f32 	%f10276, %f10257, %f10268, %f10196;
	fma.rn.f32 	%f10277, %f10257, %f10269, %f10197;
	fma.rn.f32 	%f10278, %f10257, %f10270, %f10198;
	fma.rn.f32 	%f10279, %f10257, %f10271, %f10199;
	fma.rn.f32 	%f10280, %f10257, %f10272, %f10200;
	fma.rn.f32 	%f10281, %f10258, %f10265, %f10201;
	fma.rn.f32 	%f10282, %f10258, %f10266, %f10202;
	fma.rn.f32 	%f10283, %f10258, %f10267, %f10203;
	fma.rn.f32 	%f10284, %f10258, %f10268, %f10204;
	fma.rn.f32 	%f10285, %f10258, %f10269, %f10205;
	fma.rn.f32 	%f10286, %f10258, %f10270, %f10206;
	fma.rn.f32 	%f10287, %f10258, %f10271, %f10207;
	fma.rn.f32 	%f10288, %f10258, %f10272, %f10208;
	fma.rn.f32 	%f10289, %f10259, %f10265, %f10209;
	fma.rn.f32 	%f10290, %f10259, %f10266, %f10210;
	fma.rn.f32 	%f10291, %f10259, %f10267, %f10211;
	fma.rn.f32 	%f10292, %f10259, %f10268, %f10212;
	fma.rn.f32 	%f10293, %f10259, %f10269, %f10213;
	fma.rn.f32 	%f10294, %f10259, %f10270, %f10214;
	fma.rn.f32 	%f10295, %f10259, %f10271, %f10215;
	fma.rn.f32 	%f10296, %f10259, %f10272, %f10216;
	fma.rn.f32 	%f10297, %f10260, %f10265, %f10217;
	fma.rn.f32 	%f10298, %f10260, %f10266, %f10218;
	fma.rn.f32 	%f10299, %f10260, %f10267, %f10219;
	fma.rn.f32 	%f10300, %f10260, %f10268, %f10220;
	fma.rn.f32 	%f10301, %f10260, %f10269, %f10221;
	fma.rn.f32 	%f10302, %f10260, %f10270, %f10222;
	fma.rn.f32 	%f10303, %f10260, %f10271, %f10223;
	fma.rn.f32 	%f10304, %f10260, %f10272, %f10224;
	fma.rn.f32 	%f10305, %f10261, %f10265, %f10225;
	fma.rn.f32 	%f10306, %f10261, %f10266, %f10226;
	fma.rn.f32 	%f10307, %f10261, %f10267, %f10227;
	fma.rn.f32 	%f10308, %f10261, %f10268, %f10228;
	fma.rn.f32 	%f10309, %f10261, %f10269, %f10229;
	fma.rn.f32 	%f10310, %f10261, %f10270, %f10230;
	fma.rn.f32 	%f10311, %f10261, %f10271, %f10231;
	fma.rn.f32 	%f10312, %f10261, %f10272, %f10232;
	fma.rn.f32 	%f10313, %f10262, %f10265, %f10233;
	fma.rn.f32 	%f10314, %f10262, %f10266, %f10234;
	fma.rn.f32 	%f10315, %f10262, %f10267, %f10235;
	fma.rn.f32 	%f10316, %f10262, %f10268, %f10236;
	fma.rn.f32 	%f10317, %f10262, %f10269, %f10237;
	fma.rn.f32 	%f10318, %f10262, %f10270, %f10238;
	fma.rn.f32 	%f10319, %f10262, %f10271, %f10239;
	fma.rn.f32 	%f10320, %f10262, %f10272, %f10240;
	fma.rn.f32 	%f10321, %f10263, %f10265, %f10241;
	fma.rn.f32 	%f10322, %f10263, %f10266, %f10242;
	fma.rn.f32 	%f10323, %f10263, %f10267, %f10243;
	fma.rn.f32 	%f10324, %f10263, %f10268, %f10244;
	fma.rn.f32 	%f10325, %f10263, %f10269, %f10245;
	fma.rn.f32 	%f10326, %f10263, %f10270, %f10246;
	fma.rn.f32 	%f10327, %f10263, %f10271, %f10247;
	fma.rn.f32 	%f10328, %f10263, %f10272, %f10248;
	fma.rn.f32 	%f10329, %f10264, %f10265, %f10249;
	fma.rn.f32 	%f10330, %f10264, %f10266, %f10250;
	fma.rn.f32 	%f10331, %f10264, %f10267, %f10251;
	fma.rn.f32 	%f10332, %f10264, %f10268, %f10252;
	fma.rn.f32 	%f10333, %f10264, %f10269, %f10253;
	fma.rn.f32 	%f10334, %f10264, %f10270, %f10254;
	fma.rn.f32 	%f10335, %f10264, %f10271, %f10255;
	fma.rn.f32 	%f10336, %f10264, %f10272, %f10256;
	ld.shared.v4.f32 	{%f10337, %f10338, %f10339, %f10340}, [%r2+1024];
	ld.shared.v4.f32 	{%f10341, %f10342, %f10343, %f10344}, [%r2+1280];
	ld.shared.v4.f32 	{%f10345, %f10346, %f10347, %f10348}, [%r39+1024];
	ld.shared.v4.f32 	{%f10349, %f10350, %f10351, %f10352}, [%r39+1280];
	fma.rn.f32 	%f10353, %f10337, %f10345, %f10273;
	fma.rn.f32 	%f10354, %f10337, %f10346, %f10274;
	fma.rn.f32 	%f10355, %f10337, %f10347, %f10275;
	fma.rn.f32 	%f10356, %f10337, %f10348, %f10276;
	fma.rn.f32 	%f10357, %f10337, %f10349, %f10277;
	fma.rn.f32 	%f10358, %f10337, %f10350, %f10278;
	fma.rn.f32 	%f10359, %f10337, %f10351, %f10279;
	fma.rn.f32 	%f10360, %f10337, %f10352, %f10280;
	fma.rn.f32 	%f10361, %f10338, %f10345, %f10281;
	fma.rn.f32 	%f10362, %f10338, %f10346, %f10282;
	fma.rn.f32 	%f10363, %f10338, %f10347, %f10283;
	fma.rn.f32 	%f10364, %f10338, %f10348, %f10284;
	fma.rn.f32 	%f10365, %f10338, %f10349, %f10285;
	fma.rn.f32 	%f10366, %f10338, %f10350, %f10286;
	fma.rn.f32 	%f10367, %f10338, %f10351, %f10287;
	fma.rn.f32 	%f10368, %f10338, %f10352, %f10288;
	fma.rn.f32 	%f10369, %f10339, %f10345, %f10289;
	fma.rn.f32 	%f10370, %f10339, %f10346, %f10290;
	fma.rn.f32 	%f10371, %f10339, %f10347, %f10291;
	fma.rn.f32 	%f10372, %f10339, %f10348, %f10292;
	fma.rn.f32 	%f10373, %f10339, %f10349, %f10293;
	fma.rn.f32 	%f10374, %f10339, %f10350, %f10294;
	fma.rn.f32 	%f10375, %f10339, %f10351, %f10295;
	fma.rn.f32 	%f10376, %f10339, %f10352, %f10296;
	fma.rn.f32 	%f10377, %f10340, %f10345, %f10297;
	fma.rn.f32 	%f10378, %f10340, %f10346, %f10298;
	fma.rn.f32 	%f10379, %f10340, %f10347, %f10299;
	fma.rn.f32 	%f10380, %f10340, %f10348, %f10300;
	fma.rn.f32 	%f10381, %f10340, %f10349, %f10301;
	fma.rn.f32 	%f10382, %f10340, %f10350, %f10302;
	fma.rn.f32 	%f10383, %f10340, %f10351, %f10303;
	fma.rn.f32 	%f10384, %f10340, %f10352, %f10304;
	fma.rn.f32 	%f10385, %f10341, %f10345, %f10305;
	fma.rn.f32 	%f10386, %f10341, %f10346, %f10306;
	fma.rn.f32 	%f10387, %f10341, %f10347, %f10307;
	fma.rn.f32 	%f10388, %f10341, %f10348, %f10308;
	fma.rn.f32 	%f10389, %f10341, %f10349, %f10309;
	fma.rn.f32 	%f10390, %f10341, %f10350, %f10310;
	fma.rn.f32 	%f10391, %f10341, %f10351, %f10311;
	fma.rn.f32 	%f10392, %f10341, %f10352, %f10312;
	fma.rn.f32 	%f10393, %f10342, %f10345, %f10313;
	fma.rn.f32 	%f10394, %f10342, %f10346, %f10314;
	fma.rn.f32 	%f10395, %f10342, %f10347, %f10315;
	fma.rn.f32 	%f10396, %f10342, %f10348, %f10316;
	fma.rn.f32 	%f10397, %f10342, %f10349, %f10317;
	fma.rn.f32 	%f10398, %f10342, %f10350, %f10318;
	fma.rn.f32 	%f10399, %f10342, %f10351, %f10319;
	fma.rn.f32 	%f10400, %f10342, %f10352, %f10320;
	fma.rn.f32 	%f10401, %f10343, %f10345, %f10321;
	fma.rn.f32 	%f10402, %f10343, %f10346, %f10322;
	fma.rn.f32 	%f10403, %f10343, %f10347, %f10323;
	fma.rn.f32 	%f10404, %f10343, %f10348, %f10324;
	fma.rn.f32 	%f10405, %f10343, %f10349, %f10325;
	fma.rn.f32 	%f10406, %f10343, %f10350, %f10326;
	fma.rn.f32 	%f10407, %f10343, %f10351, %f10327;
	fma.rn.f32 	%f10408, %f10343, %f10352, %f10328;
	fma.rn.f32 	%f10409, %f10344, %f10345, %f10329;
	fma.rn.f32 	%f10410, %f10344, %f10346, %f10330;
	fma.rn.f32 	%f10411, %f10344, %f10347, %f10331;
	fma.rn.f32 	%f10412, %f10344, %f10348, %f10332;
	fma.rn.f32 	%f10413, %f10344, %f10349, %f10333;
	fma.rn.f32 	%f10414, %f10344, %f10350, %f10334;
	fma.rn.f32 	%f10415, %f10344, %f10351, %f10335;
	fma.rn.f32 	%f10416, %f10344, %f10352, %f10336;
	ld.shared.v4.f32 	{%f10417, %f10418, %f10419, %f10420}, [%r2+1536];
	ld.shared.v4.f32 	{%f10421, %f10422, %f10423, %f10424}, [%r2+1792];
	ld.shared.v4.f32 	{%f10425, %f10426, %f10427, %f10428}, [%r39+1536];
	ld.shared.v4.f32 	{%f10429, %f10430, %f10431, %f10432}, [%r39+1792];
	fma.rn.f32 	%f10433, %f10417, %f10425, %f10353;
	fma.rn.f32 	%f10434, %f10417, %f10426, %f10354;
	fma.rn.f32 	%f10435, %f10417, %f10427, %f10355;
	fma.rn.f32 	%f10436, %f10417, %f10428, %f10356;
	fma.rn.f32 	%f10437, %f10417, %f10429, %f10357;
	fma.rn.f32 	%f10438, %f10417, %f10430, %f10358;
	fma.rn.f32 	%f10439, %f10417, %f10431, %f10359;
	fma.rn.f32 	%f10440, %f10417, %f10432, %f10360;
	fma.rn.f32 	%f10441, %f10418, %f10425, %f10361;
	fma.rn.f32 	%f10442, %f10418, %f10426, %f10362;
	fma.rn.f32 	%f10443, %f10418, %f10427, %f10363;
	fma.rn.f32 	%f10444, %f10418, %f10428, %f10364;
	fma.rn.f32 	%f10445, %f10418, %f10429, %f10365;
	fma.rn.f32 	%f10446, %f10418, %f10430, %f10366;
	fma.rn.f32 	%f10447, %f10418, %f10431, %f10367;
	fma.rn.f32 	%f10448, %f10418, %f10432, %f10368;
	fma.rn.f32 	%f10449, %f10419, %f10425, %f10369;
	fma.rn.f32 	%f10450, %f10419, %f10426, %f10370;
	fma.rn.f32 	%f10451, %f10419, %f10427, %f10371;
	fma.rn.f32 	%f10452, %f10419, %f10428, %f10372;
	fma.rn.f32 	%f10453, %f10419, %f10429, %f10373;
	fma.rn.f32 	%f10454, %f10419, %f10430, %f10374;
	fma.rn.f32 	%f10455, %f10419, %f10431, %f10375;
	fma.rn.f32 	%f10456, %f10419, %f10432, %f10376;
	fma.rn.f32 	%f10457, %f10420, %f10425, %f10377;
	fma.rn.f32 	%f10458, %f10420, %f10426, %f10378;
	fma.rn.f32 	%f10459, %f10420, %f10427, %f10379;
	fma.rn.f32 	%f10460, %f10420, %f10428, %f10380;
	fma.rn.f32 	%f10461, %f10420, %f10429, %f10381;
	fma.rn.f32 	%f10462, %f10420, %f10430, %f10382;
	fma.rn.f32 	%f10463, %f10420, %f10431, %f10383;
	fma.rn.f32 	%f10464, %f10420, %f10432, %f10384;
	fma.rn.f32 	%f10465, %f10421, %f10425, %f10385;
	fma.rn.f32 	%f10466, %f10421, %f10426, %f10386;
	fma.rn.f32 	%f10467, %f10421, %f10427, %f10387;
	fma.rn.f32 	%f10468, %f10421, %f10428, %f10388;
	fma.rn.f32 	%f10469, %f10421, %f10429, %f10389;
	fma.rn.f32 	%f10470, %f10421, %f10430, %f10390;
	fma.rn.f32 	%f10471, %f10421, %f10431, %f10391;
	fma.rn.f32 	%f10472, %f10421, %f10432, %f10392;
	fma.rn.f32 	%f10473, %f10422, %f10425, %f10393;
	fma.rn.f32 	%f10474, %f10422, %f10426, %f10394;
	fma.rn.f32 	%f10475, %f10422, %f10427, %f10395;
	fma.rn.f32 	%f10476, %f10422, %f10428, %f10396;
	fma.rn.f32 	%f10477, %f10422, %f10429, %f10397;
	fma.rn.f32 	%f10478, %f10422, %f10430, %f10398;
	fma.rn.f32 	%f10479, %f10422, %f10431, %f10399;
	fma.rn.f32 	%f10480, %f10422, %f10432, %f10400;
	fma.rn.f32 	%f10481, %f10423, %f10425, %f10401;
	fma.rn.f32 	%f10482, %f10423, %f10426, %f10402;
	fma.rn.f32 	%f10483, %f10423, %f10427, %f10403;
	fma.rn.f32 	%f10484, %f10423, %f10428, %f10404;
	fma.rn.f32 	%f10485, %f10423, %f10429, %f10405;
	fma.rn.f32 	%f10486, %f10423, %f10430, %f10406;
	fma.rn.f32 	%f10487, %f10423, %f10431, %f10407;
	fma.rn.f32 	%f10488, %f10423, %f10432, %f10408;
	fma.rn.f32 	%f10489, %f10424, %f10425, %f10409;
	fma.rn.f32 	%f10490, %f10424, %f10426, %f10410;
	fma.rn.f32 	%f10491, %f10424, %f10427, %f10411;
	fma.rn.f32 	%f10492, %f10424, %f10428, %f10412;
	fma.rn.f32 	%f10493, %f10424, %f10429, %f10413;
	fma.rn.f32 	%f10494, %f10424, %f10430, %f10414;
	fma.rn.f32 	%f10495, %f10424, %f10431, %f10415;
	fma.rn.f32 	%f10496, %f10424, %f10432, %f10416;
	ld.shared.v4.f32 	{%f10497, %f10498, %f10499, %f10500}, [%r2+2048];
	ld.shared.v4.f32 	{%f10501, %f10502, %f10503, %f10504}, [%r2+2304];
	ld.shared.v4.f32 	{%f10505, %f10506, %f10507, %f10508}, [%r39+2048];
	ld.shared.v4.f32 	{%f10509, %f10510, %f10511, %f10512}, [%r39+2304];
	fma.rn.f32 	%f10513, %f10497, %f10505, %f10433;
	fma.rn.f32 	%f10514, %f10497, %f10506, %f10434;
	fma.rn.f32 	%f10515, %f10497, %f10507, %f10435;
	fma.rn.f32 	%f10516, %f10497, %f10508, %f10436;
	fma.rn.f32 	%f10517, %f10497, %f10509, %f10437;
	fma.rn.f32 	%f10518, %f10497, %f10510, %f10438;
	fma.rn.f32 	%f10519, %f10497, %f10511, %f10439;
	fma.rn.f32 	%f10520, %f10497, %f10512, %f10440;
	fma.rn.f32 	%f10521, %f10498, %f10505, %f10441;
	fma.rn.f32 	%f10522, %f10498, %f10506, %f10442;
	fma.rn.f32 	%f10523, %f10498, %f10507, %f10443;
	fma.rn.f32 	%f10524, %f10498, %f10508, %f10444;
	fma.rn.f32 	%f10525, %f10498, %f10509, %f10445;
	fma.rn.f32 	%f10526, %f10498, %f10510, %f10446;
	fma.rn.f32 	%f10527, %f10498, %f10511, %f10447;
	fma.rn.f32 	%f10528, %f10498, %f10512, %f10448;
	fma.rn.f32 	%f10529, %f10499, %f10505, %f10449;
	fma.rn.f32 	%f10530, %f10499, %f10506, %f10450;
	fma.rn.f32 	%f10531, %f10499, %f10507, %f10451;
	fma.rn.f32 	%f10532, %f10499, %f10508, %f10452;
	fma.rn.f32 	%f10533, %f10499, %f10509, %f10453;
	fma.rn.f32 	%f10534, %f10499, %f10510, %f10454;
	fma.rn.f32 	%f10535, %f10499, %f10511, %f10455;
	fma.rn.f32 	%f10536, %f10499, %f10512, %f10456;
	fma.rn.f32 	%f10537, %f10500, %f10505, %f10457;
	fma.rn.f32 	%f10538, %f10500, %f10506, %f10458;
	fma.rn.f32 	%f10539, %f10500, %f10507, %f10459;
	fma.rn.f32 	%f10540, %f10500, %f10508, %f10460;
	fma.rn.f32 	%f10541, %f10500, %f10509, %f10461;
	fma.rn.f32 	%f10542, %f10500, %f10510, %f10462;
	fma.rn.f32 	%f10543, %f10500, %f10511, %f10463;
	fma.rn.f32 	%f10544, %f10500, %f10512, %f10464;
	fma.rn.f32 	%f10545, %f10501, %f10505, %f10465;
	fma.rn.f32 	%f10546, %f10501, %f10506, %f10466;
	fma.rn.f32 	%f10547, %f10501, %f10507, %f10467;
	fma.rn.f32 	%f10548, %f10501, %f10508, %f10468;
	fma.rn.f32 	%f10549, %f10501, %f10509, %f10469;
	fma.rn.f32 	%f10550, %f10501, %f10510, %f10470;
	fma.rn.f32 	%f10551, %f10501, %f10511, %f10471;
	fma.rn.f32 	%f10552, %f10501, %f10512, %f10472;
	fma.rn.f32 	%f10553, %f10502, %f10505, %f10473;
	fma.rn.f32 	%f10554, %f10502, %f10506, %f10474;
	fma.rn.f32 	%f10555, %f10502, %f10507, %f10475;
	fma.rn.f32 	%f10556, %f10502, %f10508, %f10476;
	fma.rn.f32 	%f10557, %f10502, %f10509, %f10477;
	fma.rn.f32 	%f10558, %f10502, %f10510, %f10478;
	fma.rn.f32 	%f10559, %f10502, %f10511, %f10479;
	fma.rn.f32 	%f10560, %f10502, %f10512, %f10480;
	fma.rn.f32 	%f10561, %f10503, %f10505, %f10481;
	fma.rn.f32 	%f10562, %f10503, %f10506, %f10482;
	fma.rn.f32 	%f10563, %f10503, %f10507, %f10483;
	fma.rn.f32 	%f10564, %f10503, %f10508, %f10484;
	fma.rn.f32 	%f10565, %f10503, %f10509, %f10485;
	fma.rn.f32 	%f10566, %f10503, %f10510, %f10486;
	fma.rn.f32 	%f10567, %f10503, %f10511, %f10487;
	fma.rn.f32 	%f10568, %f10503, %f10512, %f10488;
	fma.rn.f32 	%f10569, %f10504, %f10505, %f10489;
	fma.rn.f32 	%f10570, %f10504, %f10506, %f10490;
	fma.rn.f32 	%f10571, %f10504, %f10507, %f10491;
	fma.rn.f32 	%f10572, %f10504, %f10508, %f10492;
	fma.rn.f32 	%f10573, %f10504, %f10509, %f10493;
	fma.rn.f32 	%f10574, %f10504, %f10510, %f10494;
	fma.rn.f32 	%f10575, %f10504, %f10511, %f10495;
	fma.rn.f32 	%f10576, %f10504, %f10512, %f10496;
	ld.shared.v4.f32 	{%f10577, %f10578, %f10579, %f10580}, [%r2+2560];
	ld.shared.v4.f32 	{%f10581, %f10582, %f10583, %f10584}, [%r2+2816];
	ld.shared.v4.f32 	{%f10585, %f10586, %f10587, %f10588}, [%r39+2560];
	ld.shared.v4.f32 	{%f10589, %f10590, %f10591, %f10592}, [%r39+2816];
	fma.rn.f32 	%f10593, %f10577, %f10585, %f10513;
	fma.rn.f32 	%f10594, %f10577, %f10586, %f10514;
	fma.rn.f32 	%f10595, %f10577, %f10587, %f10515;
	fma.rn.f32 	%f10596, %f10577, %f10588, %f10516;
	fma.rn.f32 	%f10597, %f10577, %f10589, %f10517;
	fma.rn.f32 	%f10598, %f10577, %f10590, %f10518;
	fma.rn.f32 	%f10599, %f10577, %f10591, %f10519;
	fma.rn.f32 	%f10600, %f10577, %f10592, %f10520;
	fma.rn.f32 	%f10601, %f10578, %f10585, %f10521;
	fma.rn.f32 	%f10602, %f10578, %f10586, %f10522;
	fma.rn.f32 	%f10603, %f10578, %f10587, %f10523;
	fma.rn.f32 	%f10604, %f10578, %f10588, %f10524;
	fma.rn.f32 	%f10605, %f10578, %f10589, %f10525;
	fma.rn.f32 	%f10606, %f10578, %f10590, %f10526;
	fma.rn.f32 	%f10607, %f10578, %f10591, %f10527;
	fma.rn.f32 	%f10608, %f10578, %f10592, %f10528;
	fma.rn.f32 	%f10609, %f10579, %f10585, %f10529;
	fma.rn.f32 	%f10610, %f10579, %f10586, %f10530;
	fma.rn.f32 	%f10611, %f10579, %f10587, %f10531;
	fma.rn.f32 	%f10612, %f10579, %f10588, %f10532;
	fma.rn.f32 	%f10613, %f10579, %f10589, %f10533;
	fma.rn.f32 	%f10614, %f10579, %f10590, %f10534;
	fma.rn.f32 	%f10615, %f10579, %f10591, %f10535;
	fma.rn.f32 	%f10616, %f10579, %f10592, %f10536;
	fma.rn.f32 	%f10617, %f10580, %f10585, %f10537;
	fma.rn.f32 	%f10618, %f10580, %f10586, %f10538;
	fma.rn.f32 	%f10619, %f10580, %f10587, %f10539;
	fma.rn.f32 	%f10620, %f10580, %f10588, %f10540;
	fma.rn.f32 	%f10621, %f10580, %f10589, %f10541;
	fma.rn.f32 	%f10622, %f10580, %f10590, %f10542;
	fma.rn.f32 	%f10623, %f10580, %f10591, %f10543;
	fma.rn.f32 	%f10624, %f10580, %f10592, %f10544;
	fma.rn.f32 	%f10625, %f10581, %f10585, %f10545;
	fma.rn.f32 	%f10626, %f10581, %f10586, %f10546;
	fma.rn.f32 	%f10627, %f10581, %f10587, %f10547;
	fma.rn.f32 	%f10628, %f10581, %f10588, %f10548;
	fma.rn.f32 	%f10629, %f10581, %f10589, %f10549;
	fma.rn.f32 	%f10630, %f10581, %f10590, %f10550;
	fma.rn.f32 	%f10631, %f10581, %f10591, %f10551;
	fma.rn.f32 	%f10632, %f10581, %f10592, %f10552;
	fma.rn.f32 	%f10633, %f10582, %f10585, %f10553;
	fma.rn.f32 	%f10634, %f10582, %f10586, %f10554;
	fma.rn.f32 	%f10635, %f10582, %f10587, %f10555;
	fma.rn.f32 	%f10636, %f10582, %f10588, %f10556;
	fma.rn.f32 	%f10637, %f10582, %f10589, %f10557;
	fma.rn.f32 	%f10638, %f10582, %f10590, %f10558;
	fma.rn.f32 	%f10639, %f10582, %f10591, %f10559;
	fma.rn.f32 	%f10640, %f10582, %f10592, %f10560;
	fma.rn.f32 	%f10641, %f10583, %f10585, %f10561;
	fma.rn.f32 	%f10642, %f10583, %f10586, %f10562;
	fma.rn.f32 	%f10643, %f10583, %f10587, %f10563;
	fma.rn.f32 	%f10644, %f10583, %f10588, %f10564;
	fma.rn.f32 	%f10645, %f10583, %f10589, %f10565;
	fma.rn.f32 	%f10646, %f10583, %f10590, %f10566;
	fma.rn.f32 	%f10647, %f10583, %f10591, %f10567;
	fma.rn.f32 	%f10648, %f10583, %f10592, %f10568;
	fma.rn.f32 	%f10649, %f10584, %f10585, %f10569;
	fma.rn.f32 	%f10650, %f10584, %f10586, %f10570;
	fma.rn.f32 	%f10651, %f10584, %f10587, %f10571;
	fma.rn.f32 	%f10652, %f10584, %f10588, %f10572;
	fma.rn.f32 	%f10653, %f10584, %f10589, %f10573;
	fma.rn.f32 	%f10654, %f10584, %f10590, %f10574;
	fma.rn.f32 	%f10655, %f10584, %f10591, %f10575;
	fma.rn.f32 	%f10656, %f10584, %f10592, %f10576;
	ld.shared.v4.f32 	{%f10657, %f10658, %f10659, %f10660}, [%r2+3072];
	ld.shared.v4.f32 	{%f10661, %f10662, %f10663, %f10664}, [%r2+3328];
	ld.shared.v4.f32 	{%f10665, %f10666, %f10667, %f10668}, [%r39+3072];
	ld.shared.v4.f32 	{%f10669, %f10670, %f10671, %f10672}, [%r39+3328];
	fma.rn.f32 	%f10673, %f10657, %f10665, %f10593;
	fma.rn.f32 	%f10674, %f10657, %f10666, %f10594;
	fma.rn.f32 	%f10675, %f10657, %f10667, %f10595;
	fma.rn.f32 	%f10676, %f10657, %f10668, %f10596;
	fma.rn.f32 	%f10677, %f10657, %f10669, %f10597;
	fma.rn.f32 	%f10678, %f10657, %f10670, %f10598;
	fma.rn.f32 	%f10679, %f10657, %f10671, %f10599;
	fma.rn.f32 	%f10680, %f10657, %f10672, %f10600;
	fma.rn.f32 	%f10681, %f10658, %f10665, %f10601;
	fma.rn.f32 	%f10682, %f10658, %f10666, %f10602;
	fma.rn.f32 	%f10683, %f10658, %f10667, %f10603;
	fma.rn.f32 	%f10684, %f10658, %f10668, %f10604;
	fma.rn.f32 	%f10685, %f10658, %f10669, %f10605;
	fma.rn.f32 	%f10686, %f10658, %f10670, %f10606;
	fma.rn.f32 	%f10687, %f10658, %f10671, %f10607;
	fma.rn.f32 	%f10688, %f10658, %f10672, %f10608;
	fma.rn.f32 	%f10689, %f10659, %f10665, %f10609;
	fma.rn.f32 	%f10690, %f10659, %f10666, %f10610;
	fma.rn.f32 	%f10691, %f10659, %f10667, %f10611;
	fma.rn.f32 	%f10692, %f10659, %f10668, %f10612;
	fma.rn.f32 	%f10693, %f10659, %f10669, %f10613;
	fma.rn.f32 	%f10694, %f10659, %f10670, %f10614;
	fma.rn.f32 	%f10695, %f10659, %f10671, %f10615;
	fma.rn.f32 	%f10696, %f10659, %f10672, %f10616;
	fma.rn.f32 	%f10697, %f10660, %f10665, %f10617;
	fma.rn.f32 	%f10698, %f10660, %f10666, %f10618;
	fma.rn.f32 	%f10699, %f10660, %f10667, %f10619;
	fma.rn.f32 	%f10700, %f10660, %f10668, %f10620;
	fma.rn.f32 	%f10701, %f10660, %f10669, %f10621;
	fma.rn.f32 	%f10702, %f10660, %f10670, %f10622;
	fma.rn.f32 	%f10703, %f10660, %f10671, %f10623;
	fma.rn.f32 	%f10704, %f10660, %f10672, %f10624;
	fma.rn.f32 	%f10705, %f10661, %f10665, %f10625;
	fma.rn.f32 	%f10706, %f10661, %f10666, %f10626;
	fma.rn.f32 	%f10707, %f10661, %f10667, %f10627;
	fma.rn.f32 	%f10708, %f10661, %f10668, %f10628;
	fma.rn.f32 	%f10709, %f10661, %f10669, %f10629;
	fma.rn.f32 	%f10710, %f10661, %f10670, %f10630;
	fma.rn.f32 	%f10711, %f10661, %f10671, %f10631;
	fma.rn.f32 	%f10712, %f10661, %f10672, %f10632;
	fma.rn.f32 	%f10713, %f10662, %f10665, %f10633;
	fma.rn.f32 	%f10714, %f10662, %f10666, %f10634;
	fma.rn.f32 	%f10715, %f10662, %f10667, %f10635;
	fma.rn.f32 	%f10716, %f10662, %f10668, %f10636;
	fma.rn.f32 	%f10717, %f10662, %f10669, %f10637;
	fma.rn.f32 	%f10718, %f10662, %f10670, %f10638;
	fma.rn.f32 	%f10719, %f10662, %f10671, %f10639;
	fma.rn.f32 	%f10720, %f10662, %f10672, %f10640;
	fma.rn.f32 	%f10721, %f10663, %f10665, %f10641;
	fma.rn.f32 	%f10722, %f10663, %f10666, %f10642;
	fma.rn.f32 	%f10723, %f10663, %f10667, %f10643;
	fma.rn.f32 	%f10724, %f10663, %f10668, %f10644;
	fma.rn.f32 	%f10725, %f10663, %f10669, %f10645;
	fma.rn.f32 	%f10726, %f10663, %f10670, %f10646;
	fma.rn.f32 	%f10727, %f10663, %f10671, %f10647;
	fma.rn.f32 	%f10728, %f10663, %f10672, %f10648;
	fma.rn.f32 	%f10729, %f10664, %f10665, %f10649;
	fma.rn.f32 	%f10730, %f10664, %f10666, %f10650;
	fma.rn.f32 	%f10731, %f10664, %f10667, %f10651;
	fma.rn.f32 	%f10732, %f10664, %f10668, %f10652;
	fma.rn.f32 	%f10733, %f10664, %f10669, %f10653;
	fma.rn.f32 	%f10734, %f10664, %f10670, %f10654;
	fma.rn.f32 	%f10735, %f10664, %f10671, %f10655;
	fma.rn.f32 	%f10736, %f10664, %f10672, %f10656;
	ld.shared.v4.f32 	{%f10737, %f10738, %f10739, %f10740}, [%r2+3584];
	ld.shared.v4.f32 	{%f10741, %f10742, %f10743, %f10744}, [%r2+3840];
	ld.shared.v4.f32 	{%f10745, %f10746, %f10747, %f10748}, [%r39+3584];
	ld.shared.v4.f32 	{%f10749, %f10750, %f10751, %f10752}, [%r39+3840];
	fma.rn.f32 	%f10753, %f10737, %f10745, %f10673;
	fma.rn.f32 	%f10754, %f10737, %f10746, %f10674;
	fma.rn.f32 	%f10755, %f10737, %f10747, %f10675;
	fma.rn.f32 	%f10756, %f10737, %f10748, %f10676;
	fma.rn.f32 	%f10757, %f10737, %f10749, %f10677;
	fma.rn.f32 	%f10758, %f10737, %f10750, %f10678;
	fma.rn.f32 	%f10759, %f10737, %f10751, %f10679;
	fma.rn.f32 	%f10760, %f10737, %f10752, %f10680;
	fma.rn.f32 	%f10761, %f10738, %f10745, %f10681;
	fma.rn.f32 	%f10762, %f10738, %f10746, %f10682;
	fma.rn.f32 	%f10763, %f10738, %f10747, %f10683;
	fma.rn.f32 	%f10764, %f10738, %f10748, %f10684;
	fma.rn.f32 	%f10765, %f10738, %f10749, %f10685;
	fma.rn.f32 	%f10766, %f10738, %f10750, %f10686;
	fma.rn.f32 	%f10767, %f10738, %f10751, %f10687;
	fma.rn.f32 	%f10768, %f10738, %f10752, %f10688;
	fma.rn.f32 	%f10769, %f10739, %f10745, %f10689;
	fma.rn.f32 	%f10770, %f10739, %f10746, %f10690;
	fma.rn.f32 	%f10771, %f10739, %f10747, %f10691;
	fma.rn.f32 	%f10772, %f10739, %f10748, %f10692;
	fma.rn.f32 	%f10773, %f10739, %f10749, %f10693;
	fma.rn.f32 	%f10774, %f10739, %f10750, %f10694;
	fma.rn.f32 	%f10775, %f10739, %f10751, %f10695;
	fma.rn.f32 	%f10776, %f10739, %f10752, %f10696;
	fma.rn.f32 	%f10777, %f10740, %f10745, %f10697;
	fma.rn.f32 	%f10778, %f10740, %f10746, %f10698;
	fma.rn.f32 	%f10779, %f10740, %f10747, %f10699;
	fma.rn.f32 	%f10780, %f10740, %f10748, %f10700;
	fma.rn.f32 	%f10781, %f10740, %f10749, %f10701;
	fma.rn.f32 	%f10782, %f10740, %f10750, %f10702;
	fma.rn.f32 	%f10783, %f10740, %f10751, %f10703;
	fma.rn.f32 	%f10784, %f10740, %f10752, %f10704;
	fma.rn.f32 	%f10785, %f10741, %f10745, %f10705;
	fma.rn.f32 	%f10786, %f10741, %f10746, %f10706;
	fma.rn.f32 	%f10787, %f10741, %f10747, %f10707;
	fma.rn.f32 	%f10788, %f10741, %f10748, %f10708;
	fma.rn.f32 	%f10789, %f10741, %f10749, %f10709;
	fma.rn.f32 	%f10790, %f10741, %f10750, %f10710;
	fma.rn.f32 	%f10791, %f10741, %f10751, %f10711;
	fma.rn.f32 	%f10792, %f10741, %f10752, %f10712;
	fma.rn.f32 	%f10793, %f10742, %f10745, %f10713;
	fma.rn.f32 	%f10794, %f10742, %f10746, %f10714;
	fma.rn.f32 	%f10795, %f10742, %f10747, %f10715;
	fma.rn.f32 	%f10796, %f10742, %f10748, %f10716;
	fma.rn.f32 	%f10797, %f10742, %f10749, %f10717;
	fma.rn.f32 	%f10798, %f10742, %f10750, %f10718;
	fma.rn.f32 	%f10799, %f10742, %f10751, %f10719;
	fma.rn.f32 	%f10800, %f10742, %f10752, %f10720;
	fma.rn.f32 	%f10801, %f10743, %f10745, %f10721;
	fma.rn.f32 	%f10802, %f10743, %f10746, %f10722;
	fma.rn.f32 	%f10803, %f10743, %f10747, %f10723;
	fma.rn.f32 	%f10804, %f10743, %f10748, %f10724;
	fma.rn.f32 	%f10805, %f10743, %f10749, %f10725;
	fma.rn.f32 	%f10806, %f10743, %f10750, %f10726;
	fma.rn.f32 	%f10807, %f10743, %f10751, %f10727;
	fma.rn.f32 	%f10808, %f10743, %f10752, %f10728;
	fma.rn.f32 	%f10809, %f10744, %f10745, %f10729;
	fma.rn.f32 	%f10810, %f10744, %f10746, %f10730;
	fma.rn.f32 	%f10811, %f10744, %f10747, %f10731;
	fma.rn.f32 	%f10812, %f10744, %f10748, %f10732;
	fma.rn.f32 	%f10813, %f10744, %f10749, %f10733;
	fma.rn.f32 	%f10814, %f10744, %f10750, %f10734;
	fma.rn.f32 	%f10815, %f10744, %f10751, %f10735;
	fma.rn.f32 	%f10816, %f10744, %f10752, %f10736;
	st.shared.f32 	[%r34+4096], %f10169;
	st.shared.f32 	[%r34+4608], %f10170;
	st.shared.f32 	[%r34+5120], %f10171;
	st.shared.f32 	[%r34+5632], %f10172;
	st.shared.v4.f32 	[%r37+4096], {%f10173, %f10174, %f10175, %f10176};
	bar.sync 	0;
	ld.shared.v4.f32 	{%f10817, %f10818, %f10819, %f10820}, [%r2+4096];
	ld.shared.v4.f32 	{%f10821, %f10822, %f10823, %f10824}, [%r2+4352];
	ld.shared.v4.f32 	{%f10825, %f10826, %f10827, %f10828}, [%r39+4096];
	ld.shared.v4.f32 	{%f10829, %f10830, %f10831, %f10832}, [%r39+4352];
	fma.rn.f32 	%f10833, %f10817, %f10825, %f10753;
	fma.rn.f32 	%f10834, %f10817, %f10826, %f10754;
	fma.rn.f32 	%f10835, %f10817, %f10827, %f10755;
	fma.rn.f32 	%f10836, %f10817, %f10828, %f10756;
	fma.rn.f32 	%f10837, %f10817, %f10829, %f10757;
	fma.rn.f32 	%f10838, %f10817, %f10830, %f10758;
	fma.rn.f32 	%f10839, %f10817, %f10831, %f10759;
	fma.rn.f32 	%f10840, %f10817, %f10832, %f10760;
	fma.rn.f32 	%f10841, %f10818, %f10825, %f10761;
	fma.rn.f32 	%f10842, %f10818, %f10826, %f10762;
	fma.rn.f32 	%f10843, %f10818, %f10827, %f10763;
	fma.rn.f32 	%f10844, %f10818, %f10828, %f10764;
	fma.rn.f32 	%f10845, %f10818, %f10829, %f10765;
	fma.rn.f32 	%f10846, %f10818, %f10830, %f10766;
	fma.rn.f32 	%f10847, %f10818, %f10831, %f10767;
	fma.rn.f32 	%f10848, %f10818, %f10832, %f10768;
	fma.rn.f32 	%f10849, %f10819, %f10825, %f10769;
	fma.rn.f32 	%f10850, %f10819, %f10826, %f10770;
	fma.rn.f32 	%f10851, %f10819, %f10827, %f10771;
	fma.rn.f32 	%f10852, %f10819, %f10828, %f10772;
	fma.rn.f32 	%f10853, %f10819, %f10829, %f10773;
	fma.rn.f32 	%f10854, %f10819, %f10830, %f10774;
	fma.rn.f32 	%f10855, %f10819, %f10831, %f10775;
	fma.rn.f32 	%f10856, %f10819, %f10832, %f10776;
	fma.rn.f32 	%f10857, %f10820, %f10825, %f10777;
	fma.rn.f32 	%f10858, %f10820, %f10826, %f10778;
	fma.rn.f32 	%f10859, %f10820, %f10827, %f10779;
	fma.rn.f32 	%f10860, %f10820, %f10828, %f10780;
	fma.rn.f32 	%f10861, %f10820, %f10829, %f10781;
	fma.rn.f32 	%f10862, %f10820, %f10830, %f10782;
	fma.rn.f32 	%f10863, %f10820, %f10831, %f10783;
	fma.rn.f32 	%f10864, %f10820, %f10832, %f10784;
	fma.rn.f32 	%f10865, %f10821, %f10825, %f10785;
	fma.rn.f32 	%f10866, %f10821, %f10826, %f10786;
	fma.rn.f32 	%f10867, %f10821, %f10827, %f10787;
	fma.rn.f32 	%f10868, %f10821, %f10828, %f10788;
	fma.rn.f32 	%f10869, %f10821, %f10829, %f10789;
	fma.rn.f32 	%f10870, %f10821, %f10830, %f10790;
	fma.rn.f32 	%f10871, %f10821, %f10831, %f10791;
	fma.rn.f32 	%f10872, %f10821, %f10832, %f10792;
	fma.rn.f32 	%f10873, %f10822, %f10825, %f10793;
	fma.rn.f32 	%f10874, %f10822, %f10826, %f10794;
	fma.rn.f32 	%f10875, %f10822, %f10827, %f10795;
	fma.rn.f32 	%f10876, %f10822, %f10828, %f10796;
	fma.rn.f32 	%f10877, %f10822, %f10829, %f10797;
	fma.rn.f32 	%f10878, %f10822, %f10830, %f10798;
	fma.rn.f32 	%f10879, %f10822, %f10831, %f10799;
	fma.rn.f32 	%f10880, %f10822, %f10832, %f10800;
	fma.rn.f32 	%f10881, %f10823, %f10825, %f10801;
	fma.rn.f32 	%f10882, %f10823, %f10826, %f10802;
	fma.rn.f32 	%f10883, %f10823, %f10827, %f10803;
	fma.rn.f32 	%f10884, %f10823, %f10828, %f10804;
	fma.rn.f32 	%f10885, %f10823, %f10829, %f10805;
	fma.rn.f32 	%f10886, %f10823, %f10830, %f10806;
	fma.rn.f32 	%f10887, %f10823, %f10831, %f10807;
	fma.rn.f32 	%f10888, %f10823, %f10832, %f10808;
	fma.rn.f32 	%f10889, %f10824, %f10825, %f10809;
	fma.rn.f32 	%f10890, %f10824, %f10826, %f10810;
	fma.rn.f32 	%f10891, %f10824, %f10827, %f10811;
	fma.rn.f32 	%f10892, %f10824, %f10828, %f10812;
	fma.rn.f32 	%f10893, %f10824, %f10829, %f10813;
	fma.rn.f32 	%f10894, %f10824, %f10830, %f10814;
	fma.rn.f32 	%f10895, %f10824, %f10831, %f10815;
	fma.rn.f32 	%f10896, %f10824, %f10832, %f10816;
	ld.shared.v4.f32 	{%f10897, %f10898, %f10899, %f10900}, [%r2+4608];
	ld.shared.v4.f32 	{%f10901, %f10902, %f10903, %f10904}, [%r2+4864];
	ld.shared.v4.f32 	{%f10905, %f10906, %f10907, %f10908}, [%r39+4608];
	ld.shared.v4.f32 	{%f10909, %f10910, %f10911, %f10912}, [%r39+4864];
	fma.rn.f32 	%f10913, %f10897, %f10905, %f10833;
	fma.rn.f32 	%f10914, %f10897, %f10906, %f10834;
	fma.rn.f32 	%f10915, %f10897, %f10907, %f10835;
	fma.rn.f32 	%f10916, %f10897, %f10908, %f10836;
	fma.rn.f32 	%f10917, %f10897, %f10909, %f10837;
	fma.rn.f32 	%f10918, %f10897, %f10910, %f10838;
	fma.rn.f32 	%f10919, %f10897, %f10911, %f10839;
	fma.rn.f32 	%f10920, %f10897, %f10912, %f10840;
	fma.rn.f32 	%f10921, %f10898, %f10905, %f10841;
	fma.rn.f32 	%f10922, %f10898, %f10906, %f10842;
	fma.rn.f32 	%f10923, %f10898, %f10907, %f10843;
	fma.rn.f32 	%f10924, %f10898, %f10908, %f10844;
	fma.rn.f32 	%f10925, %f10898, %f10909, %f10845;
	fma.rn.f32 	%f10926, %f10898, %f10910, %f10846;
	fma.rn.f32 	%f10927, %f10898, %f10911, %f10847;
	fma.rn.f32 	%f10928, %f10898, %f10912, %f10848;
	fma.rn.f32 	%f10929, %f10899, %f10905, %f10849;
	fma.rn.f32 	%f10930, %f10899, %f10906, %f10850;
	fma.rn.f32 	%f10931, %f10899, %f10907, %f10851;
	fma.rn.f32 	%f10932, %f10899, %f10908, %f10852;
	fma.rn.f32 	%f10933, %f10899, %f10909, %f10853;
	fma.rn.f32 	%f10934, %f10899, %f10910, %f10854;
	fma.rn.f32 	%f10935, %f10899, %f10911, %f10855;
	fma.rn.f32 	%f10936, %f10899, %f10912, %f10856;
	fma.rn.f32 	%f10937, %f10900, %f10905, %f10857;
	fma.rn.f32 	%f10938, %f10900, %f10906, %f10858;
	fma.rn.f32 	%f10939, %f10900, %f10907, %f10859;
	fma.rn.f32 	%f10940, %f10900, %f10908, %f10860;
	fma.rn.f32 	%f10941, %f10900, %f10909, %f10861;
	fma.rn.f32 	%f10942, %f10900, %f10910, %f10862;
	fma.rn.f32 	%f10943, %f10900, %f10911, %f10863;
	fma.rn.f32 	%f10944, %f10900, %f10912, %f10864;
	fma.rn.f32 	%f10945, %f10901, %f10905, %f10865;
	fma.rn.f32 	%f10946, %f10901, %f10906, %f10866;
	fma.rn.f32 	%f10947, %f10901, %f10907, %f10867;
	fma.rn.f32 	%f10948, %f10901, %f10908, %f10868;
	fma.rn.f32 	%f10949, %f10901, %f10909, %f10869;
	fma.rn.f32 	%f10950, %f10901, %f10910, %f10870;
	fma.rn.f32 	%f10951, %f10901, %f10911, %f10871;
	fma.rn.f32 	%f10952, %f10901, %f10912, %f10872;
	fma.rn.f32 	%f10953, %f10902, %f10905, %f10873;
	fma.rn.f32 	%f10954, %f10902, %f10906, %f10874;
	fma.rn.f32 	%f10955, %f10902, %f10907, %f10875;
	fma.rn.f32 	%f10956, %f10902, %f10908, %f10876;
	fma.rn.f32 	%f10957, %f10902, %f10909, %f10877;
	fma.rn.f32 	%f10958, %f10902, %f10910, %f10878;
	fma.rn.f32 	%f10959, %f10902, %f10911, %f10879;
	fma.rn.f32 	%f10960, %f10902, %f10912, %f10880;
	fma.rn.f32 	%f10961, %f10903, %f10905, %f10881;
	fma.rn.f32 	%f10962, %f10903, %f10906, %f10882;
	fma.rn.f32 	%f10963, %f10903, %f10907, %f10883;
	fma.rn.f32 	%f10964, %f10903, %f10908, %f10884;
	fma.rn.f32 	%f10965, %f10903, %f10909, %f10885;
	fma.rn.f32 	%f10966, %f10903, %f10910, %f10886;
	fma.rn.f32 	%f10967, %f10903, %f10911, %f10887;
	fma.rn.f32 	%f10968, %f10903, %f10912, %f10888;
	fma.rn.f32 	%f10969, %f10904, %f10905, %f10889;
	fma.rn.f32 	%f10970, %f10904, %f10906, %f10890;
	fma.rn.f32 	%f10971, %f10904, %f10907, %f10891;
	fma.rn.f32 	%f10972, %f10904, %f10908, %f10892;
	fma.rn.f32 	%f10973, %f10904, %f10909, %f10893;
	fma.rn.f32 	%f10974, %f10904, %f10910, %f10894;
	fma.rn.f32 	%f10975, %f10904, %f10911, %f10895;
	fma.rn.f32 	%f10976, %f10904, %f10912, %f10896;
	ld.shared.v4.f32 	{%f10977, %f10978, %f10979, %f10980}, [%r2+5120];
	ld.shared.v4.f32 	{%f10981, %f10982, %f10983, %f10984}, [%r2+5376];
	ld.shared.v4.f32 	{%f10985, %f10986, %f10987, %f10988}, [%r39+5120];
	ld.shared.v4.f32 	{%f10989, %f10990, %f10991, %f10992}, [%r39+5376];
	fma.rn.f32 	%f10993, %f10977, %f10985, %f10913;
	fma.rn.f32 	%f10994, %f10977, %f10986, %f10914;
	fma.rn.f32 	%f10995, %f10977, %f10987, %f10915;
	fma.rn.f32 	%f10996, %f10977, %f10988, %f10916;
	fma.rn.f32 	%f10997, %f10977, %f10989, %f10917;
	fma.rn.f32 	%f10998, %f10977, %f10990, %f10918;
	fma.rn.f32 	%f10999, %f10977, %f10991, %f10919;
	fma.rn.f32 	%f11000, %f10977, %f10992, %f10920;
	fma.rn.f32 	%f11001, %f10978, %f10985, %f10921;
	fma.rn.f32 	%f11002, %f10978, %f10986, %f10922;
	fma.rn.f32 	%f11003, %f10978, %f10987, %f10923;
	fma.rn.f32 	%f11004, %f10978, %f10988, %f10924;
	fma.rn.f32 	%f11005, %f10978, %f10989, %f10925;
	fma.rn.f32 	%f11006, %f10978, %f10990, %f10926;
	fma.rn.f32 	%f11007, %f10978, %f10991, %f10927;
	fma.rn.f32 	%f11008, %f10978, %f10992, %f10928;
	fma.rn.f32 	%f11009, %f10979, %f10985, %f10929;
	fma.rn.f32 	%f11010, %f10979, %f10986, %f10930;
	fma.rn.f32 	%f11011, %f10979, %f10987, %f10931;
	fma.rn.f32 	%f11012, %f10979, %f10988, %f10932;
	fma.rn.f32 	%f11013, %f10979, %f10989, %f10933;
	fma.rn.f32 	%f11014, %f10979, %f10990, %f10934;
	fma.rn.f32 	%f11015, %f10979, %f10991, %f10935;
	fma.rn.f32 	%f11016, %f10979, %f10992, %f10936;
	fma.rn.f32 	%f11017, %f10980, %f10985, %f10937;
	fma.rn.f32 	%f11018, %f10980, %f10986, %f10938;
	fma.rn.f32 	%f11019, %f10980, %f10987, %f10939;
	fma.rn.f32 	%f11020, %f10980, %f10988, %f10940;
	fma.rn.f32 	%f11021, %f10980, %f10989, %f10941;
	fma.rn.f32 	%f11022, %f10980, %f10990, %f10942;
	fma.rn.f32 	%f11023, %f10980, %f10991, %f10943;
	fma.rn.f32 	%f11024, %f10980, %f10992, %f10944;
	fma.rn.f32 	%f11025, %f10981, %f10985, %f10945;
	fma.rn.f32 	%f11026, %f10981, %f10986, %f10946;
	fma.rn.f32 	%f11027, %f10981, %f10987, %f10947;
	fma.rn.f32 	%f11028, %f10981, %f10988, %f10948;
	fma.rn.f32 	%f11029, %f10981, %f10989, %f10949;
	fma.rn.f32 	%f11030, %f10981, %f10990, %f10950;
	fma.rn.f32 	%f11031, %f10981, %f10991, %f10951;
	fma.rn.f32 	%f11032, %f10981, %f10992, %f10952;
	fma.rn.f32 	%f11033, %f10982, %f10985, %f10953;
	fma.rn.f32 	%f11034, %f10982, %f10986, %f10954;
	fma.rn.f32 	%f11035, %f10982, %f10987, %f10955;
	fma.rn.f32 	%f11036, %f10982, %f10988, %f10956;
	fma.rn.f32 	%f11037, %f10982, %f10989, %f10957;
	fma.rn.f32 	%f11038, %f10982, %f10990, %f10958;
	fma.rn.f32 	%f11039, %f10982, %f10991, %f10959;
	fma.rn.f32 	%f11040, %f10982, %f10992, %f10960;
	fma.rn.f32 	%f11041, %f10983, %f10985, %f10961;
	fma.rn.f32 	%f11042, %f10983, %f10986, %f10962;
	fma.rn.f32 	%f11043, %f10983, %f10987, %f10963;
	fma.rn.f32 	%f11044, %f10983, %f10988, %f10964;
	fma.rn.f32 	%f11045, %f10983, %f10989, %f10965;
	fma.rn.f32 	%f11046, %f10983, %f10990, %f10966;
	fma.rn.f32 	%f11047, %f10983, %f10991, %f10967;
	fma.rn.f32 	%f11048, %f10983, %f10992, %f10968;
	fma.rn.f32 	%f11049, %f10984, %f10985, %f10969;
	fma.rn.f32 	%f11050, %f10984, %f10986, %f10970;
	fma.rn.f32 	%f11051, %f10984, %f10987, %f10971;
	fma.rn.f32 	%f11052, %f10984, %f10988, %f10972;
	fma.rn.f32 	%f11053, %f10984, %f10989, %f10973;
	fma.rn.f32 	%f11054, %f10984, %f10990, %f10974;
	fma.rn.f32 	%f11055, %f10984, %f10991, %f10975;
	fma.rn.f32 	%f11056, %f10984, %f10992, %f10976;
	ld.shared.v4.f32 	{%f11057, %f11058, %f11059, %f11060}, [%r2+5632];
	ld.shared.v4.f32 	{%f11061, %f11062, %f11063, %f11064}, [%r2+5888];
	ld.shared.v4.f32 	{%f11065, %f11066, %f11067, %f11068}, [%r39+5632];
	ld.shared.v4.f32 	{%f11069, %f11070, %f11071, %f11072}, [%r39+5888];
	fma.rn.f32 	%f11073, %f11057, %f11065, %f10993;
	fma.rn.f32 	%f11074, %f11057, %f11066, %f10994;
	fma.rn.f32 	%f11075, %f11057, %f11067, %f10995;
	fma.rn.f32 	%f11076, %f11057, %f11068, %f10996;
	fma.rn.f32 	%f11077, %f11057, %f11069, %f10997;
	fma.rn.f32 	%f11078, %f11057, %f11070, %f10998;
	fma.rn.f32 	%f11079, %f11057, %f11071, %f10999;
	fma.rn.f32 	%f11080, %f11057, %f11072, %f11000;
	fma.rn.f32 	%f11081, %f11058, %f11065, %f11001;
	fma.rn.f32 	%f11082, %f11058, %f11066, %f11002;
	fma.rn.f32 	%f11083, %f11058, %f11067, %f11003;
	fma.rn.f32 	%f11084, %f11058, %f11068, %f11004;
	fma.rn.f32 	%f11085, %f11058, %f11069, %f11005;
	fma.rn.f32 	%f11086, %f11058, %f11070, %f11006;
	fma.rn.f32 	%f11087, %f11058, %f11071, %f11007;
	fma.rn.f32 	%f11088, %f11058, %f11072, %f11008;
	fma.rn.f32 	%f11089, %f11059, %f11065, %f11009;
	fma.rn.f32 	%f11090, %f11059, %f11066, %f11010;
	fma.rn.f32 	%f11091, %f11059, %f11067, %f11011;
	fma.rn.f32 	%f11092, %f11059, %f11068, %f11012;
	fma.rn.f32 	%f11093, %f11059, %f11069, %f11013;
	fma.rn.f32 	%f11094, %f11059, %f11070, %f11014;
	fma.rn.f32 	%f11095, %f11059, %f11071, %f11015;
	fma.rn.f32 	%f11096, %f11059, %f11072, %f11016;
	fma.rn.f32 	%f11097, %f11060, %f11065, %f11017;
	fma.rn.f32 	%f11098, %f11060, %f11066, %f11018;
	fma.rn.f32 	%f11099, %f11060, %f11067, %f11019;
	fma.rn.f32 	%f11100, %f11060, %f11068, %f11020;
	fma.rn.f32 	%f11101, %f11060, %f11069, %f11021;
	fma.rn.f32 	%f11102, %f11060, %f11070, %f11022;
	fma.rn.f32 	%f11103, %f11060, %f11071, %f11023;
	fma.rn.f32 	%f11104, %f11060, %f11072, %f11024;
	fma.rn.f32 	%f11105, %f11061, %f11065, %f11025;
	fma.rn.f32 	%f11106, %f11061, %f11066, %f11026;
	fma.rn.f32 	%f11107, %f11061, %f11067, %f11027;
	fma.rn.f32 	%f11108, %f11061, %f11068, %f11028;
	fma.rn.f32 	%f11109, %f11061, %f11069, %f11029;
	fma.rn.f32 	%f11110, %f11061, %f11070, %f11030;
	fma.rn.f32 	%f11111, %f11061, %f11071, %f11031;
	fma.rn.f32 	%f11112, %f11061, %f11072, %f11032;
	fma.rn.f32 	%f11113, %f11062, %f11065, %f11033;
	fma.rn.f32 	%f11114, %f11062, %f11066, %f11034;
	fma.rn.f32 	%f11115, %f11062, %f11067, %f11035;
	fma.rn.f32 	%f11116, %f11062, %f11068, %f11036;
	fma.rn.f32 	%f11117, %f11062, %f11069, %f11037;
	fma.rn.f32 	%f11118, %f11062, %f11070, %f11038;
	fma.rn.f32 	%f11119, %f11062, %f11071, %f11039;
	fma.rn.f32 	%f11120, %f11062, %f11072, %f11040;
	fma.rn.f32 	%f11121, %f11063, %f11065, %f11041;
	fma.rn.f32 	%f11122, %f11063, %f11066, %f11042;
	fma.rn.f32 	%f11123, %f11063, %f11067, %f11043;
	fma.rn.f32 	%f11124, %f11063, %f11068, %f11044;
	fma.rn.f32 	%f11125, %f11063, %f11069, %f11045;
	fma.rn.f32 	%f11126, %f11063, %f11070, %f11046;
	fma.rn.f32 	%f11127, %f11063, %f11071, %f11047;
	fma.rn.f32 	%f11128, %f11063, %f11072, %f11048;
	fma.rn.f32 	%f11129, %f11064, %f11065, %f11049;
	fma.rn.f32 	%f11130, %f11064, %f11066, %f11050;
	fma.rn.f32 	%f11131, %f11064, %f11067, %f11051;
	fma.rn.f32 	%f11132, %f11064, %f11068, %f11052;
	fma.rn.f32 	%f11133, %f11064, %f11069, %f11053;
	fma.rn.f32 	%f11134, %f11064, %f11070, %f11054;
	fma.rn.f32 	%f11135, %f11064, %f11071, %f11055;
	fma.rn.f32 	%f11136, %f11064, %f11072, %f11056;
	ld.shared.v4.f32 	{%f11137, %f11138, %f11139, %f11140}, [%r2+6144];
	ld.shared.v4.f32 	{%f11141, %f11142, %f11143, %f11144}, [%r2+6400];
	ld.shared.v4.f32 	{%f11145, %f11146, %f11147, %f11148}, [%r39+6144];
	ld.shared.v4.f32 	{%f11149, %f11150, %f11151, %f11152}, [%r39+6400];
	fma.rn.f32 	%f11153, %f11137, %f11145, %f11073;
	fma.rn.f32 	%f11154, %f11137, %f11146, %f11074;
	fma.rn.f32 	%f11155, %f11137, %f11147, %f11075;
	fma.rn.f32 	%f11156, %f11137, %f11148, %f11076;
	fma.rn.f32 	%f11157, %f11137, %f11149, %f11077;
	fma.rn.f32 	%f11158, %f11137, %f11150, %f11078;
	fma.rn.f32 	%f11159, %f11137, %f11151, %f11079;
	fma.rn.f32 	%f11160, %f11137, %f11152, %f11080;
	fma.rn.f32 	%f11161, %f11138, %f11145, %f11081;
	fma.rn.f32 	%f11162, %f11138, %f11146, %f11082;
	fma.rn.f32 	%f11163, %f11138, %f11147, %f11083;
	fma.rn.f32 	%f11164, %f11138, %f11148, %f11084;
	fma.rn.f32 	%f11165, %f11138, %f11149, %f11085;
	fma.rn.f32 	%f11166, %f11138, %f11150, %f11086;
	fma.rn.f32 	%f11167, %f11138, %f11151, %f11087;
	fma.rn.f32 	%f11168, %f11138, %f11152, %f11088;
	fma.rn.f32 	%f11169, %f11139, %f11145, %f11089;
	fma.rn.f32 	%f11170, %f11139, %f11146, %f11090;
	fma.rn.f32 	%f11171, %f11139, %f11147, %f11091;
	fma.rn.f32 	%f11172, %f11139, %f11148, %f11092;
	fma.rn.f32 	%f11173, %f11139, %f11149, %f11093;
	fma.rn.f32 	%f11174, %f11139, %f11150, %f11094;
	fma.rn.f32 	%f11175, %f11139, %f11151, %f11095;
	fma.rn.f32 	%f11176, %f11139, %f11152, %f11096;
	fma.rn.f32 	%f11177, %f11140, %f11145, %f11097;
	fma.rn.f32 	%f11178, %f11140, %f11146, %f11098;
	fma.rn.f32 	%f11179, %f11140, %f11147, %f11099;
	fma.rn.f32 	%f11180, %f11140, %f11148, %f11100;
	fma.rn.f32 	%f11181, %f11140, %f11149, %f11101;
	fma.rn.f32 	%f11182, %f11140, %f11150, %f11102;
	fma.rn.f32 	%f11183, %f11140, %f11151, %f11103;
	fma.rn.f32 	%f11184, %f11140, %f11152, %f11104;
	fma.rn.f32 	%f11185, %f11141, %f11145, %f11105;
	fma.rn.f32 	%f11186, %f11141, %f11146, %f11106;
	fma.rn.f32 	%f11187, %f11141, %f11147, %f11107;
	fma.rn.f32 	%f11188, %f11141, %f11148, %f11108;
	fma.rn.f32 	%f11189, %f11141, %f11149, %f11109;
	fma.rn.f32 	%f11190, %f11141, %f11150, %f11110;
	fma.rn.f32 	%f11191, %f11141, %f11151, %f11111;
	fma.rn.f32 	%f11192, %f11141, %f11152, %f11112;
	fma.rn.f32 	%f11193, %f11142, %f11145, %f11113;
	fma.rn.f32 	%f11194, %f11142, %f11146, %f11114;
	fma.rn.f32 	%f11195, %f11142, %f11147, %f11115;
	fma.rn.f32 	%f11196, %f11142, %f11148, %f11116;
	fma.rn.f32 	%f11197, %f11142, %f11149, %f11117;
	fma.rn.f32 	%f11198, %f11142, %f11150, %f11118;
	fma.rn.f32 	%f11199, %f11142, %f11151, %f11119;
	fma.rn.f32 	%f11200, %f11142, %f11152, %f11120;
	fma.rn.f32 	%f11201, %f11143, %f11145, %f11121;
	fma.rn.f32 	%f11202, %f11143, %f11146, %f11122;
	fma.rn.f32 	%f11203, %f11143, %f11147, %f11123;
	fma.rn.f32 	%f11204, %f11143, %f11148, %f11124;
	fma.rn.f32 	%f11205, %f11143, %f11149, %f11125;
	fma.rn.f32 	%f11206, %f11143, %f11150, %f11126;
	fma.rn.f32 	%f11207, %f11143, %f11151, %f11127;
	fma.rn.f32 	%f11208, %f11143, %f11152, %f11128;
	fma.rn.f32 	%f11209, %f11144, %f11145, %f11129;
	fma.rn.f32 	%f11210, %f11144, %f11146, %f11130;
	fma.rn.f32 	%f11211, %f11144, %f11147, %f11131;
	fma.rn.f32 	%f11212, %f11144, %f11148, %f11132;
	fma.rn.f32 	%f11213, %f11144, %f11149, %f11133;
	fma.rn.f32 	%f11214, %f11144, %f11150, %f11134;
	fma.rn.f32 	%f11215, %f11144, %f11151, %f11135;
	fma.rn.f32 	%f11216, %f11144, %f11152, %f11136;
	ld.shared.v4.f32 	{%f11217, %f11218, %f11219, %f11220}, [%r2+6656];
	ld.shared.v4.f32 	{%f11221, %f11222, %f11223, %f11224}, [%r2+6912];
	ld.shared.v4.f32 	{%f11225, %f11226, %f11227, %f11228}, [%r39+6656];
	ld.shared.v4.f32 	{%f11229, %f11230, %f11231, %f11232}, [%r39+6912];
	fma.rn.f32 	%f11233, %f11217, %f11225, %f11153;
	fma.rn.f32 	%f11234, %f11217, %f11226, %f11154;
	fma.rn.f32 	%f11235, %f11217, %f11227, %f11155;
	fma.rn.f32 	%f11236, %f11217, %f11228, %f11156;
	fma.rn.f32 	%f11237, %f11217, %f11229, %f11157;
	fma.rn.f32 	%f11238, %f11217, %f11230, %f11158;
	fma.rn.f32 	%f11239, %f11217, %f11231, %f11159;
	fma.rn.f32 	%f11240, %f11217, %f11232, %f11160;
	fma.rn.f32 	%f11241, %f11218, %f11225, %f11161;
	fma.rn.f32 	%f11242, %f11218, %f11226, %f11162;
	fma.rn.f32 	%f11243, %f11218, %f11227, %f11163;
	fma.rn.f32 	%f11244, %f11218, %f11228, %f11164;
	fma.rn.f32 	%f11245, %f11218, %f11229, %f11165;
	fma.rn.f32 	%f11246, %f11218, %f11230, %f11166;
	fma.rn.f32 	%f11247, %f11218, %f11231, %f11167;
	fma.rn.f32 	%f11248, %f11218, %f11232, %f11168;
	fma.rn.f32 	%f11249, %f11219, %f11225, %f11169;
	fma.rn.f32 	%f11250, %f11219, %f11226, %f11170;
	fma.rn.f32 	%f11251, %f11219, %f11227, %f11171;
	fma.rn.f32 	%f11252, %f11219, %f11228, %f11172;
	fma.rn.f32 	%f11253, %f11219, %f11229, %f11173;
	fma.rn.f32 	%f11254, %f11219, %f11230, %f11174;
	fma.rn.f32 	%f11255, %f11219, %f11231, %f11175;
	fma.rn.f32 	%f11256, %f11219, %f11232, %f11176;
	fma.rn.f32 	%f11257, %f11220, %f11225, %f11177;
	fma.rn.f32 	%f11258, %f11220, %f11226, %f11178;
	fma.rn.f32 	%f11259, %f11220, %f11227, %f11179;
	fma.rn.f32 	%f11260, %f11220, %f11228, %f11180;
	fma.rn.f32 	%f11261, %f11220, %f11229, %f11181;
	fma.rn.f32 	%f11262, %f11220, %f11230, %f11182;
	fma.rn.f32 	%f11263, %f11220, %f11231, %f11183;
	fma.rn.f32 	%f11264, %f11220, %f11232, %f11184;
	fma.rn.f32 	%f11265, %f11221, %f11225, %f11185;
	fma.rn.f32 	%f11266, %f11221, %f11226, %f11186;
	fma.rn.f32 	%f11267, %f11221, %f11227, %f11187;
	fma.rn.f32 	%f11268, %f11221, %f11228, %f11188;
	fma.rn.f32 	%f11269, %f11221, %f11229, %f11189;
	fma.rn.f32 	%f11270, %f11221, %f11230, %f11190;
	fma.rn.f32 	%f11271, %f11221, %f11231, %f11191;
	fma.rn.f32 	%f11272, %f11221, %f11232, %f11192;
	fma.rn.f32 	%f11273, %f11222, %f11225, %f11193;
	fma.rn.f32 	%f11274, %f11222, %f11226, %f11194;
	fma.rn.f32 	%f11275, %f11222, %f11227, %f11195;
	fma.rn.f32 	%f11276, %f11222, %f11228, %f11196;
	fma.rn.f32 	%f11277, %f11222, %f11229, %f11197;
	fma.rn.f32 	%f11278, %f11222, %f11230, %f11198;
	fma.rn.f32 	%f11279, %f11222, %f11231, %f11199;
	fma.rn.f32 	%f11280, %f11222, %f11232, %f11200;
	fma.rn.f32 	%f11281, %f11223, %f11225, %f11201;
	fma.rn.f32 	%f11282, %f11223, %f11226, %f11202;
	fma.rn.f32 	%f11283, %f11223, %f11227, %f11203;
	fma.rn.f32 	%f11284, %f11223, %f11228, %f11204;
	fma.rn.f32 	%f11285, %f11223, %f11229, %f11205;
	fma.rn.f32 	%f11286, %f11223, %f11230, %f11206;
	fma.rn.f32 	%f11287, %f11223, %f11231, %f11207;
	fma.rn.f32 	%f11288, %f11223, %f11232, %f11208;
	fma.rn.f32 	%f11289, %f11224, %f11225, %f11209;
	fma.rn.f32 	%f11290, %f11224, %f11226, %f11210;
	fma.rn.f32 	%f11291, %f11224, %f11227, %f11211;
	fma.rn.f32 	%f11292, %f11224, %f11228, %f11212;
	fma.rn.f32 	%f11293, %f11224, %f11229, %f11213;
	fma.rn.f32 	%f11294, %f11224, %f11230, %f11214;
	fma.rn.f32 	%f11295, %f11224, %f11231, %f11215;
	fma.rn.f32 	%f11296, %f11224, %f11232, %f11216;
	ld.shared.v4.f32 	{%f11297, %f11298, %f11299, %f11300}, [%r2+7168];
	ld.shared.v4.f32 	{%f11301, %f11302, %f11303, %f11304}, [%r2+7424];
	ld.shared.v4.f32 	{%f11305, %f11306, %f11307, %f11308}, [%r39+7168];
	ld.shared.v4.f32 	{%f11309, %f11310, %f11311, %f11312}, [%r39+7424];
	fma.rn.f32 	%f11313, %f11297, %f11305, %f11233;
	fma.rn.f32 	%f11314, %f11297, %f11306, %f11234;
	fma.rn.f32 	%f11315, %f11297, %f11307, %f11235;
	fma.rn.f32 	%f11316, %f11297, %f11308, %f11236;
	fma.rn.f32 	%f11317, %f11297, %f11309, %f11237;
	fma.rn.f32 	%f11318, %f11297, %f11310, %f11238;
	fma.rn.f32 	%f11319, %f11297, %f11311, %f11239;
	fma.rn.f32 	%f11320, %f11297, %f11312, %f11240;
	fma.rn.f32 	%f11321, %f11298, %f11305, %f11241;
	fma.rn.f32 	%f11322, %f11298, %f11306, %f11242;
	fma.rn.f32 	%f11323, %f11298, %f11307, %f11243;
	fma.rn.f32 	%f11324, %f11298, %f11308, %f11244;
	fma.rn.f32 	%f11325, %f11298, %f11309, %f11245;
	fma.rn.f32 	%f11326, %f11298, %f11310, %f11246;
	fma.rn.f32 	%f11327, %f11298, %f11311, %f11247;
	fma.rn.f32 	%f11328, %f11298, %f11312, %f11248;
	fma.rn.f32 	%f11329, %f11299, %f11305, %f11249;
	fma.rn.f32 	%f11330, %f11299, %f11306, %f11250;
	fma.rn.f32 	%f11331, %f11299, %f11307, %f11251;
	fma.rn.f32 	%f11332, %f11299, %f11308, %f11252;
	fma.rn.f32 	%f11333, %f11299, %f11309, %f11253;
	fma.rn.f32 	%f11334, %f11299, %f11310, %f11254;
	fma.rn.f32 	%f11335, %f11299, %f11311, %f11255;
	fma.rn.f32 	%f11336, %f11299, %f11312, %f11256;
	fma.rn.f32 	%f11337, %f11300, %f11305, %f11257;
	fma.rn.f32 	%f11338, %f11300, %f11306, %f11258;
	fma.rn.f32 	%f11339, %f11300, %f11307, %f11259;
	fma.rn.f32 	%f11340, %f11300, %f11308, %f11260;
	fma.rn.f32 	%f11341, %f11300, %f11309, %f11261;
	fma.rn.f32 	%f11342, %f11300, %f11310, %f11262;
	fma.rn.f32 	%f11343, %f11300, %f11311, %f11263;
	fma.rn.f32 	%f11344, %f11300, %f11312, %f11264;
	fma.rn.f32 	%f11345, %f11301, %f11305, %f11265;
	fma.rn.f32 	%f11346, %f11301, %f11306, %f11266;
	fma.rn.f32 	%f11347, %f11301, %f11307, %f11267;
	fma.rn.f32 	%f11348, %f11301, %f11308, %f11268;
	fma.rn.f32 	%f11349, %f11301, %f11309, %f11269;
	fma.rn.f32 	%f11350, %f11301, %f11310, %f11270;
	fma.rn.f32 	%f11351, %f11301, %f11311, %f11271;
	fma.rn.f32 	%f11352, %f11301, %f11312, %f11272;
	fma.rn.f32 	%f11353, %f11302, %f11305, %f11273;
	fma.rn.f32 	%f11354, %f11302, %f11306, %f11274;
	fma.rn.f32 	%f11355, %f11302, %f11307, %f11275;
	fma.rn.f32 	%f11356, %f11302, %f11308, %f11276;
	fma.rn.f32 	%f11357, %f11302, %f11309, %f11277;
	fma.rn.f32 	%f11358, %f11302, %f11310, %f11278;
	fma.rn.f32 	%f11359, %f11302, %f11311, %f11279;
	fma.rn.f32 	%f11360, %f11302, %f11312, %f11280;
	fma.rn.f32 	%f11361, %f11303, %f11305, %f11281;
	fma.rn.f32 	%f11362, %f11303, %f11306, %f11282;
	fma.rn.f32 	%f11363, %f11303, %f11307, %f11283;
	fma.rn.f32 	%f11364, %f11303, %f11308, %f11284;
	fma.rn.f32 	%f11365, %f11303, %f11309, %f11285;
	fma.rn.f32 	%f11366, %f11303, %f11310, %f11286;
	fma.rn.f32 	%f11367, %f11303, %f11311, %f11287;
	fma.rn.f32 	%f11368, %f11303, %f11312, %f11288;
	fma.rn.f32 	%f11369, %f11304, %f11305, %f11289;
	fma.rn.f32 	%f11370, %f11304, %f11306, %f11290;
	fma.rn.f32 	%f11371, %f11304, %f11307, %f11291;
	fma.rn.f32 	%f11372, %f11304, %f11308, %f11292;
	fma.rn.f32 	%f11373, %f11304, %f11309, %f11293;
	fma.rn.f32 	%f11374, %f11304, %f11310, %f11294;
	fma.rn.f32 	%f11375, %f11304, %f11311, %f11295;
	fma.rn.f32 	%f11376, %f11304, %f11312, %f11296;
	ld.shared.v4.f32 	{%f11377, %f11378, %f11379, %f11380}, [%r2+7680];
	ld.shared.v4.f32 	{%f11381, %f11382, %f11383, %f11384}, [%r2+7936];
	ld.shared.v4.f32 	{%f11385, %f11386, %f11387, %f11388}, [%r39+7680];
	ld.shared.v4.f32 	{%f11389, %f11390, %f11391, %f11392}, [%r39+7936];
	fma.rn.f32 	%f1, %f11377, %f11385, %f11313;
	fma.rn.f32 	%f2, %f11377, %f11386, %f11314;
	fma.rn.f32 	%f3, %f11377, %f11387, %f11315;
	fma.rn.f32 	%f4, %f11377, %f11388, %f11316;
	fma.rn.f32 	%f5, %f11377, %f11389, %f11317;
	fma.rn.f32 	%f6, %f11377, %f11390, %f11318;
	fma.rn.f32 	%f7, %f11377, %f11391, %f11319;
	fma.rn.f32 	%f8, %f11377, %f11392, %f11320;
	fma.rn.f32 	%f9, %f11378, %f11385, %f11321;
	fma.rn.f32 	%f10, %f11378, %f11386, %f11322;
	fma.rn.f32 	%f11, %f11378, %f11387, %f11323;
	fma.rn.f32 	%f12, %f11378, %f11388, %f11324;
	fma.rn.f32 	%f13, %f11378, %f11389, %f11325;
	fma.rn.f32 	%f14, %f11378, %f11390, %f11326;
	fma.rn.f32 	%f15, %f11378, %f11391, %f11327;
	fma.rn.f32 	%f16, %f11378, %f11392, %f11328;
	fma.rn.f32 	%f17, %f11379, %f11385, %f11329;
	fma.rn.f32 	%f18, %f11379, %f11386, %f11330;
	fma.rn.f32 	%f19, %f11379, %f11387, %f11331;
	fma.rn.f32 	%f20, %f11379, %f11388, %f11332;
	fma.rn.f32 	%f21, %f11379, %f11389, %f11333;
	fma.rn.f32 	%f22, %f11379, %f11390, %f11334;
	fma.rn.f32 	%f23, %f11379, %f11391, %f11335;
	fma.rn.f32 	%f24, %f11379, %f11392, %f11336;
	fma.rn.f32 	%f25, %f11380, %f11385, %f11337;
	fma.rn.f32 	%f26, %f11380, %f11386, %f11338;
	fma.rn.f32 	%f27, %f11380, %f11387, %f11339;
	fma.rn.f32 	%f28, %f11380, %f11388, %f11340;
	fma.rn.f32 	%f29, %f11380, %f11389, %f11341;
	fma.rn.f32 	%f30, %f11380, %f11390, %f11342;
	fma.rn.f32 	%f31, %f11380, %f11391, %f11343;
	fma.rn.f32 	%f32, %f11380, %f11392, %f11344;
	fma.rn.f32 	%f33, %f11381, %f11385, %f11345;
	fma.rn.f32 	%f34, %f11381, %f11386, %f11346;
	fma.rn.f32 	%f35, %f11381, %f11387, %f11347;
	fma.rn.f32 	%f36, %f11381, %f11388, %f11348;
	fma.rn.f32 	%f37, %f11381, %f11389, %f11349;
	fma.rn.f32 	%f38, %f11381, %f11390, %f11350;
	fma.rn.f32 	%f39, %f11381, %f11391, %f11351;
	fma.rn.f32 	%f40, %f11381, %f11392, %f11352;
	fma.rn.f32 	%f41, %f11382, %f11385, %f11353;
	fma.rn.f32 	%f42, %f11382, %f11386, %f11354;
	fma.rn.f32 	%f43, %f11382, %f11387, %f11355;
	fma.rn.f32 	%f44, %f11382, %f11388, %f11356;
	fma.rn.f32 	%f45, %f11382, %f11389, %f11357;
	fma.rn.f32 	%f46, %f11382, %f11390, %f11358;
	fma.rn.f32 	%f47, %f11382, %f11391, %f11359;
	fma.rn.f32 	%f48, %f11382, %f11392, %f11360;
	fma.rn.f32 	%f49, %f11383, %f11385, %f11361;
	fma.rn.f32 	%f50, %f11383, %f11386, %f11362;
	fma.rn.f32 	%f51, %f11383, %f11387, %f11363;
	fma.rn.f32 	%f52, %f11383, %f11388, %f11364;
	fma.rn.f32 	%f53, %f11383, %f11389, %f11365;
	fma.rn.f32 	%f54, %f11383, %f11390, %f11366;
	fma.rn.f32 	%f55, %f11383, %f11391, %f11367;
	fma.rn.f32 	%f56, %f11383, %f11392, %f11368;
	fma.rn.f32 	%f57, %f11384, %f11385, %f11369;
	fma.rn.f32 	%f58, %f11384, %f11386, %f11370;
	fma.rn.f32 	%f59, %f11384, %f11387, %f11371;
	fma.rn.f32 	%f60, %f11384, %f11388, %f11372;
	fma.rn.f32 	%f61, %f11384, %f11389, %f11373;
	fma.rn.f32 	%f62, %f11384, %f11390, %f11374;
	fma.rn.f32 	%f63, %f11384, %f11391, %f11375;
	fma.rn.f32 	%f64, %f11384, %f11392, %f11376;
	cvt.u64.u32 	%rd13, %r26;
	mov.u32 	%r40, %ctaid.x;
	shl.b32 	%r41, %r40, 7;
	cvt.u64.u32 	%rd14, %r41;
	add.s64 	%rd15, %rd13, %rd14;
	cvt.u64.u32 	%rd16, %r27;
	or.b64  	%rd17, %rd15, %rd16;
	shl.b64 	%rd18, %rd17, 2;
	add.s64 	%rd1, %rd6, %rd18;
	ld.global.nc.v4.f32 	{%f65, %f66, %f67, %f68}, [%rd1];
	setp.gt.u32 	%p1, %r15, 1;
	@%p1 bra 	$L__BB0_2;
	shl.b32 	%r42, %r1, 2;
	add.s32 	%r43, %r2, %r42;
	st.shared.f32 	[%r43], %f1;
	st.shared.f32 	[%r43+512], %f2;
	st.shared.f32 	[%r43+1024], %f3;
	st.shared.f32 	[%r43+1536], %f4;
	st.shared.f32 	[%r43+4], %f9;
	st.shared.f32 	[%r43+516], %f10;
	st.shared.f32 	[%r43+1028], %f11;
	st.shared.f32 	[%r43+1540], %f12;
	st.shared.f32 	[%r43+8], %f17;
	st.shared.f32 	[%r43+520], %f18;
	st.shared.f32 	[%r43+1032], %f19;
	st.shared.f32 	[%r43+1544], %f20;
	st.shared.f32 	[%r43+12], %f25;
	st.shared.f32 	[%r43+524], %f26;
	st.shared.f32 	[%r43+1036], %f27;
	st.shared.f32 	[%r43+1548], %f28;
	st.shared.f32 	[%r43+256], %f33;
	st.shared.f32 	[%r43+768], %f34;
	st.shared.f32 	[%r43+1280], %f35;
	st.shared.f32 	[%r43+1792], %f36;
	st.shared.f32 	[%r43+260], %f41;
	st.shared.f32 	[%r43+772], %f42;
	st.shared.f32 	[%r43+1284], %f43;
	st.shared.f32 	[%r43+1796], %f44;
	st.shared.f32 	[%r43+264], %f49;
	st.shared.f32 	[%r43+776], %f50;
	st.shared.f32 	[%r43+1288], %f51;
	st.shared.f32 	[%r43+1800], %f52;
	st.shared.f32 	[%r43+268], %f57;
	st.shared.f32 	[%r43+780], %f58;
	st.shared.f32 	[%r43+1292], %f59;
	st.shared.f32 	[%r43+1804], %f60;
$L__BB0_2:
	mov.u32 	%r44, %tid.y;
	shl.b32 	%r45, %r44, 4;
	mov.u32 	%r46, %tid.x;
	add.s32 	%r47, %r45, %r46;
	shl.b32 	%r48, %r47, 4;
	mov.u32 	%r49, _ZZ16sgemm_b2b_kernelILi1024ELi128ELi128ELi128EEvPfS0_S0_S0_S0_E4s_b1;
	add.s32 	%r50, %r49, %r48;
	st.shared.v4.f32 	[%r50], {%f65, %f66, %f67, %f68};
	bar.sync 	0;
	shr.u32 	%r51, %r46, 1;
	ld.global.nc.v4.f32 	{%f69, %f70, %f71, %f72}, [%rd1+4096];
	mov.u32 	%r52, _ZZ16sgemm_b2b_kernelILi1024ELi128ELi128ELi128EEvPfS0_S0_S0_S0_E3s_a;
	add.s32 	%r53, %r52, %r45;
	ld.shared.v4.f32 	{%f11393, %f11394, %f11395, %f11396}, [%r53];
	ld.shared.v4.f32 	{%f11397, %f11398, %f11399, %f11400}, [%r53+256];
	shl.b32 	%r54, %r46, 4;
	add.s32 	%r55, %r49, %r54;
	ld.shared.v4.f32 	{%f11401, %f11402, %f11403, %f11404}, [%r55];
	ld.shared.v4.f32 	{%f11405, %f11406, %f11407, %f11408}, [%r55+256];
	fma.rn.f32 	%f11409, %f11393, %f11401, 0f00000000;
	fma.rn.f32 	%f11410, %f11393, %f11402, 0f00000000;
	fma.rn.f32 	%f11411, %f11393, %f11403, 0f00000000;
	fma.rn.f32 	%f11412, %f11393, %f11404, 0f00000000;
	fma.rn.f32 	%f11413, %f11393, %f11405, 0f00000000;
	fma.rn.f32 	%f11414, %f11393, %f11406, 0f00000000;
	fma.rn.f32 	%f11415, %f11393, %f11407, 0f00000000;
	fma.rn.f32 	%f11416, %f11393, %f11408, 0f00000000;
	fma.rn.f32 	%f11417, %f11394, %f11401, 0f00000000;
	fma.rn.f32 	%f11418, %f11394, %f11402, 0f00000000;
	fma.rn.f32 	%f11419, %f11394, %f11403, 0f00000000;
	fma.rn.f32 	%f11420, %f11394, %f11404, 0f00000000;
	fma.rn.f32 	%f11421, %f11394, %f11405, 0f00000000;
	fma.rn.f32 	%f11422, %f11394, %f11406, 0f00000000;
	fma.rn.f32 	%f11423, %f11394, %f11407, 0f00000000;
	fma.rn.f32 	%f11424, %f11394, %f11408, 0f00000000;
	fma.rn.f32 	%f11425, %f11395, %f11401, 0f00000000;
	fma.rn.f32 	%f11426, %f11395, %f11402, 0f00000000;
	fma.rn.f32 	%f11427, %f11395, %f11403, 0f00000000;
	fma.rn.f32 	%f11428, %f11395, %f11404, 0f00000000;
	fma.rn.f32 	%f11429, %f11395, %f11405, 0f00000000;
	fma.rn.f32 	%f11430, %f11395, %f11406, 0f00000000;
	fma.rn.f32 	%f11431, %f11395, %f11407, 0f00000000;
	fma.rn.f32 	%f11432, %f11395, %f11408, 0f00000000;
	fma.rn.f32 	%f11433, %f11396, %f11401, 0f00000000;
	fma.rn.f32 	%f11434, %f11396, %f11402, 0f00000000;
	fma.rn.f32 	%f11435, %f11396, %f11403, 0f00000000;
	fma.rn.f32 	%f11436, %f11396, %f11404, 0f00000000;
	fma.rn.f32 	%f11437, %f11396, %f11405, 0f00000000;
	fma.rn.f32 	%f11438, %f11396, %f11406, 0f00000000;
	fma.rn.f32 	%f11439, %f11396, %f11407, 0f00000000;
	fma.rn.f32 	%f11440, %f11396, %f11408, 0f00000000;
	fma.rn.f32 	%f11441, %f11397, %f11401, 0f00000000;
	fma.rn.f32 	%f11442, %f11397, %f11402, 0f00000000;
	fma.rn.f32 	%f11443, %f11397, %f11403, 0f00000000;
	fma.rn.f32 	%f11444, %f11397, %f11404, 0f00000000;
	fma.rn.f32 	%f11445, %f11397, %f11405, 0f00000000;
	fma.rn.f32 	%f11446, %f11397, %f11406, 0f00000000;
	fma.rn.f32 	%f11447, %f11397, %f11407, 0f00000000;
	fma.rn.f32 	%f11448, %f11397, %f11408, 0f00000000;
	fma.rn.f32 	%f11449, %f11398, %f11401, 0f00000000;
	fma.rn.f32 	%f11450, %f11398, %f11402, 0f00000000;
	fma.rn.f32 	%f11451, %f11398, %f11403, 0f00000000;
	fma.rn.f32 	%f11452, %f11398, %f11404, 0f00000000;
	fma.rn.f32 	%f11453, %f11398, %f11405, 0f00000000;
	fma.rn.f32 	%f11454, %f11398, %f11406, 0f00000000;
	fma.rn.f32 	%f11455, %f11398, %f11407, 0f00000000;
	fma.rn.f32 	%f11456, %f11398, %f11408, 0f00000000;
	fma.rn.f32 	%f11457, %f11399, %f11401, 0f00000000;
	fma.rn.f32 	%f11458, %f11399, %f11402, 0f00000000;
	fma.rn.f32 	%f11459, %f11399, %f11403, 0f00000000;
	fma.rn.f32 	%f11460, %f11399, %f11404, 0f00000000;
	fma.rn.f32 	%f11461, %f11399, %f11405, 0f00000000;
	fma.rn.f32 	%f11462, %f11399, %f11406, 0f00000000;
	fma.rn.f32 	%f11463, %f11399, %f11407, 0f00000000;
	fma.rn.f32 	%f11464, %f11399, %f11408, 0f00000000;
	fma.rn.f32 	%f11465, %f11400, %f11401, 0f00000000;
	fma.rn.f32 	%f11466, %f11400, %f11402, 0f00000000;
	fma.rn.f32 	%f11467, %f11400, %f11403, 0f00000000;
	fma.rn.f32 	%f11468, %f11400, %f11404, 0f00000000;
	fma.rn.f32 	%f11469, %f11400, %f11405, 0f00000000;
	fma.rn.f32 	%f11470, %f11400, %f11406, 0f00000000;
	fma.rn.f32 	%f11471, %f11400, %f11407, 0f00000000;
	fma.rn.f32 	%f11472, %f11400, %f11408, 0f00000000;
	ld.shared.v4.f32 	{%f11473, %f11474, %f11475, %f11476}, [%r53+512];
	ld.shared.v4.f32 	{%f11477, %f11478, %f11479, %f11480}, [%r53+768];
	ld.shared.v4.f32 	{%f11481, %f11482, %f11483, %f11484}, [%r55+512];
	ld.shared.v4.f32 	{%f11485, %f11486, %f11487, %f11488}, [%r55+768];
	fma.rn.f32 	%f11489, %f11473, %f11481, %f11409;
	fma.rn.f32 	%f11490, %f11473, %f11482, %f11410;
	fma.rn.f32 	%f11491, %f11473, %f11483, %f11411;
	fma.rn.f32 	%f11492, %f11473, %f11484, %f11412;
	fma.rn.f32 	%f11493, %f11473, %f11485, %f11413;
	fma.rn.f32 	%f11494, %f11473, %f11486, %f11414;
	fma.rn.f32 	%f11495, %f11473, %f11487, %f11415;
	fma.rn.f32 	%f11496, %f11473, %f11488, %f11416;
	fma.rn.f32 	%f11497, %f11474, %f11481, %f11417;
	fma.rn.f32 	%f11498, %f11474, %f11482, %f11418;
	fma.rn.f32 	%f11499, %f11474, %f11483, %f11419;
	fma.rn.f32 	%f11500, %f11474, %f11484, %f11420;
	fma.rn.f32 	%f11501, %f11474, %f11485, %f11421;
	fma.rn.f32 	%f11502, %f11474, %f11486, %f11422;
	fma.rn.f32 	%f11503, %f11474, %f11487, %f11423;
	fma.rn.f32 	%f11504, %f11474, %f11488, %f11424;
	fma.rn.f32 	%f11505, %f11475, %f11481, %f11425;
	fma.rn.f32 	%f11506, %f11475, %f11482, %f11426;
	fma.rn.f32 	%f11507, %f11475, %f11483, %f11427;
	fma.rn.f32 	%f11508, %f11475, %f11484, %f11428;
	fma.rn.f32 	%f11509, %f11475, %f11485, %f11429;
	fma.rn.f32 	%f11510, %f11475, %f11486, %f11430;
	fma.rn.f32 	%f11511, %f11475, %f11487, %f11431;
	fma.rn.f32 	%f11512, %f11475, %f11488, %f11432;
	fma.rn.f32 	%f11513, %f11476, %f11481, %f11433;
	fma.rn.f32 	%f11514, %f11476, %f11482, %f11434;
	fma.rn.f32 	%f11515, %f11476, %f11483, %f11435;
	fma.rn.f32 	%f11516, %f11476, %f11484, %f11436;
	fma.rn.f32 	%f11517, %f11476, %f11485, %f11437;
	fma.rn.f32 	%f11518, %f11476, %f11486, %f11438;
	fma.rn.f32 	%f11519, %f11476, %f11487, %f11439;
	fma.rn.f32 	%f11520, %f11476, %f11488, %f11440;
	fma.rn.f32 	%f11521, %f11477, %f11481, %f11441;
	fma.rn.f32 	%f11522, %f11477, %f11482, %f11442;
	fma.rn.f32 	%f11523, %f11477, %f11483, %f11443;
	fma.rn.f32 	%f11524, %f11477, %f11484, %f11444;
	fma.rn.f32 	%f11525, %f11477, %f11485, %f11445;
	fma.rn.f32 	%f11526, %f11477, %f11486, %f11446;
	fma.rn.f32 	%f11527, %f11477, %f11487, %f11447;
	fma.rn.f32 	%f11528, %f11477, %f11488, %f11448;
	fma.rn.f32 	%f11529, %f11478, %f11481, %f11449;
	fma.rn.f32 	%f11530, %f11478, %f11482, %f11450;
	fma.rn.f32 	%f11531, %f11478, %f11483, %f11451;
	fma.rn.f32 	%f11532, %f11478, %f11484, %f11452;
	fma.rn.f32 	%f11533, %f11478, %f11485, %f11453;
	fma.rn.f32 	%f11534, %f11478, %f11486, %f11454;
	fma.rn.f32 	%f11535, %f11478, %f11487, %f11455;
	fma.rn.f32 	%f11536, %f11478, %f11488, %f11456;
	fma.rn.f32 	%f11537, %f11479, %f11481, %f11457;
	fma.rn.f32 	%f11538, %f11479, %f11482, %f11458;
	fma.rn.f32 	%f11539, %f11479, %f11483, %f11459;
	fma.rn.f32 	%f11540, %f11479, %f11484, %f11460;
	fma.rn.f32 	%f11541, %f11479, %f11485, %f11461;
	fma.rn.f32 	%f11542, %f11479, %f11486, %f11462;
	fma.rn.f32 	%f11543, %f11479, %f11487, %f11463;
	fma.rn.f32 	%f11544, %f11479, %f11488, %f11464;
	fma.rn.f32 	%f11545, %f11480, %f11481, %f11465;
	fma.rn.f32 	%f11546, %f11480, %f11482, %f11466;
	fma.rn.f32 	%f11547, %f11480, %f11483, %f11467;
	fma.rn.f32 	%f11548, %f11480, %f11484, %f11468;
	fma.rn.f32 	%f11549, %f11480, %f11485, %f11469;
	fma.rn.f32 	%f11550, %f11480, %f11486, %f11470;
	fma.rn.f32 	%f11551, %f11480, %f11487, %f11471;
	fma.rn.f32 	%f11552, %f11480, %f11488, %f11472;
	ld.shared.v4.f32 	{%f11553, %f11554, %f11555, %f11556}, [%r53+1024];
	ld.shared.v4.f32 	{%f11557, %f11558, %f11559, %f11560}, [%r53+1280];
	ld.shared.v4.f32 	{%f11561, %f11562, %f11563, %f11564}, [%r55+1024];
	ld.shared.v4.f32 	{%f11565, %f11566, %f11567, %f11568}, [%r55+1280];
	fma.rn.f32 	%f11569, %f11553, %f11561, %f11489;
	fma.rn.f32 	%f11570, %f11553, %f11562, %f11490;
	fma.rn.f32 	%f11571, %f11553, %f11563, %f11491;
	fma.rn.f32 	%f11572, %f11553, %f11564, %f11492;
	fma.rn.f32 	%f11573, %f11553, %f11565, %f11493;
	fma.rn.f32 	%f11574, %f11553, %f11566, %f11494;
	fma.rn.f32 	%f11575, %f11553, %f11567, %f11495;
	fma.rn.f32 	%f11576, %f11553, %f11568, %f11496;
	fma.rn.f32 	%f11577, %f11554, %f11561, %f11497;
	fma.rn.f32 	%f11578, %f11554, %f11562, %f11498;
	fma.rn.f32 	%f11579, %f11554, %f11563, %f11499;
	fma.rn.f32 	%f11580, %f11554, %f11564, %f11500;
	fma.rn.f32 	%f11581, %f11554, %f11565, %f11501;
	fma.rn.f32 	%f11582, %f11554, %f11566, %f11502;
	fma.rn.f32 	%f11583, %f11554, %f11567, %f11503;
	fma.rn.f32 	%f11584, %f11554, %f11568, %f11504;
	fma.rn.f32 	%f11585, %f11555, %f11561, %f11505;
	fma.rn.f32 	%f11586, %f11555, %f11562, %f11506;
	fma.rn.f32 	%f11587, %f11555, %f11563, %f11507;
	fma.rn.f32 	%f11588, %f11555, %f11564, %f11508;
	fma.rn.f32 	%f11589, %f11555, %f11565, %f11509;
	fma.rn.f32 	%f11590, %f11555, %f11566, %f11510;
	fma.rn.f32 	%f11591, %f11555, %f11567, %f11511;
	fma.rn.f32 	%f11592, %f11555, %f11568, %f11512;
	fma.rn.f32 	%f11593, %f11556, %f11561, %f11513;
	fma.rn.f32 	%f11594, %f11556, %f11562, %f11514;
	fma.rn.f32 	%f11595, %f11556, %f11563, %f11515;
	fma.rn.f32 	%f11596, %f11556, %f11564, %f11516;
	fma.rn.f32 	%f11597, %f11556, %f11565, %f11517;
	fma.rn.f32 	%f11598, %f11556, %f11566, %f11518;
	fma.rn.f32 	%f11599, %f11556, %f11567, %f11519;
	fma.rn.f32 	%f11600, %f11556, %f11568, %f11520;
	fma.rn.f32 	%f11601, %f11557, %f11561, %f11521;
	fma.rn.f32 	%f11602, %f11557, %f11562, %f11522;
	fma.rn.f32 	%f11603, %f11557, %f11563, %f11523;
	fma.rn.f32 	%f11604, %f11557, %f11564, %f11524;
	fma.rn.f32 	%f11605, %f11557, %f11565, %f11525;
	fma.rn.f32 	%f11606, %f11557, %f11566, %f11526;
	fma.rn.f32 	%f11607, %f11557, %f11567, %f11527;
	fma.rn.f32 	%f11608, %f11557, %f11568, %f11528;
	fma.rn.f32 	%f11609, %f11558, %f11561, %f11529;
	fma.rn.f32 	%f11610, %f11558, %f11562, %f11530;
	fma.rn.f32 	%f11611, %f11558, %f11563, %f11531;
	fma.rn.f32 	%f11612, %f11558, %f11564, %f11532;
	fma.rn.f32 	%f11613, %f11558, %f11565, %f11533;
	fma.rn.f32 	%f11614, %f11558, %f11566, %f11534;
	fma.rn.f32 	%f11615, %f11558, %f11567, %f11535;
	fma.rn.f32 	%f11616, %f11558, %f11568, %f11536;
	fma.rn.f32 	%f11617, %f11559, %f11561, %f11537;
	fma.rn.f32 	%f11618, %f11559, %f11562, %f11538;
	fma.rn.f32 	%f11619, %f11559, %f11563, %f11539;
	fma.rn.f32 	%f11620, %f11559, %f11564, %f11540;
	fma.rn.f32 	%f11621, %f11559, %f11565, %f11541;
	fma.rn.f32 	%f11622, %f11559, %f11566, %f11542;
	fma.rn.f32 	%f11623, %f11559, %f11567, %f11543;
	fma.rn.f32 	%f11624, %f11559, %f11568, %f11544;
	fma.rn.f32 	%f11625, %f11560, %f11561, %f11545;
	fma.rn.f32 	%f11626, %f11560, %f11562, %f11546;
	fma.rn.f32 	%f11627, %f11560, %f11563, %f11547;
	fma.rn.f32 	%f11628, %f11560, %f11564, %f11548;
	fma.rn.f32 	%f11629, %f11560, %f11565, %f11549;
	fma.rn.f32 	%f11630, %f11560, %f11566, %f11550;
	fma.rn.f32 	%f11631, %f11560, %f11567, %f11551;
	fma.rn.f32 	%f11632, %f11560, %f11568, %f11552;
	ld.shared.v4.f32 	{%f11633, %f11634, %f11635, %f11636}, [%r53+1536];
	ld.shared.v4.f32 	{%f11637, %f11638, %f11639, %f11640}, [%r53+1792];
	ld.shared.v4.f32 	{%f11641, %f11642, %f11643, %f11644}, [%r55+1536];
	ld.shared.v4.f32 	{%f11645, %f11646, %f11647, %f11648}, [%r55+1792];
	fma.rn.f32 	%f11649, %f11633, %f11641, %f11569;
	fma.rn.f32 	%f11650, %f11633, %f11642, %f11570;
	fma.rn.f32 	%f11651, %f11633, %f11643, %f11571;
	fma.rn.f32 	%f11652, %f11633, %f11644, %f11572;
	fma.rn.f32 	%f11653, %f11633, %f11645, %f11573;
	fma.rn.f32 	%f11654, %f11633, %f11646, %f11574;
	fma.rn.f32 	%f11655, %f11633, %f11647, %f11575;
	fma.rn.f32 	%f11656, %f11633, %f11648, %f11576;
	fma.rn.f32 	%f11657, %f11634, %f11641, %f11577;
	fma.rn.f32 	%f11658, %f11634, %f11642, %f11578;
	fma.rn.f32 	%f11659, %f11634, %f11643, %f11579;
	fma.rn.f32 	%f11660, %f11634, %f11644, %f11580;
	fma.rn.f32 	%f11661, %f11634, %f11645, %f11581;
	fma.rn.f32 	%f11662, %f11634, %f11646, %f11582;
	fma.rn.f32 	%f11663, %f11634, %f11647, %f11583;
	fma.rn.f32 	%f11664, %f11634, %f11648, %f11584;
	fma.rn.f32 	%f11665, %f11635, %f11641, %f11585;
	fma.rn.f32 	%f11666, %f11635, %f11642, %f11586;
	fma.rn.f32 	%f11667, %f11635, %f11643, %f11587;
	fma.rn.f32 	%f11668, %f11635, %f11644, %f11588;
	fma.rn.f32 	%f11669, %f11635, %f11645, %f11589;
	fma.rn.f32 	%f11670, %f11635, %f11646, %f11590;
	fma.rn.f32 	%f11671, %f11635, %f11647, %f11591;
	fma.rn.f32 	%f11672, %f11635, %f11648, %f11592;
	fma.rn.f32 	%f11673, %f11636, %f11641, %f11593;
	fma.rn.f32 	%f11674, %f11636, %f11642, %f11594;
	fma.rn.f32 	%f11675, %f11636, %f11643, %f11595;
	fma.rn.f32 	%f11676, %f11636, %f11644, %f11596;
	fma.rn.f32 	%f11677, %f11636, %f11645, %f11597;
	fma.rn.f32 	%f11678, %f11636, %f11646, %f11598;
	fma.rn.f32 	%f11679, %f11636, %f11647, %f11599;
	fma.rn.f32 	%f11680, %f11636, %f11648, %f11600;
	fma.rn.f32 	%f11681, %f11637, %f11641, %f11601;
	fma.rn.f32 	%f11682, %f11637, %f11642, %f11602;
	fma.rn.f32 	%f11683, %f11637, %f11643, %f11603;
	fma.rn.f32 	%f11684, %f11637, %f11644, %f11604;
	fma.rn.f32 	%f11685, %f11637, %f11645, %f11605;
	fma.rn.f32 	%f11686, %f11637, %f11646, %f11606;
	fma.rn.f32 	%f11687, %f11637, %f11647, %f11607;
	fma.rn.f32 	%f11688, %f11637, %f11648, %f11608;
	fma.rn.f32 	%f11689, %f11638, %f11641, %f11609;
	fma.rn.f32 	%f11690, %f11638, %f11642, %f11610;
	fma.rn.f32 	%f11691, %f11638, %f11643, %f11611;
	fma.rn.f32 	%f11692, %f11638, %f11644, %f11612;
	fma.rn.f32 	%f11693, %f11638, %f11645, %f11613;
	fma.rn.f32 	%f11694, %f11638, %f11646, %f11614;
	fma.rn.f32 	%f11695, %f11638, %f11647, %f11615;
	fma.rn.f32 	%f11696, %f11638, %f11648, %f11616;
	fma.rn.f32 	%f11697, %f11639, %f11641, %f11617;
	fma.rn.f32 	%f11698, %f11639, %f11642, %f11618;
	fma.rn.f32 	%f11699, %f11639, %f11643, %f11619;
	fma.rn.f32 	%f11700, %f11639, %f11644, %f11620;
	fma.rn.f32 	%f11701, %f11639, %f11645, %f11621;
	fma.rn.f32 	%f11702, %f11639, %f11646, %f11622;
	fma.rn.f32 	%f11703, %f11639, %f11647, %f11623;
	fma.rn.f32 	%f11704, %f11639, %f11648, %f11624;
	fma.rn.f32 	%f11705, %f11640, %f11641, %f11625;
	fma.rn.f32 	%f11706, %f11640, %f11642, %f11626;
	fma.rn.f32 	%f11707, %f11640, %f11643, %f11627;
	fma.rn.f32 	%f11708, %f11640, %f11644, %f11628;
	fma.rn.f32 	%f11709, %f11640, %f11645, %f11629;
	fma.rn.f32 	%f11710, %f11640, %f11646, %f11630;
	fma.rn.f32 	%f11711, %f11640, %f11647, %f11631;
	fma.rn.f32 	%f11712, %f11640, %f11648, %f11632;
	ld.shared.v4.f32 	{%f11713, %f11714, %f11715, %f11716}, [%r53+2048];
	ld.shared.v4.f32 	{%f11717, %f11718, %f11719, %f11720}, [%r53+2304];
	ld.shared.v4.f32 	{%f11721, %f11722, %f11723, %f11724}, [%r55+2048];
	ld.shared.v4.f32 	{%f11725, %f11726, %f11727, %f11728}, [%r55+2304];
	fma.rn.f32 	%f11729, %f11713, %f11721, %f11649;
	fma.rn.f32 	%f11730, %f11713, %f11722, %f11650;
	fma.rn.f32 	%f11731, %f11713, %f11723, %f11651;
	fma.rn.f32 	%f11732, %f11713, %f11724, %f11652;
	fma.rn.f32 	%f11733, %f11713, %f11725, %f11653;
	fma.rn.f32 	%f11734, %f11713, %f11726, %f11654;
	fma.rn.f32 	%f11735, %f11713, %f11727, %f11655;
	fma.rn.f32 	%f11736, %f11713, %f11728, %f11656;
	fma.rn.f32 	%f11737, %f11714, %f11721, %f11657;
	fma.rn.f32 	%f11738, %f11714, %f11722, %f11658;
	fma.rn.f32 	%f11739, %f11714, %f11723, %f11659;
	fma.rn.f32 	%f11740, %f11714, %f11724, %f11660;
	fma.rn.f32 	%f11741, %f11714, %f11725, %f11661;
	fma.rn.f32 	%f11742, %f11714, %f11726, %f11662;
	fma.rn.f32 	%f11743, %f11714, %f11727, %f11663;
	fma.rn.f32 	%f11744, %f11714, %f11728, %f11664;
	fma.rn.f32 	%f11745, %f11715, %f11721, %f11665;
	fma.rn.f32 	%f11746, %f11715, %f11722, %f11666;
	fma.rn.f32 	%f11747, %f11715, %f11723, %f11667;
	fma.rn.f32 	%f11748, %f11715, %f11724, %f11668;
	fma.rn.f32 	%f11749, %f11715, %f11725, %f11669;
	fma.rn.f32 	%f11750, %f11715, %f11726, %f11670;
	fma.rn.f32 	%f11751, %f11715, %f11727, %f11671;
	fma.rn.f32 	%f11752, %f11715, %f11728, %f11672;
	fma.rn.f32 	%f11753, %f11716, %f11721, %f11673;
	fma.rn.f32 	%f11754, %f11716, %f11722, %f11674;
	fma.rn.f32 	%f11755, %f11716, %f11723, %f11675;
	fma.rn.f32 	%f11756, %f11716, %f11724, %f11676;
	fma.rn.f32 	%f11757, %f11716, %f11725, %f11677;
	fma.rn.f32 	%f11758, %f11716, %f11726, %f11678;
	fma.rn.f32 	%f11759, %f11716, %f11727, %f11679;
	fma.rn.f32 	%f11760, %f11716, %f11728, %f11680;
	fma.rn.f32 	%f11761, %f11717, %f11721, %f11681;
	fma.rn.f32 	%f11762, %f11717, %f11722, %f11682;
	fma.rn.f32 	%f11763, %f11717, %f11723, %f11683;
	fma.rn.f32 	%f11764, %f11717, %f11724, %f11684;
	fma.rn.f32 	%f11765, %f11717, %f11725, %f11685;
	fma.rn.f32 	%f11766, %f11717, %f11726, %f11686;
	fma.rn.f32 	%f11767, %f11717, %f11727, %f11687;
	fma.rn.f32 	%f11768, %f11717, %f11728, %f11688;
	fma.rn.f32 	%f11769, %f11718, %f11721, %f11689;
	fma.rn.f32 	%f11770, %f11718, %f11722, %f11690;
	fma.rn.f32 	%f11771, %f11718, %f11723, %f11691;
	fma.rn.f32 	%f11772, %f11718, %f11724, %f11692;
	fma.rn.f32 	%f11773, %f11718, %f11725, %f11693;
	fma.rn.f32 	%f11774, %f11718, %f11726, %f11694;
	fma.rn.f32 	%f11775, %f11718, %f11727, %f11695;
	fma.rn.f32 	%f11776, %f11718, %f11728, %f11696;
	fma.rn.f32 	%f11777, %f11719, %f11721, %f11697;
	fma.rn.f32 	%f11778, %f11719, %f11722, %f11698;
	fma.rn.f32 	%f11779, %f11719, %f11723, %f11699;
	fma.rn.f32 	%f11780, %f11719, %f11724, %f11700;
	fma.rn.f32 	%f11781, %f11719, %f11725, %f11701;
	fma.rn.f32 	%f11782, %f11719, %f11726, %f11702;
	fma.rn.f32 	%f11783, %f11719, %f11727, %f11703;
	fma.rn.f32 	%f11784, %f11719, %f11728, %f11704;
	fma.rn.f32 	%f11785, %f11720, %f11721, %f11705;
	fma.rn.f32 	%f11786, %f11720, %f11722, %f11706;
	fma.rn.f32 	%f11787, %f11720, %f11723, %f11707;
	fma.rn.f32 	%f11788, %f11720, %f11724, %f11708;
	fma.rn.f32 	%f11789, %f11720, %f11725, %f11709;
	fma.rn.f32 	%f11790, %f11720, %f11726, %f11710;
	fma.rn.f32 	%f11791, %f11720, %f11727, %f11711;
	fma.rn.f32 	%f11792, %f11720, %f11728, %f11712;
	ld.shared.v4.f32 	{%f11793, %f11794, %f11795, %f11796}, [%r53+2560];
	ld.shared.v4.f32 	{%f11797, %f11798, %f11799, %f11800}, [%r53+2816];
	ld.shared.v4.f32 	{%f11801, %f11802, %f11803, %f11804}, [%r55+2560];
	ld.shared.v4.f32 	{%f11805, %f11806, %f11807, %f11808}, [%r55+2816];
	fma.rn.f32 	%f11809, %f11793, %f11801, %f11729;
	fma.rn.f32 	%f11810, %f11793, %f11802, %f11730;
	fma.rn.f32 	%f11811, %f11793, %f11803, %f11731;
	fma.rn.f32 	%f11812, %f11793, %f11804, %f11732;
	fma.rn.f32 	%f11813, %f11793, %f11805, %f11733;
	fma.rn.f32 	%f11814, %f11793, %f11806, %f11734;
	fma.rn.f32 	%f11815, %f11793, %f11807, %f11735;
	fma.rn.f32 	%f11816, %f11793, %f11808, %f11736;
	fma.rn.f32 	%f11817, %f11794, %f11801, %f11737;
	fma.rn.f32 	%f11818, %f11794, %f11802, %f11738;
	fma.rn.f32 	%f11819, %f11794, %f11803, %f11739;
	fma.rn.f32 	%f11820, %f11794, %f11804, %f11740;
	fma.rn.f32 	%f11821, %f11794, %f11805, %f11741;
	fma.rn.f32 	%f11822, %f11794, %f11806, %f11742;
	fma.rn.f32 	%f11823, %f11794, %f11807, %f11743;
	fma.rn.f32 	%f11824, %f11794, %f11808, %f11744;
	fma.rn.f32 	%f11825, %f11795, %f11801, %f11745;
	fma.rn.f32 	%f11826, %f11795, %f11802, %f11746;
	fma.rn.f32 	%f11827, %f11795, %f11803, %f11747;
	fma.rn.f32 	%f11828, %f11795, %f11804, %f11748;
	fma.rn.f32 	%f11829, %f11795, %f11805, %f11749;
	fma.rn.f32 	%f11830, %f11795, %f11806, %f11750;
	fma.rn.f32 	%f11831, %f11795, %f11807, %f11751;
	fma.rn.f32 	%f11832, %f11795, %f11808, %f11752;
	fma.rn.f32 	%f11833, %f11796, %f11801, %f11753;
	fma.rn.f32 	%f11834, %f11796, %f11802, %f11754;
	fma.rn.f32 	%f11835, %f11796, %f11803, %f11755;
	fma.rn.f32 	%f11836, %f11796, %f11804, %f11756;
	fma.rn.f32 	%f11837, %f11796, %f11805, %f11757;
	fma.rn.f32 	%f11838, %f11796, %f11806, %f11758;
	fma.rn.f32 	%f11839, %f11796, %f11807, %f11759;
	fma.rn.f32 	%f11840, %f11796, %f11808, %f11760;
	fma.rn.f32 	%f11841, %f11797, %f11801, %f11761;
	fma.rn.f32 	%f11842, %f11797, %f11802, %f11762;
	fma.rn.f32 	%f11843, %f11797, %f11803, %f11763;
	fma.rn.f32 	%f11844, %f11797, %f11804, %f11764;
	fma.rn.f32 	%f11845, %f11797, %f11805, %f11765;
	fma.rn.f32 	%f11846, %f11797, %f11806, %f11766;
	fma.rn.f32 	%f11847, %f11797, %f11807, %f11767;
	fma.rn.f32 	%f11848, %f11797, %f11808, %f11768;
	fma.rn.f32 	%f11849, %f11798, %f11801, %f11769;
	fma.rn.f32 	%f11850, %f11798, %f11802, %f11770;
	fma.rn.f32 	%f11851, %f11798, %f11803, %f11771;
	fma.rn.f32 	%f11852, %f11798, %f11804, %f11772;
	fma.rn.f32 	%f11853, %f11798, %f11805, %f11773;
	fma.rn.f32 	%f11854, %f11798, %f11806, %f11774;
	fma.rn.f32 	%f11855, %f11798, %f11807, %f11775;
	fma.rn.f32 	%f11856, %f11798, %f11808, %f11776;
	fma.rn.f32 	%f11857, %f11799, %f11801, %f11777;
	fma.rn.f32 	%f11858, %f11799, %f11802, %f11778;
	fma.rn.f32 	%f11859, %f11799, %f11803, %f11779;
	fma.rn.f32 	%f11860, %f11799, %f11804, %f11780;
	fma.rn.f32 	%f11861, %f11799, %f11805, %f11781;
	fma.rn.f32 	%f11862, %f11799, %f11806, %f11782;
	fma.rn.f32 	%f11863, %f11799, %f11807, %f11783;
	fma.rn.f32 	%f11864, %f11799, %f11808, %f11784;
	fma.rn.f32 	%f11865, %f11800, %f11801, %f11785;
	fma.rn.f32 	%f11866, %f11800, %f11802, %f11786;
	fma.rn.f32 	%f11867, %f11800, %f11803, %f11787;
	fma.rn.f32 	%f11868, %f11800, %f11804, %f11788;
	fma.rn.f32 	%f11869, %f11800, %f11805, %f11789;
	fma.rn.f32 	%f11870, %f11800, %f11806, %f11790;
	fma.rn.f32 	%f11871, %f11800, %f11807, %f11791;
	fma.rn.f32 	%f11872, %f11800, %f11808, %f11792;
	ld.shared.v4.f32 	{%f11873, %f11874, %f11875, %f11876}, [%r53+3072];
	ld.shared.v4.f32 	{%f11877, %f11878, %f11879, %f11880}, [%r53+3328];
	ld.shared.v4.f32 	{%f11881, %f11882, %f11883, %f11884}, [%r55+3072];
	ld.shared.v4.f32 	{%f11885, %f11886, %f11887, %f11888}, [%r55+3328];
	fma.rn.f32 	%f11889, %f11873, %f11881, %f11809;
	fma.rn.f32 	%f11890, %f11873, %f11882, %f11810;
	fma.rn.f32 	%f11891, %f11873, %f11883, %f11811;
	fma.rn.f32 	%f11892, %f11873, %f11884, %f11812;
	fma.rn.f32 	%f11893, %f11873, %f11885, %f11813;
	fma.rn.f32 	%f11894, %f11873, %f11886, %f11814;
	fma.rn.f32 	%f11895, %f11873, %f11887, %f11815;
	fma.rn.f32 	%f11896, %f11873, %f11888, %f11816;
	fma.rn.f32 	%f11897, %f11874, %f11881, %f11817;
	fma.rn.f32 	%f11898, %f11874, %f11882, %f11818;
	fma.rn.f32 	%f11899, %f11874, %f11883, %f11819;
	fma.rn.f32 	%f11900, %f11874, %f11884, %f11820;
	fma.rn.f32 	%f11901, %f11874, %f11885, %f11821;
	fma.rn.f32 	%f11902, %f11874, %f11886, %f11822;
	fma.rn.f32 	%f11903, %f11874, %f11887, %f11823;
	fma.rn.f32 	%f11904, %f11874, %f11888, %f11824;
	fma.rn.f32 	%f11905, %f11875, %f11881, %f11825;
	fma.rn.f32 	%f11906, %f11875, %f11882, %f11826;
	fma.rn.f32 	%f11907, %f11875, %f11883, %f11827;
	fma.rn.f32 	%f11908, %f11875, %f11884, %f11828;
	fma.rn.f32 	%f11909, %f11875, %f11885, %f11829;
	fma.rn.f32 	%f11910, %f11875, %f11886, %f11830;
	fma.rn.f32 	%f11911, %f11875, %f11887, %f11831;
	fma.rn.f32 	%f11912, %f11875, %f11888, %f11832;
	fma.rn.f32 	%f11913, %f11876, %f11881, %f11833;
	fma.rn.f32 	%f11914, %f11876, %f11882, %f11834;
	fma.rn.f32 	%f11915, %f11876, %f11883, %f11835;
	fma.rn.f32 	%f11916, %f11876, %f11884, %f11836;
	fma.rn.f32 	%f11917, %f11876, %f11885, %f11837;
	fma.rn.f32 	%f11918, %f11876, %f11886, %f11838;
	fma.rn.f32 	%f11919, %f11876, %f11887, %f11839;
	fma.rn.f32 	%f11920, %f11876, %f11888, %f11840;
	fma.rn.f32 	%f11921, %f11877, %f11881, %f11841;
	fma.rn.f32 	%f11922, %f11877, %f11882, %f11842;
	fma.rn.f32 	%f11923, %f11877, %f11883, %f11843;
	fma.rn.f32 	%f11924, %f11877, %f11884, %f11844;
	fma.rn.f32 	%f11925, %f11877, %f11885, %f11845;
	fma.rn.f32 	%f11926, %f11877, %f11886, %f11846;
	fma.rn.f32 	%f11927, %f11877, %f11887, %f11847;
	fma.rn.f32 	%f11928, %f11877, %f11888, %f11848;
	fma.rn.f32 	%f11929, %f11878, %f11881, %f11849;
	fma.rn.f32 	%f11930, %f11878, %f11882, %f11850;
	fma.rn.f32 	%f11931, %f11878, %f11883, %f11851;
	fma.rn.f32 	%f11932, %f11878, %f11884, %f11852;
	fma.rn.f32 	%f11933, %f11878, %f11885, %f11853;
	fma.rn.f32 	%f11934, %f11878, %f11886, %f11854;
	fma.rn.f32 	%f11935, %f11878, %f11887, %f11855;
	fma.rn.f32 	%f11936, %f11878, %f11888, %f11856;
	fma.rn.f32 	%f11937, %f11879, %f11881, %f11857;
	fma.rn.f32 	%f11938, %f11879, %f11882, %f11858;
	fma.rn.f32 	%f11939, %f11879, %f11883, %f11859;
	fma.rn.f32 	%f11940, %f11879, %f11884, %f11860;
	fma.rn.f32 	%f11941, %f11879, %f11885, %f11861;
	fma.rn.f32 	%f11942, %f11879, %f11886, %f11862;
	fma.rn.f32 	%f11943, %f11879, %f11887, %f11863;
	fma.rn.f32 	%f11944, %f11879, %f11888, %f11864;
	fma.rn.f32 	%f11945, %f11880, %f11881, %f11865;
	fma.rn.f32 	%f11946, %f11880, %f11882, %f11866;
	fma.rn.f32 	%f11947, %f11880, %f11883, %f11867;
	fma.rn.f32 	%f11948, %f11880, %f11884, %f11868;
	fma.rn.f32 	%f11949, %f11880, %f11885, %f11869;
	fma.rn.f32 	%f11950, %f11880, %f11886, %f11870;
	fma.rn.f32 	%f11951, %f11880, %f11887, %f11871;
	fma.rn.f32 	%f11952, %f11880, %f11888, %f11872;
	ld.shared.v4.f32 	{%f11953, %f11954, %f11955, %f11956}, [%r53+3584];
	ld.shared.v4.f32 	{%f11957, %f11958, %f11959, %f11960}, [%r53+3840];
	ld.shared.v4.f32 	{%f11961, %f11962, %f11963, %f11964}, [%r55+3584];
	ld.shared.v4.f32 	{%f11965, %f11966, %f11967, %f11968}, [%r55+3840];
	fma.rn.f32 	%f73, %f11953, %f11961, %f11889;
	fma.rn.f32 	%f74, %f11953, %f11962, %f11890;
	fma.rn.f32 	%f75, %f11953, %f11963, %f11891;
	fma.rn.f32 	%f76, %f11953, %f11964, %f11892;
	fma.rn.f32 	%f77, %f11953, %f11965, %f11893;
	fma.rn.f32 	%f78, %f11953, %f11966, %f11894;
	fma.rn.f32 	%f79, %f11953, %f11967, %f11895;
	fma.rn.f32 	%f80, %f11953, %f11968, %f11896;
	fma.rn.f32 	%f81, %f11954, %f11961, %f11897;
	fma.rn.f32 	%f82, %f11954, %f11962, %f11898;
	fma.rn.f32 	%f83, %f11954, %f11963, %f11899;
	fma.rn.f32 	%f84, %f11954, %f11964, %f11900;
	fma.rn.f32 	%f85, %f11954, %f11965, %f11901;
	fma.rn.f32 	%f86, %f11954, %f11966, %f11902;
	fma.rn.f32 	%f87, %f11954, %f11967, %f11903;
	fma.rn.f32 	%f88, %f11954, %f11968, %f11904;
	fma.rn.f32 	%f89, %f11955, %f11961, %f11905;
	fma.rn.f32 	%f90, %f11955, %f11962, %f11906;
	fma.rn.f32 	%f91, %f11955, %f11963, %f11907;
	fma.rn.f32 	%f92, %f11955, %f11964, %f11908;
	fma.rn.f32 	%f93, %f11955, %f11965, %f11909;
	fma.rn.f32 	%f94, %f11955, %f11966, %f11910;
	fma.rn.f32 	%f95, %f11955, %f11967, %f11911;
	fma.rn.f32 	%f96, %f11955, %f11968, %f11912;
	fma.rn.f32 	%f97, %f11956, %f11961, %f11913;
	fma.rn.f32 	%f98, %f11956, %f11962, %f11914;
	fma.rn.f32 	%f99, %f11956, %f11963, %f11915;
	fma.rn.f32 	%f100, %f11956, %f11964, %f11916;
	fma.rn.f32 	%f101, %f11956, %f11965, %f11917;
	fma.rn.f32 	%f102, %f11956, %f11966, %f11918;
	fma.rn.f32 	%f103, %f11956, %f11967, %f11919;
	fma.rn.f32 	%f104, %f11956, %f11968, %f11920;
	fma.rn.f32 	%f105, %f11957, %f11961, %f11921;
	fma.rn.f32 	%f106, %f11957, %f11962, %f11922;
	fma.rn.f32 	%f107, %f11957, %f11963, %f11923;
	fma.rn.f32 	%f108, %f11957, %f11964, %f11924;
	fma.rn.f32 	%f109, %f11957, %f11965, %f11925;
	fma.rn.f32 	%f110, %f11957, %f11966, %f11926;
	fma.rn.f32 	%f111, %f11957, %f11967, %f11927;
	fma.rn.f32 	%f112, %f11957, %f11968, %f11928;
	fma.rn.f32 	%f113, %f11958, %f11961, %f11929;
	fma.rn.f32 	%f114, %f11958, %f11962, %f11930;
	fma.rn.f32 	%f115, %f11958, %f11963, %f11931;
	fma.rn.f32 	%f116, %f11958, %f11964, %f11932;
	fma.rn.f32 	%f117, %f11958, %f11965, %f11933;
	fma.rn.f32 	%f118, %f11958, %f11966, %f11934;
	fma.rn.f32 	%f119, %f11958, %f11967, %f11935;
	fma.rn.f32 	%f120, %f11958, %f11968, %f11936;
	fma.rn.f32 	%f121, %f11959, %f11961, %f11937;
	fma.rn.f32 	%f122, %f11959, %f11962, %f11938;
	fma.rn.f32 	%f123, %f11959, %f11963, %f11939;
	fma.rn.f32 	%f124, %f11959, %f11964, %f11940;
	fma.rn.f32 	%f125, %f11959, %f11965, %f11941;
	fma.rn.f32 	%f126, %f11959, %f11966, %f11942;
	fma.rn.f32 	%f127, %f11959, %f11967, %f11943;
	fma.rn.f32 	%f128, %f11959, %f11968, %f11944;
	fma.rn.f32 	%f129, %f11960, %f11961, %f11945;
	fma.rn.f32 	%f130, %f11960, %f11962, %f11946;
	fma.rn.f32 	%f131, %f11960, %f11963, %f11947;
	fma.rn.f32 	%f132, %f11960, %f11964, %f11948;
	fma.rn.f32 	%f133, %f11960, %f11965, %f11949;
	fma.rn.f32 	%f134, %f11960, %f11966, %f11950;
	fma.rn.f32 	%f135, %f11960, %f11967, %f11951;
	fma.rn.f32 	%f136, %f11960, %f11968, %f11952;
	setp.ne.s32 	%p2, %r51, 1;
	@%p2 bra 	$L__BB0_4;
	mov.u32 	%r56, %tid.x;
	shl.b32 	%r57, %r56, 11;
	and.b32  	%r58, %r57, 2048;
	mov.u32 	%r59, %tid.y;
	shl.b32 	%r60, %r59, 4;
	mov.u32 	%r61, _ZZ16sgemm_b2b_kernelILi1024ELi128ELi128ELi128EEvPfS0_S0_S0_S0_E3s_a;
	add.s32 	%r62, %r61, %r60;
	add.s32 	%r63, %r62, %r58;
	st.shared.f32 	[%r63+4096], %f1;
	st.shared.f32 	[%r63+4608], %f2;
	st.shared.f32 	[%r63+5120], %f3;
	st.shared.f32 	[%r63+5632], %f4;
	st.shared.f32 	[%r63+4100], %f9;
	st.shared.f32 	[%r63+4612], %f10;
	st.shared.f32 	[%r63+5124], %f11;
	st.shared.f32 	[%r63+5636], %f12;
	st.shared.f32 	[%r63+4104], %f17;
	st.shared.f32 	[%r63+4616], %f18;
	st.shared.f32 	[%r63+5128], %f19;
	st.shared.f32 	[%r63+5640], %f20;
	st.shared.f32 	[%r63+4108], %f25;
	st.shared.f32 	[%r63+4620], %f26;
	st.shared.f32 	[%r63+5132], %f27;
	st.shared.f32 	[%r63+5644], %f28;
	st.shared.f32 	[%r63+4352], %f33;
	st.shared.f32 	[%r63+4864], %f34;
	st.shared.f32 	[%r63+5376], %f35;
	st.shared.f32 	[%r63+5888], %f36;
	st.shared.f32 	[%r63+4356], %f41;
	st.shared.f32 	[%r63+4868], %f42;
	st.shared.f32 	[%r63+5380], %f43;
	st.shared.f32 	[%r63+5892], %f44;
	st.shared.f32 	[%r63+4360], %f49;
	st.shared.f32 	[%r63+4872], %f50;
	st.shared.f32 	[%r63+5384], %f51;
	st.shared.f32 	[%r63+5896], %f52;
	st.shared.f32 	[%r63+4364], %f57;
	st.shared.f32 	[%r63+4876], %f58;
	st.shared.f32 	[%r63+5388], %f59;
	st.shared.f32 	[%r63+5900], %f60;
$L__BB0_4:
	mov.u32 	%r64, %tid.y;
	shl.b32 	%r65, %r64, 4;
	mov.u32 	%r66, %tid.x;
	add.s32 	%r67, %r65, %r66;
	shl.b32 	%r68, %r67, 4;
	mov.u32 	%r69, _ZZ16sgemm_b2b_kernelILi1024ELi128ELi128ELi128EEvPfS0_S0_S0_S0_E4s_b1;
	add.s32 	%r70, %r69, %r68;
	st.shared.v4.f32 	[%r70+4096], {%f69, %f70, %f71, %f72};
	bar.sync 	0;
	ld.global.nc.v4.f32 	{%f137, %f138, %f139, %f140}, [%rd1+8192];
	mov.u32 	%r71, _ZZ16sgemm_b2b_kernelILi1024ELi128ELi128ELi128EEvPfS0_S0_S0_S0_E3s_a;
	add.s32 	%r72, %r71, %r65;
	ld.shared.v4.f32 	{%f11969, %f11970, %f11971, %f11972}, [%r72+4096];
	ld.shared.v4.f32 	{%f11973, %f11974, %f11975, %f11976}, [%r72+4352];
	shl.b32 	%r73, %r66, 4;
	add.s32 	%r74, %r69, %r73;
	ld.shared.v4.f32 	{%f11977, %f11978, %f11979, %f11980}, [%r74+4096];
	ld.shared.v4.f32 	{%f11981, %f11982, %f11983, %f11984}, [%r74+4352];
	fma.rn.f32 	%f11985, %f11969, %f11977, %f73;
	fma.rn.f32 	%f11986, %f11969, %f11978, %f74;
	fma.rn.f32 	%f11987, %f11969, %f11979, %f75;
	fma.rn.f32 	%f11988, %f11969, %f11980, %f76;
	fma.rn.f32 	%f11989, %f11969, %f11981, %f77;
	fma.rn.f32 	%f11990, %f11969, %f11982, %f78;
	fma.rn.f32 	%f11991, %f11969, %f11983, %f79;
	fma.rn.f32 	%f11992, %f11969, %f11984, %f80;
	fma.rn.f32 	%f11993, %f11970, %f11977, %f81;
	fma.rn.f32 	%f11994, %f11970, %f11978, %f82;
	fma.rn.f32 	%f11995, %f11970, %f11979, %f83;
	fma.rn.f32 	%f11996, %f11970, %f11980, %f84;
	fma.rn.f32 	%f11997, %f11970, %f11981, %f85;
	fma.rn.f32 	%f11998, %f11970, %f11982, %f86;
	fma.rn.f32 	%f11999, %f11970, %f11983, %f87;
	fma.rn.f32 	%f12000, %f11970, %f11984, %f88;
	fma.rn.f32 	%f12001, %f11971, %f11977, %f89;
	fma.rn.f32 	%f12002, %f11971, %f11978, %f90;
	fma.rn.f32 	%f12003, %f11971, %f11979, %f91;
	fma.rn.f32 	%f12004, %f11971, %f11980, %f92;
	fma.rn.f32 	%f12005, %f11971, %f11981, %f93;
	fma.rn.f32 	%f12006, %f11971, %f11982, %f94;
	fma.rn.f32 	%f12007, %f11971, %f11983, %f95;
	fma.rn.f32 	%f12008, %f11971, %f11984, %f96;
	fma.rn.f32 	%f12009, %f11972, %f11977, %f97;
	fma.rn.f32 	%f12010, %f11972, %f11978, %f98;
	fma.rn.f32 	%f12011, %f11972, %f11979, %f99;
	fma.rn.f32 	%f12012, %f11972, %f11980, %f100;
	fma.rn.f32 	%f12013, %f11972, %f11981, %f101;
	fma.rn.f32 	%f12014, %f11972, %f11982, %f102;
	fma.rn.f32 	%f12015, %f11972, %f11983, %f103;
	fma.rn.f32 	%f12016, %f11972, %f11984, %f104;
	fma.rn.f32 	%f12017, %f11973, %f11977, %f105;
	fma.rn.f32 	%f12018, %f11973, %f11978, %f106;
	fma.rn.f32 	%f12019, %f11973, %f11979, %f107;
	fma.rn.f32 	%f12020, %f11973, %f11980, %f108;
	fma.rn.f32 	%f12021, %f11973, %f11981, %f109;
	fma.rn.f32 	%f12022, %f11973, %f11982, %f110;
	fma.rn.f32 	%f12023, %f11973, %f11983, %f111;
	fma.rn.f32 	%f12024, %f11973, %f11984, %f112;
	fma.rn.f32 	%f12025, %f11974, %f11977, %f113;
	fma.rn.f32 	%f12026, %f11974, %f11978, %f114;
	fma.rn.f32 	%f12027, %f11974, %f11979, %f115;
	fma.rn.f32 	%f12028, %f11974, %f11980, %f116;
	fma.rn.f32 	%f12029, %f11974, %f11981, %f117;
	fma.rn.f32 	%f12030, %f11974, %f11982, %f118;
	fma.rn.f32 	%f12031, %f11974, %f11983, %f119;
	fma.rn.f32 	%f12032, %f11974, %f11984, %f120;
	fma.rn.f32 	%f12033, %f11975, %f11977, %f121;
	fma.rn.f32 	%f12034, %f11975, %f11978, %f122;
	fma.rn.f32 	%f12035, %f11975, %f11979, %f123;
	fma.rn.f32 	%f12036, %f11975, %f11980, %f124;
	fma.rn.f32 	%f12037, %f11975, %f11981, %f125;
	fma.rn.f32 	%f12038, %f11975, %f11982, %f126;
	fma.rn.f32 	%f12039, %f11975, %f11983, %f127;
	fma.rn.f32 	%f12040, %f11975, %f11984, %f128;
	fma.rn.f32 	%f12041, %f11976, %f11977, %f129;
	fma.rn.f32 	%f12042, %f11976, %f11978, %f130;
	fma.rn.f32 	%f12043, %f11976, %f11979, %f131;
	fma.rn.f32 	%f12044, %f11976, %f11980, %f132;
	fma.rn.f32 	%f12045, %f11976, %f11981, %f133;
	fma.rn.f32 	%f12046, %f11976, %f11982, %f134;
	fma.rn.f32 	%f12047, %f11976, %f11983, %f135;
	fma.rn.f32 	%f12048, %f11976, %f11984, %f136;
	ld.shared.v4.f32 	{%f12049, %f12050, %f12051, %f12052}, [%r72+4608];
	ld.shared.v4.f32 	{%f12053, %f12054, %f12055, %f12056}, [%r72+4864];
	ld.shared.v4.f32 	{%f12057, %f12058, %f12059, %f12060}, [%r74+4608];
	ld.shared.v4.f32 	{%f12061, %f12062, %f12063, %f12064}, [%r74+4864];
	fma.rn.f32 	%f12065, %f12049, %f12057, %f11985;
	fma.rn.f32 	%f12066, %f12049, %f12058, %f11986;
	fma.rn.f32 	%f12067, %f12049, %f12059, %f11987;
	fma.rn.f32 	%f12068, %f12049, %f12060, %f11988;
	fma.rn.f32 	%f12069, %f12049, %f12061, %f11989;
	fma.rn.f32 	%f12070, %f12049, %f12062, %f11990;
	fma.rn.f32 	%f12071, %f12049, %f12063, %f11991;
	fma.rn.f32 	%f12072, %f12049, %f12064, %f11992;
	fma.rn.f32 	%f12073, %f12050, %f12057, %f11993;
	fma.rn.f32 	%f12074, %f12050, %f12058, %f11994;
	fma.rn.f32 	%f12075, %f12050, %f12059, %f11995;
	fma.rn.f32 	%f12076, %f12050, %f12060, %f11996;
	fma.rn.f32 	%f12077, %f12050, %f12061, %f11997;
	fma.rn.f32 	%f12078, %f12050, %f12062, %f11998;
	fma.rn.f32 	%f12079, %f12050, %f12063, %f11999;
	fma.rn.f32 	%f12080, %f12050, %f12064, %f12000;
	fma.rn.f32 	%f12081, %f12051, %f12057, %f12001;
	fma.rn.f32 	%f12082, %f12051, %f12058, %f12002;
	fma.rn.f32 	%f12083, %f12051, %f12059, %f12003;
	fma.rn.f32 	%f12084, %f12051, %f12060, %f12004;
	fma.rn.f32 	%f12085, %f12051, %f12061, %f12005;
	fma.rn.f32 	%f12086, %f12051, %f12062, %f12006;
	fma.rn.f32 	%f12087, %f12051, %f12063, %f12007;
	fma.rn.f32 	%f12088, %f12051, %f12064, %f12008;
	fma.rn.f32 	%f12089, %f12052, %f12057, %f12009;
	fma.rn.f32 	%f12090, %f12052, %f12058, %f12010;
	fma.rn.f32 	%f12091, %f12052, %f12059, %f12011;
	fma.rn.f32 	%f12092, %f12052, %f12060, %f12012;
	fma.rn.f32 	%f12093, %f12052, %f12061, %f12013;
	fma.rn.f32 	%f12094, %f12052, %f12062, %f12014;
	fma.rn.f32 	%f12095, %f12052, %f12063, %f12015;
	fma.rn.f32 	%f12096, %f12052, %f12064, %f12016;
	fma.rn.f32 	%f12097, %f12053, %f12057, %f12017;
	fma.rn.f32 	%f12098, %f12053, %f12058, %f12018;
	fma.rn.f32 	%f12099, %f12053, %f12059, %f12019;
	fma.rn.f32 	%f12100, %f12053, %f12060, %f12020;
	fma.rn.f32 	%f12101, %f12053, %f12061, %f12021;
	fma.rn.f32 	%f12102, %f12053, %f12062, %f12022;
	fma.rn.f32 	%f12103, %f12053, %f12063, %f12023;
	fma.rn.f32 	%f12104, %f12053, %f12064, %f12024;
	fma.rn.f32 	%f12105, %f12054, %f12057, %f12025;
	fma.rn.f32 	%f12106, %f12054, %f12058, %f12026;
	fma.rn.f32 	%f12107, %f12054, %f12059, %f12027;
	fma.rn.f32 	%f12108, %f12054, %f12060, %f12028;
	fma.rn.f32 	%f12109, %f12054, %f12061, %f12029;
	fma.rn.f32 	%f12110, %f12054, %f12062, %f12030;
	fma.rn.f32 	%f12111, %f12054, %f12063, %f12031;
	fma.rn.f32 	%f12112, %f12054, %f12064, %f12032;
	fma.rn.f32 	%f12113, %f12055, %f12057, %f12033;
	fma.rn.f32 	%f12114, %f12055, %f12058, %f12034;
	fma.rn.f32 	%f12115, %f12055, %f12059, %f12035;
	fma.rn.f32 	%f12116, %f12055, %f12060, %f12036;
	fma.rn.f32 	%f12117, %f12055, %f12061, %f12037;
	fma.rn.f32 	%f12118, %f12055, %f12062, %f12038;
	fma.rn.f32 	%f12119, %f12055, %f12063, %f12039;
	fma.rn.f32 	%f12120, %f12055, %f12064, %f12040;
	fma.rn.f32 	%f12121, %f12056, %f12057, %f12041;
	fma.rn.f32 	%f12122, %f12056, %f12058, %f12042;
	fma.rn.f32 	%f12123, %f12056, %f12059, %f12043;
	fma.rn.f32 	%f12124, %f12056, %f12060, %f12044;
	fma.rn.f32 	%f12125, %f12056, %f12061, %f12045;
	fma.rn.f32 	%f12126, %f12056, %f12062, %f12046;
	fma.rn.f32 	%f12127, %f12056, %f12063, %f12047;
	fma.rn.f32 	%f12128, %f12056, %f12064, %f12048;
	ld.shared.v4.f32 	{%f12129, %f12130, %f12131, %f12132}, [%r72+5120];
	ld.shared.v4.f32 	{%f12133, %f12134, %f12135, %f12136}, [%r72+5376];
	ld.shared.v4.f32 	{%f12137, %f12138, %f12139, %f12140}, [%r74+5120];
	ld.shared.v4.f32 	{%f12141, %f12142, %f12143, %f12144}, [%r74+5376];
	fma.rn.f32 	%f12145, %f12129, %f12137, %f12065;
	fma.rn.f32 	%f12146, %f12129, %f12138, %f12066;
	fma.rn.f32 	%f12147, %f12129, %f12139, %f12067;
	fma.rn.f32 	%f12148, %f12129, %f12140, %f12068;
	fma.rn.f32 	%f12149, %f12129, %f12141, %f12069;
	fma.rn.f32 	%f12150, %f12129, %f12142, %f12070;
	fma.rn.f32 	%f12151, %f12129, %f12143, %f12071;
	fma.rn.f32 	%f12152, %f12129, %f12144, %f12072;
	fma.rn.f32 	%f12153, %f12130, %f12137, %f12073;
	fma.rn.f32 	%f12154, %f12130, %f12138, %f12074;
	fma.rn.f32 	%f12155, %f12130, %f12139, %f12075;
	fma.rn.f32 	%f12156, %f12130, %f12140, %f12076;
	fma.rn.f32 	%f12157, %f12130, %f12141, %f12077;
	fma.rn.f32 	%f12158, %f12130, %f12142, %f12078;
	fma.rn.f32 	%f12159, %f12130, %f12143, %f12079;
	fma.rn.f32 	%f12160, %f12130, %f12144, %f12080;
	fma.rn.f32 	%f12161, %f12131, %f12137, %f12081;
	fma.rn.f32 	%f12162, %f12131, %f12138, %f12082;
	fma.rn.f32 	%f12163, %f12131, %f12139, %f12083;
	fma.rn.f32 	%f12164, %f12131, %f12140, %f12084;
	fma.rn.f32 	%f12165, %f12131, %f12141, %f12085;
	fma.rn.f32 	%f12166, %f12131, %f12142, %f12086;
	fma.rn.f32 	%f12167, %f12131, %f12143, %f12087;
	fma.rn.f32 	%f12168, %f12131, %f12144, %f12088;
	fma.rn.f32 	%f12169, %f12132, %f12137, %f12089;
	fma.rn.f32 	%f12170, %f12132, %f12138, %f12090;
	fma.rn.f32 	%f12171, %f12132, %f12139, %f12091;
	fma.rn.f32 	%f12172, %f12132, %f12140, %f12092;
	fma.rn.f32 	%f12173, %f12132, %f12141, %f12093;
	fma.rn.f32 	%f12174, %f12132, %f12142, %f12094;
	fma.rn.f32 	%f12175, %f12132, %f12143, %f12095;
	fma.rn.f32 	%f12176, %f12132, %f12144, %f12096;
	fma.rn.f32 	%f12177, %f12133, %f12137, %f12097;
	fma.rn.f32 	%f12178, %f12133, %f12138, %f12098;
	fma.rn.f32 	%f12179, %f12133, %f12139, %f12099;
	fma.rn.f32 	%f12180, %f12133, %f12140, %f12100;
	fma.rn.f32 	%f12181, %f12133, %f12141, %f12101;
	fma.rn.f32 	%f12182, %f12133, %f12142, %f12102;
	fma.rn.f32 	%f12183, %f12133, %f12143, %f12103;
	fma.rn.f32 	%f12184, %f12133, %f12144, %f12104;
	fma.rn.f32 	%f12185, %f12134, %f12137, %f12105;
	fma.rn.f32 	%f12186, %f12134, %f12138, %f12106;
	fma.rn.f32 	%f12187, %f12134, %f12139, %f12107;
	fma.rn.f32 	%f12188, %f12134, %f12140, %f12108;
	fma.rn.f32 	%f12189, %f12134, %f12141, %f12109;
	fma.rn.f32 	%f12190, %f12134, %f12142, %f12110;
	fma.rn.f32 	%f12191, %f12134, %f12143, %f12111;
	fma.rn.f32 	%f12192, %f12134, %f12144, %f12112;
	fma.rn.f32 	%f12193, %f12135, %f12137, %f12113;
	fma.rn.f32 	%f12194, %f12135, %f12138, %f12114;
	fma.rn.f32 	%f12195, %f12135, %f12139, %f12115;
	fma.rn.f32 	%f12196, %f12135, %f12140, %f12116;
	fma.rn.f32 	%f12197, %f12135, %f12141, %f12117;
	fma.rn.f32 	%f12198, %f12135, %f12142, %f12118;
	fma.rn.f32 	%f12199, %f12135, %f12143, %f12119;
	fma.rn.f32 	%f12200, %f12135, %f12144, %f12120;
	fma.rn.f32 	%f12201, %f12136, %f12137, %f12121;
	fma.rn.f32 	%f12202, %f12136, %f12138, %f12122;
	fma.rn.f32 	%f12203, %f12136, %f12139, %f12123;
	fma.rn.f32 	%f12204, %f12136, %f12140, %f12124;
	fma.rn.f32 	%f12205, %f12136, %f12141, %f12125;
	fma.rn.f32 	%f12206, %f12136, %f12142, %f12126;
	fma.rn.f32 	%f12207, %f12136, %f12143, %f12127;
	fma.rn.f32 	%f12208, %f12136, %f12144, %f12128;
	ld.shared.v4.f32 	{%f12209, %f12210, %f12211, %f12212}, [%r72+5632];
	ld.shared.v4.f32 	{%f12213, %f12214, %f12215, %f12216}, [%r72+5888];
	ld.shared.v4.f32 	{%f12217, %f12218, %f12219, %f12220}, [%r74+5632];
	ld.shared.v4.f32 	{%f12221, %f12222, %f12223, %f12224}, [%r74+5888];
	fma.rn.f32 	%f12225, %f12209, %f12217, %f12145;
	fma.rn.f32 	%f12226, %f12209, %f12218, %f12146;
	fma.rn.f32 	%f12227, %f12209, %f12219, %f12147;
	fma.rn.f32 	%f12228, %f12209, %f12220, %f12148;
	fma.rn.f32 	%f12229, %f12209, %f12221, %f12149;
	fma.rn.f32 	%f12230, %f12209, %f12222, %f12150;
	fma.rn.f32 	%f12231, %f12209, %f12223, %f12151;
	fma.rn.f32 	%f12232, %f12209, %f12224, %f12152;
	fma.rn.f32 	%f12233, %f12210, %f12217, %f12153;
	fma.rn.f32 	%f12234, %f12210, %f12218, %f12154;
	fma.rn.f32 	%f12235, %f12210, %f12219, %f12155;
	fma.rn.f32 	%f12236, %f12210, %f12220, %f12156;
	fma.rn.f32 	%f12237, %f12210, %f12221, %f12157;
	fma.rn.f32 	%f12238, %f12210, %f12222, %f12158;
	fma.rn.f32 	%f12239, %f12210, %f12223, %f12159;
	fma.rn.f32 	%f12240, %f12210, %f12224, %f12160;
	fma.rn.f32 	%f12241, %f12211, %f12217, %f12161;
	fma.rn.f32 	%f12242, %f12211, %f12218, %f12162;
	fma.rn.f32 	%f12243, %f12211, %f12219, %f12163;
	fma.rn.f32 	%f12244, %f12211, %f12220, %f12164;
	fma.rn.f32 	%f12245, %f12211, %f12221, %f12165;
	fma.rn.f32 	%f12246, %f12211, %f12222, %f12166;
	fma.rn.f32 	%f12247, %f12211, %f12223, %f12167;
	fma.rn.f32 	%f12248, %f12211, %f12224, %f12168;
	fma.rn.f32 	%f12249, %f12212, %f12217, %f12169;
	fma.rn.f32 	%f12250, %f12212, %f12218, %f12170;
	fma.rn.f32 	%f12251, %f12212, %f12219, %f12171;
	fma.rn.f32 	%f12252, %f12212, %f12220, %f12172;
	fma.rn.f32 	%f12253, %f12212, %f12221, %f12173;
	fma.rn.f32 	%f12254, %f12212, %f12222, %f12174;
	fma.rn.f32 	%f12255, %f12212, %f12223, %f12175;
	fma.rn.f32 	%f12256, %f12212, %f12224, %f12176;
	fma.rn.f32 	%f12257, %f12213, %f12217, %f12177;
	fma.rn.f32 	%f12258, %f12213, %f12218, %f12178;
	fma.rn.f32 	%f12259, %f12213, %f12219, %f12179;
	fma.rn.f32 	%f12260, %f12213, %f12220, %f12180;
	fma.rn.f32 	%f12261, %f12213, %f12221, %f12181;
	fma.rn.f32 	%f12262, %f12213, %f12222, %f12182;
	fma.rn.f32 	%f12263, %f12213, %f12223, %f12183;
	fma.rn.f32 	%f12264, %f12213, %f12224, %f12184;
	fma.rn.f32 	%f12265, %f12214, %f12217, %f12185;
	fma.rn.f32 	%f12266, %f12214, %f12218, %f12186;
	fma.rn.f32 	%f12267, %f12214, %f12219, %f12187;
	fma.rn.f32 	%f12268, %f12214, %f12220, %f12188;
	fma.rn.f32 	%f12269, %f12214, %f12221, %f12189;
	fma.rn.f32 	%f12270, %f12214, %f12222, %f12190;
	fma.rn.f32 	%f12271, %f12214, %f12223, %f12191;
	fma.rn.f32 	%f12272, %f12214, %f12224, %f12192;
	fma.rn.f32 	%f12273, %f12215, %f12217, %f12193;
	fma.rn.f32 	%f12274, %f12215, %f12218, %f12194;
	fma.rn.f32 	%f12275, %f12215, %f12219, %f12195;
	fma.rn.f32 	%f12276, %f12215, %f12220, %f12196;
	fma.rn.f32 	%f12277, %f12215, %f12221, %f12197;
	fma.rn.f32 	%f12278, %f12215, %f12222, %f12198;
	fma.rn.f32 	%f12279, %f12215, %f12223, %f12199;
	fma.rn.f32 	%f12280, %f12215, %f12224, %f12200;
	fma.rn.f32 	%f12281, %f12216, %f12217, %f12201;
	fma.rn.f32 	%f12282, %f12216, %f12218, %f12202;
	fma.rn.f32 	%f12283, %f12216, %f12219, %f12203;
	fma.rn.f32 	%f12284, %f12216, %f12220, %f12204;
	fma.rn.f32 	%f12285, %f12216, %f12221, %f12205;
	fma.rn.f32 	%f12286, %f12216, %f12222, %f12206;
	fma.rn.f32 	%f12287, %f12216, %f12223, %f12207;
	fma.rn.f32 	%f12288, %f12216, %f12224, %f12208;
	ld.shared.v4.f32 	{%f12289, %f12290, %f12291, %f12292}, [%r72+6144];
	ld.shared.v4.f32 	{%f12293, %f12294, %f12295, %f12296}, [%r72+6400];
	ld.shared.v4.f32 	{%f12297, %f12298, %f12299, %f12300}, [%r74+6144];
	ld.shared.v4.f32 	{%f12301, %f12302, %f12303, %f12304}, [%r74+6400];
	fma.rn.f32 	%f12305, %f12289, %f12297, %f12225;
	fma.rn.f32 	%f12306, %f12289, %f12298, %f12226;
	fma.rn.f32 	%f12307, %f12289, %f12299, %f12227;
	fma.rn.f32 	%f12308, %f12289, %f12300, %f12228;
	fma.rn.f32 	%f12309, %f12289, %f12301, %f12229;
	fma.rn.f32 	%f12310, %f12289, %f12302, %f12230;
	fma.rn.f32 	%f12311, %f12289, %f12303, %f12231;
	fma.rn.f32 	%f12312, %f12289, %f12304, %f12232;
	fma.rn.f32 	%f12313, %f12290, %f12297, %f12233;
	fma.rn.f32 	%f12314, %f12290, %f12298, %f12234;
	fma.rn.f32 	%f12315, %f12290, %f12299, %f12235;
	fma.rn.f32 	%f12316, %f12290, %f12300, %f12236;
	fma.rn.f32 	%f12317, %f12290, %f12301, %f12237;
	fma.rn.f32 	%f12318, %f12290, %f12302, %f12238;
	fma.rn.f32 	%f12319, %f12290, %f12303, %f12239;
	fma.rn.f32 	%f12320, %f12290, %f12304, %f12240;
	fma.rn.f32 	%f12321, %f12291, %f12297, %f12241;
	fma.rn.f32 	%f12322, %f12291, %f12298, %f12242;
	fma.rn.f32 	%f12323, %f12291, %f12299, %f12243;
	fma.rn.f32 	%f12324, %f12291, %f12300, %f12244;
	fma.rn.f32 	%f12325, %f12291, %f12301, %f12245;
	fma.rn.f32 	%f12326, %f12291, %f12302, %f12246;
	fma.rn.f32 	%f12327, %f12291, %f12303, %f12247;
	fma.rn.f32 	%f12328, %f12291, %f12304, %f12248;
	fma.rn.f32 	%f12329, %f12292, %f12297, %f12249;
	fma.rn.f32 	%f12330, %f12292, %f12298, %f12250;
	fma.rn.f32 	%f12331, %f12292, %f12299, %f12251;
	fma.rn.f32 	%f12332, %f12292, %f12300, %f12252;
	fma.rn.f32 	%f12333, %f12292, %f12301, %f12253;
	fma.rn.f32 	%f12334, %f12292, %f12302, %f12254;
	fma.rn.f32 	%f12335, %f12292, %f12303, %f12255;
	fma.rn.f32 	%f12336, %f12292, %f12304, %f12256;
	fma.rn.f32 	%f12337, %f12293, %f12297, %f12257;
	fma.rn.f32 	%f12338, %f12293, %f12298, %f12258;
	fma.rn.f32 	%f12339, %f12293, %f12299, %f12259;
	fma.rn.f32 	%f12340, %f12293, %f12300, %f12260;
	fma.rn.f32 	%f12341, %f12293, %f12301, %f12261;
	fma.rn.f32 	%f12342, %f12293, %f12302, %f12262;
	fma.rn.f32 	%f12343, %f12293, %f12303, %f12263;
	fma.rn.f32 	%f12344, %f12293, %f12304, %f12264;
	fma.rn.f32 	%f12345, %f12294, %f12297, %f12265;
	fma.rn.f32 	%f12346, %f12294, %f12298, %f12266;
	fma.rn.f32 	%f12347, %f12294, %f12299, %f12267;
	fma.rn.f32 	%f12348, %f12294, %f12300, %f12268;
	fma.rn.f32 	%f12349, %f12294, %f12301, %f12269;
	fma.rn.f32 	%f12350, %f12294, %f12302, %f12270;
	fma.rn.f32 	%f12351, %f12294, %f12303, %f12271;
	fma.rn.f32 	%f12352, %f12294, %f12304, %f12272;
	fma.rn.f32 	%f12353, %f12295, %f12297, %f12273;
	fma.rn.f32 	%f12354, %f12295, %f12298, %f12274;
	fma.rn.f32 	%f12355, %f12295, %f12299, %f12275;
	fma.rn.f32 	%f12356, %f12295, %f12300, %f12276;
	fma.rn.f32 	%f12357, %f12295, %f12301, %f12277;
	fma.rn.f32 	%f12358, %f12295, %f12302, %f12278;
	fma.rn.f32 	%f12359, %f12295, %f12303, %f12279;
	fma.rn.f32 	%f12360, %f12295, %f12304, %f12280;
	fma.rn.f32 	%f12361, %f12296, %f12297, %f12281;
	fma.rn.f32 	%f12362, %f12296, %f12298, %f12282;
	fma.rn.f32 	%f12363, %f12296, %f12299, %f12283;
	fma.rn.f32 	%f12364, %f12296, %f12300, %f12284;
	fma.rn.f32 	%f12365, %f12296, %f12301, %f12285;
	fma.rn.f32 	%f12366, %f12296, %f12302, %f12286;
	fma.rn.f32 	%f12367, %f12296, %f12303, %f12287;
	fma.rn.f32 	%f12368, %f12296, %f12304, %f12288;
	ld.shared.v4.f32 	{%f12369, %f12370, %f12371, %f12372}, [%r72+6656];
	ld.shared.v4.f32 	{%f12373, %f12374, %f12375, %f12376}, [%r72+6912];
	ld.shared.v4.f32 	{%f12377, %f12378, %f12379, %f12380}, [%r74+6656];
	ld.shared.v4.f32 	{%f12381, %f12382, %f12383, %f12384}, [%r74+6912];
	fma.rn.f32 	%f12385, %f12369, %f12377, %f12305;
	fma.rn.f32 	%f12386, %f12369, %f12378, %f12306;
	fma.rn.f32 	%f12387, %f12369, %f12379, %f12307;
	fma.rn.f32 	%f12388, %f12369, %f12380, %f12308;
	fma.rn.f32 	%f12389, %f12369, %f12381, %f12309;
	fma.rn.f32 	%f12390, %f12369, %f12382, %f12310;
	fma.rn.f32 	%f12391, %f12369, %f12383, %f12311;
	fma.rn.f32 	%f12392, %f12369, %f12384, %f12312;
	fma.rn.f32 	%f12393, %f12370, %f12377, %f12313;
	fma.rn.f32 	%f12394, %f12370, %f12378, %f12314;
	fma.rn.f32 	%f12395, %f12370, %f12379, %f12315;
	fma.rn.f32 	%f12396, %f12370, %f12380, %f12316;
	fma.rn.f32 	%f12397, %f12370, %f12381, %f12317;
	fma.rn.f32 	%f12398, %f12370, %f12382, %f12318;
	fma.rn.f32 	%f12399, %f12370, %f12383, %f12319;
	fma.rn.f32 	%f12400, %f12370, %f12384, %f12320;
	fma.rn.f32 	%f12401, %f12371, %f12377, %f12321;
	fma.rn.f32 	%f12402, %f12371, %f12378, %f12322;
	fma.rn.f32 	%f12403, %f12371, %f12379, %f12323;
	fma.rn.f32 	%f12404, %f12371, %f12380, %f12324;
	fma.rn.f32 	%f12405, %f12371, %f12381, %f12325;
	fma.rn.f32 	%f12406, %f12371, %f12382, %f12326;
	fma.rn.f32 	%f12407, %f12371, %f12383, %f12327;
	fma.rn.f32 	%f12408, %f12371, %f12384, %f12328;
	fma.rn.f32 	%f12409, %f12372, %f12377, %f12329;
	fma.rn.f32 	%f12410, %f12372, %f12378, %f12330;
	fma.rn.f32 	%f12411, %f12372, %f12379, %f12331;
	fma.rn.f32 	%f12412, %f12372, %f12380, %f12332;
	fma.rn.f32 	%f12413, %f12372, %f12381, %f12333;
	fma.rn.f32 	%f12414, %f12372, %f12382, %f12334;
	fma.rn.f32 	%f12415, %f12372, %f12383, %f12335;
	fma.rn.f32 	%f12416, %f12372, %f12384, %f12336;
	fma.rn.f32 	%f12417, %f12373, %f12377, %f12337;
	fma.rn.f32 	%f12418, %f12373, %f12378, %f12338;
	fma.rn.f32 	%f12419, %f12373, %f12379, %f12339;
	fma.rn.f32 	%f12420, %f12373, %f12380, %f12340;
	fma.rn.f32 	%f12421, %f12373, %f12381, %f12341;
	fma.rn.f32 	%f12422, %f12373, %f12382, %f12342;
	fma.rn.f32 	%f12423, %f12373, %f12383, %f12343;
	fma.rn.f32 	%f12424, %f12373, %f12384, %f12344;
	fma.rn.f32 	%f12425, %f12374, %f12377, %f12345;
	fma.rn.f32 	%f12426, %f12374, %f12378, %f12346;
	fma.rn.f32 	%f12427, %f12374, %f12379, %f12347;
	fma.rn.f32 	%f12428, %f12374, %f12380, %f12348;
	fma.rn.f32 	%f12429, %f12374, %f12381, %f12349;
	fma.rn.f32 	%f12430, %f12374, %f12382, %f12350;
	fma.rn.f32 	%f12431, %f12374, %f12383, %f12351;
	fma.rn.f32 	%f12432, %f12374, %f12384, %f12352;
	fma.rn.f32 	%f12433, %f12375, %f12377, %f12353;
	fma.rn.f32 	%f12434, %f12375, %f12378, %f12354;
	fma.rn.f32 	%f12435, %f12375, %f12379, %f12355;
	fma.rn.f32 	%f12436, %f12375, %f12380, %f12356;
	fma.rn.f32 	%f12437, %f12375, %f12381, %f12357;
	fma.rn.f32 	%f12438, %f12375, %f12382, %f12358;
	fma.rn.f32 	%f12439, %f12375, %f12383, %f12359;
	fma.rn.f32 	%f12440, %f12375, %f12384, %f12360;
	fma.rn.f32 	%f12441, %f12376, %f12377, %f12361;
	fma.rn.f32 	%f12442, %f12376, %f12378, %f12362;
	fma.rn.f32 	%f12443, %f12376, %f12379, %f12363;
	fma.rn.f32 	%f12444, %f12376, %f12380, %f12364;
	fma.rn.f32 	%f12445, %f12376, %f12381, %f12365;
	fma.rn.f32 	%f12446, %f12376, %f12382, %f12366;
	fma.rn.f32 	%f12447, %f12376, %f12383, %f12367;
	fma.rn.f32 	%f12448, %f12376, %f12384, %f12368;
	ld.shared.v4.f32 	{%f12449, %f12450, %f12451, %f12452}, [%r72+7168];
	ld.shared.v4.f32 	{%f12453, %f12454, %f12455, %f12456}, [%r72+7424];
	ld.shared.v4.f32 	{%f12457, %f12458, %f12459, %f12460}, [%r74+7168];
	ld.shared.v4.f32 	{%f12461, %f12462, %f12463, %f12464}, [%r74+7424];
	fma.rn.f32 	%f12465, %f12449, %f12457, %f12385;
	fma.rn.f32 	%f12466, %f12449, %f12458, %f12386;
	fma.rn.f32 	%f12467, %f12449, %f12459, %f12387;
	fma.rn.f32 	%f12468, %f12449, %f12460, %f12388;
	fma.rn.f32 	%f12469, %f12449, %f12461, %f12389;
	fma.rn.f32 	%f12470, %f12449, %f12462, %f12390;
	fma.rn.f32 	%f12471, %f12449, %f12463, %f12391;
	fma.rn.f32 	%f12472, %f12449, %f12464, %f12392;
	fma.rn.f32 	%f12473, %f12450, %f12457, %f12393;
	fma.rn.f32 	%f12474, %f12450, %f12458, %f12394;
	fma.rn.f32 	%f12475, %f12450, %f12459, %f12395;
	fma.rn.f32 	%f12476, %f12450, %f12460, %f12396;
	fma.rn.f32 	%f12477, %f12450, %f12461, %f12397;
	fma.rn.f32 	%f12478, %f12450, %f12462, %f12398;
	fma.rn.f32 	%f12479, %f12450, %f12463, %f12399;
	fma.rn.f32 	%f12480, %f12450, %f12464, %f12400;
	fma.rn.f32 	%f12481, %f12451, %f12457, %f12401;
	fma.rn.f32 	%f12482, %f12451, %f12458, %f12402;
	fma.rn.f32 	%f12483, %f12451, %f12459, %f12403;
	fma.rn.f32 	%f12484, %f12451, %f12460, %f12404;
	fma.rn.f32 	%f12485, %f12451, %f12461, %f12405;
	fma.rn.f32 	%f12486, %f12451, %f12462, %f12406;
	fma.rn.f32 	%f12487, %f12451, %f12463, %f12407;
	fma.rn.f32 	%f12488, %f12451, %f12464, %f12408;
	fma.rn.f32 	%f12489, %f12452, %f12457, %f12409;
	fma.rn.f32 	%f12490, %f12452, %f12458, %f12410;
	fma.rn.f32 	%f12491, %f12452, %f12459, %f12411;
	fma.rn.f32 	%f12492, %f12452, %f12460, %f12412;
	fma.rn.f32 	%f12493, %f12452, %f12461, %f12413;
	fma.rn.f32 	%f12494, %f12452, %f12462, %f12414;
	fma.rn.f32 	%f12495, %f12452, %f12463, %f12415;
	fma.rn.f32 	%f12496, %f12452, %f12464, %f12416;
	fma.rn.f32 	%f12497, %f12453, %f12457, %f12417;
	fma.rn.f32 	%f12498, %f12453, %f12458, %f12418;
	fma.rn.f32 	%f12499, %f12453, %f12459, %f12419;
	fma.rn.f32 	%f12500, %f12453, %f12460, %f12420;
	fma.rn.f32 	%f12501, %f12453, %f12461, %f12421;
	fma.rn.f32 	%f12502, %f12453, %f12462, %f12422;
	fma.rn.f32 	%f12503, %f12453, %f12463, %f12423;
	fma.rn.f32 	%f12504, %f12453, %f12464, %f12424;
	fma.rn.f32 	%f12505, %f12454, %f12457, %f12425;
	fma.rn.f32 	%f12506, %f12454, %f12458, %f12426;
	fma.rn.f32 	%f12507, %f12454, %f12459, %f12427;
	fma.rn.f32 	%f12508, %f12454, %f12460, %f12428;
	fma.rn.f32 	%f12509, %f12454, %f12461, %f12429;
	fma.rn.f32 	%f12510, %f12454, %f12462, %f12430;
	fma.rn.f32 	%f12511, %f12454, %f12463, %f12431;
	fma.rn.f32 	%f12512, %f12454, %f12464, %f12432;
	fma.rn.f32 	%f12513, %f12455, %f12457, %f12433;
	fma.rn.f32 	%f12514, %f12455, %f12458, %f12434;
	fma.rn.f32 	%f12515, %f12455, %f12459, %f12435;
	fma.rn.f32 	%f12516, %f12455, %f12460, %f12436;
	fma.rn.f32 	%f12517, %f12455, %f12461, %f12437;
	fma.rn.f32 	%f12518, %f12455, %f12462, %f12438;
	fma.rn.f32 	%f12519, %f12455, %f12463, %f12439;
	fma.rn.f32 	%f12520, %f12455, %f12464, %f12440;
	fma.rn.f32 	%f12521, %f12456, %f12457, %f12441;
	fma.rn.f32 	%f12522, %f12456, %f12458, %f12442;
	fma.rn.f32 	%f12523, %f12456, %f12459, %f12443;
	fma.rn.f32 	%f12524, %f12456, %f12460, %f12444;
	fma.rn.f32 	%f12525, %f12456, %f12461, %f12445;
	fma.rn.f32 	%f12526, %f12456, %f12462, %f12446;
	fma.rn.f32 	%f12527, %f12456, %f12463, %f12447;
	fma.rn.f32 	%f12528, %f12456, %f12464, %f12448;
	ld.shared.v4.f32 	{%f12529, %f12530, %f12531, %f12532}, [%r72+7680];
	ld.shared.v4.f32 	{%f12533, %f12534, %f12535, %f12536}, [%r72+7936];
	ld.shared.v4.f32 	{%f12537, %f12538, %f12539, %f12540}, [%r74+7680];
	ld.shared.v4.f32 	{%f12541, %f12542, %f12543, %f12544}, [%r74+7936];
	fma.rn.f32 	%f141, %f12529, %f12537, %f12465;
	fma.rn.f32 	%f142, %f12529, %f12538, %f12466;
	fma.rn.f32 	%f143, %f12529, %f12539, %f12467;
	fma.rn.f32 	%f144, %f12529, %f12540, %f12468;
	fma.rn.f32 	%f145, %f12529, %f12541, %f12469;
	fma.rn.f32 	%f146, %f12529, %f12542, %f12470;
	fma.rn.f32 	%f147, %f12529, %f12543, %f12471;
	fma.rn.f32 	%f148, %f12529, %f12544, %f12472;
	fma.rn.f32 	%f149, %f12530, %f12537, %f12473;
	fma.rn.f32 	%f150, %f12530, %f12538, %f12474;
	fma.rn.f32 	%f151, %f12530, %f12539, %f12475;
	fma.rn.f32 	%f152, %f12530, %f12540, %f12476;
	fma.rn.f32 	%f153, %f12530, %f12541, %f12477;
	fma.rn.f32 	%f154, %f12530, %f12542, %f12478;
	fma.rn.f32 	%f155, %f12530, %f12543, %f12479;
	fma.rn.f32 	%f156, %f12530, %f12544, %f12480;
	fma.rn.f32 	%f157, %f12531, %f12537, %f12481;
	fma.rn.f32 	%f158, %f12531, %f12538, %f12482;
	fma.rn.f32 	%f159, %f12531, %f12539, %f12483;
	fma.rn.f32 	%f160, %f12531, %f12540, %f12484;
	fma.rn.f32 	%f161, %f12531, %f12541, %f12485;
	fma.rn.f32 	%f162, %f12531, %f12542, %f12486;
	fma.rn.f32 	%f163, %f12531, %f12543, %f12487;
	fma.rn.f32 	%f164, %f12531, %f12544, %f12488;
	fma.rn.f32 	%f165, %f12532, %f12537, %f12489;
	fma.rn.f32 	%f166, %f12532, %f12538, %f12490;
	fma.rn.f32 	%f167, %f12532, %f12539, %f12491;
	fma.rn.f32 	%f168, %f12532, %f12540, %f12492;
	fma.rn.f32 	%f169, %f12532, %f12541, %f12493;
	fma.rn.f32 	%f170, %f12532, %f12542, %f12494;
	fma.rn.f32 	%f171, %f12532, %f12543, %f12495;
	fma.rn.f32 	%f172, %f12532, %f12544, %f12496;
	fma.rn.f32 	%f173, %f12533, %f12537, %f12497;
	fma.rn.f32 	%f174, %f12533, %f12538, %f12498;
	fma.rn.f32 	%f175, %f12533, %f12539, %f12499;
	fma.rn.f32 	%f176, %f12533, %f12540, %f12500;
	fma.rn.f32 	%f177, %f12533, %f12541, %f12501;
	fma.rn.f32 	%f178, %f12533, %f12542, %f12502;
	fma.rn.f32 	%f179, %f12533, %f12543, %f12503;
	fma.rn.f32 	%f180, %f12533, %f12544, %f12504;
	fma.rn.f32 	%f181, %f12534, %f12537, %f12505;
	fma.rn.f32 	%f182, %f12534, %f12538, %f12506;
	fma.rn.f32 	%f183, %f12534, %f12539, %f12507;
	fma.rn.f32 	%f184, %f12534, %f12540, %f12508;
	fma.rn.f32 	%f185, %f12534, %f12541, %f12509;
	fma.rn.f32 	%f186, %f12534, %f12542, %f12510;
	fma.rn.f32 	%f187, %f12534, %f12543, %f12511;
	fma.rn.f32 	%f188, %f12534, %f12544, %f12512;
	fma.rn.f32 	%f189, %f12535, %f12537, %f12513;
	fma.rn.f32 	%f190, %f12535, %f12538, %f12514;
	fma.rn.f32 	%f191, %f12535, %f12539, %f12515;
	fma.rn.f32 	%f192, %f12535, %f12540, %f12516;
	fma.rn.f32 	%f193, %f12535, %f12541, %f12517;
	fma.rn.f32 	%f194, %f12535, %f12542, %f12518;
	fma.rn.f32 	%f195, %f12535, %f12543, %f12519;
	fma.rn.f32 	%f196, %f12535, %f12544, %f12520;
	fma.rn.f32 	%f197, %f12536, %f12537, %f12521;
	fma.rn.f32 	%f198, %f12536, %f12538, %f12522;
	fma.rn.f32 	%f199, %f12536, %f12539, %f12523;
	fma.rn.f32 	%f200, %f12536, %f12540, %f12524;
	fma.rn.f32 	%f201, %f12536, %f12541, %f12525;
	fma.rn.f32 	%f202, %f12536, %f12542, %f12526;
	fma.rn.f32 	%f203, %f12536, %f12543, %f12527;
	fma.rn.f32 	%f204, %f12536, %f12544, %f12528;
	shr.u32 	%r75, %r66, 1;
	setp.ne.s32 	%p3, %r75, 2;
	@%p3 bra 	$L__BB0_6;
	mov.u32 	%r76, %tid.x;
	shl.b32 	%r77, %r76, 11;
	and.b32  	%r78, %r77, 2048;
	mov.u32 	%r79, %tid.y;
	shl.b32 	%r80, %r79, 4;
	mov.u32 	%r81, _ZZ16sgemm_b2b_kernelILi1024ELi128ELi128ELi128EEvPfS0_S0_S0_S0_E3s_a;
	add.s32 	%r82, %r81, %r80;
	add.s32 	%r83, %r82, %r78;
	st.shared.f32 	[%r83], %f1;
	st.shared.f32 	[%r83+512], %f2;
	st.shared.f32 	[%r83+1024], %f3;
	st.shared.f32 	[%r83+1536], %f4;
	st.shared.f32 	[%r83+4], %f9;
	st.shared.f32 	[%r83+516], %f10;
	st.shared.f32 	[%r83+1028], %f11;
	st.shared.f32 	[%r83+1540], %f12;
	st.shared.f32 	[%r83+8], %f17;
	st.shared.f32 	[%r83+520], %f18;
	st.shared.f32 	[%r83+1032], %f19;
	st.shared.f32 	[%r83+1544], %f20;
	st.shared.f32 	[%r83+12], %f25;
	st.shared.f32 	[%r83+524], %f26;
	st.shared.f32 	[%r83+1036], %f27;
	st.shared.f32 	[%r83+1548], %f28;
	st.shared.f32 	[%r83+256], %f33;
	st.shared.f32 	[%r83+768], %f34;
	st.shared.f32 	[%r83+1280], %f35;
	st.shared.f32 	[%r83+1792], %f36;
	st.shared.f32 	[%r83+260], %f41;
	st.shared.f32 	[%r83+772], %f42;
	st.shared.f32 	[%r83+1284], %f43;
	st.shared.f32 	[%r83+1796], %f44;
	st.shared.f32 	[%r83+264], %f49;
	st.shared.f32 	[%r83+776], %f50;
	st.shared.f32 	[%r83+1288], %f51;
	st.shared.f32 	[%r83+1800], %f52;
	st.shared.f32 	[%r83+268], %f57;
	st.shared.f32 	[%r83+780], %f58;
	st.shared.f32 	[%r83+1292], %f59;
	st.shared.f32 	[%r83+1804], %f60;
$L__BB0_6:
	mov.u32 	%r84, %tid.y;
	shl.b32 	%r85, %r84, 4;
	mov.u32 	%r86, %tid.x;
	add.s32 	%r87, %r85, %r86;
	shl.b32 	%r88, %r87, 4;
	mov.u32 	%r89, _ZZ16sgemm_b2b_kernelILi1024ELi128ELi128ELi128EEvPfS0_S0_S0_S0_E4s_b1;
	add.s32 	%r90, %r89, %r88;
	st.shared.v4.f32 	[%r90], {%f137, %f138, %f139, %f140};
	bar.sync 	0;
	ld.global.nc.v4.f32 	{%f205, %f206, %f207, %f208}, [%rd1+12288];
	mov.u32 	%r91, _ZZ16sgemm_b2b_kernelILi1024ELi128ELi128ELi128EEvPfS0_S0_S0_S0_E3s_a;
	add.s32 	%r92, %r91, %r85;
	ld.shared.v4.f32 	{%f12545, %f12546, %f12547, %f12548}, [%r92];
	ld.shared.v4.f32 	{%f12549, %f12550, %f12551, %f12552}, [%r92+256];
	shl.b32 	%r93, %r86, 4;
	add.s32 	%r94, %r89, %r93;
	ld.shared.v4.f32 	{%f12553, %f12554, %f12555, %f12556}, [%r94];
	ld.shared.v4.f32 	{%f12557, %f12558, %f12559, %f12560}, [%r94+256];
	fma.rn.f32 	%f12561, %f12545, %f12553, %f141;
	fma.rn.f32 	%f12562, %f12545, %f12554, %f142;
	fma.rn.f32 	%f12563, %f12545, %f12555, %f143;
	fma.rn.f32 	%f12564, %f12545, %f12556, %f144;
	fma.rn.f32 	%f12565, %f12545, %f12557, %f145;
	fma.rn.f32 	%f12566, %f12545, %f12558, %f146;
	fma.rn.f32 	%f12567, %f12545, %f12559, %f147;
	fma.rn.f32 	%f12568, %f12545, %f12560, %f148;
	fma.rn.f32 	%f12569, %f12546, %f12553, %f149;
	fma.rn.f32 	%f12570, %f12546, %f12554, %f150;
	fma.rn.f32 	%f12571, %f12546, %f12555, %f151;
	fma.rn.f32 	%f12572, %f12546, %f12556, %f152;
	fma.rn.f32 	%f12573, %f12546, %f12557, %f153;
	fma.rn.f32 	%f12574, %f12546, %f12558, %f154;
	fma.rn.f32 	%f12575, %f12546, %f12559, %f155;
	fma.rn.f32 	%f12576, %f12546, %f12560, %f156;
	fma.rn.f32 	%f12577, %f12547, %f12553, %f157;
	fma.rn.f32 	%f12578, %f12547, %f12554, %f158;
	fma.rn.f32 	%f12579, %f12547, %f12555, %f159;
	fma.rn.f32 	%f12580, %f12547, %f12556, %f160;
	fma.rn.f32 	%f12581, %f12547, %f12557, %f161;
	fma.rn.f32 	%f12582, %f12547, %f12558, %f162;
	fma.rn.f32 	%f12583, %f12547, %f12559, %f163;
	fma.rn.f32 	%f12584, %f12547, %f12560, %f164;
	fma.rn.f32 	%f12585, %f12548, %f12553, %f165;
	fma.rn.f32 	%f12586, %f12548, %f12554, %f166;
	fma.rn.f32 	%f12587, %f12548, %f12555, %f167;
	fma.rn.f32 	%f12588, %f12548, %f12556, %f168;
	fma.rn.f32 	%f12589, %f12548, %f12557, %f169;
	fma.rn.f32 	%f12590, %f12548, %f12558, %f170;
	fma.rn.f32 	%f12591, %f12548, %f12559, %f171;
	fma.rn.f32 	%f12592, %f12548, %f12560, %f172;
	fma.rn.f32 	%f12593, %f12549, %f12553, %f173;
	fma.rn.f32 	%f12594, %f12549, %f12554, %f174;
	fma.rn.f32 	%f12595, %f12549, %f12555, %f175;
	fma.rn.f32 	%f12596, %f12549, %f12556, %f176;
	fma.rn.f32 	%f12597, %f12549, %f12557, %f177;
	fma.rn.f32 	%f12598, %f12549, %f12558, %f178;
	fma.rn.f32 	%f12599, %f12549, %f12559, %f179;
	fma.rn.f32 	%f12600, %f12549, %f12560, %f180;
	fma.rn.f32 	%f12601, %f12550, %f12553, %f181;
	fma.rn.f32 	%f12602, %f12550, %f12554, %f182;
	fma.rn.f32 	%f12603, %f12550, %f12555, %f183;
	fma.rn.f32 	%f12604, %f12550, %f12556, %f184;
	fma.rn.f32 	%f12605, %f12550, %f12557, %f185;
	fma.rn.f32 	%f12606, %f12550, %f12558, %f186;
	fma.rn.f32 	%f12607, %f12550, %f12559, %f187;
	fma.rn.f32 	%f12608, %f12550, %f12560, %f188;
	fma.rn.f32 	%f12609, %f12551, %f12553, %f189;
	fma.rn.f32 	%f12610, %f12551, %f12554, %f190;
	fma.rn.f32 	%f12611, %f12551, %f12555, %f191;
	fma.rn.f32 	%f12612, %f12551, %f12556, %f192;
	fma.rn.f32 	%f12613, %f12551, %f12557, %f193;
	fma.rn.f32 	%f12614, %f12551, %f12558, %f194;
	fma.rn.f32 	%f12615, %f12551, %f12559, %f195;
	fma.rn.f32 	%f12616, %f12551, %f12560, %f196;
	fma.rn.f32 	%f12617, %f12552, %f12553, %f197;
	fma.rn.f32 	%f12618, %f12552, %f12554, %f198;
	fma.rn.f32 	%f12619, %f12552, %f12555, %f199;
	fma.rn.f32 	%f12620, %f12552, %f12556, %f200;
	fma.rn.f32 	%f12621, %f12552, %f12557, %f201;
	fma.rn.f32 	%f12622, %f12552, %f12558, %f202;
	fma.rn.f32 	%f12623, %f12552, %f12559, %f203;
	fma.rn.f32 	%f12624, %f12552, %f12560, %f204;
	ld.shared.v4.f32 	{%f12625, %f12626, %f12627, %f12628}, [%r92+512];
	ld.shared.v4.f32 	{%f12629, %f12630, %f12631, %f12632}, [%r92+768];
	ld.shared.v4.f32 	{%f12633, %f12634, %f12635, %f12636}, [%r94+512];
	ld.shared.v4.f32 	{%f12637, %f12638, %f12639, %f12640}, [%r94+768];
	fma.rn.f32 	%f12641, %f12625, %f12633, %f12561;
	fma.rn.f32 	%f12642, %f12625, %f12634, %f12562;
	fma.rn.f32 	%f12643, %f12625, %f12635, %f12563;
	fma.rn.f32 	%f12644, %f12625, %f12636, %f12564;
	fma.rn.f32 	%f12645, %f12625, %f12637, %f12565;
	fma.rn.f32 	%f12646, %f12625, %f12638, %f12566;
	fma.rn.f32 	%f12647, %f12625, %f12639, %f12567;
	fma.rn.f32 	%f12648, %f12625, %f12640, %f12568;
	fma.rn.f32 	%f12649, %f12626, %f12633, %f12569;
	fma.rn.f32 	%f12650, %f12626, %f12634, %f12570;
	fma.rn.f32 	%f12651, %f12626, %f12635, %f12571;
	fma.rn.f32 	%f12652, %f12626, %f12636, %f12572;
	fma.rn.f32 	%f12653, %f12626, %f12637, %f12573;
	fma.rn.f32 	%f12654, %f12626, %f12638, %f12574;
	fma.rn.f32 	%f12655, %f12626, %f12639, %f12575;
	fma.rn.f32 	%f12656, %f12626, %f12640, %f12576;
	fma.rn.f32 	%f12657, %f12627, %f12633, %f12577;
	fma.rn.f32 	%f12658, %f12627, %f12634, %f12578;
	fma.rn.f32 	%f12659, %f12627, %f12635, %f12579;
	fma.rn.f32 	%f12660, %f12627, %f12636, %f12580;
	fma.rn.f32 	%f12661, %f12627, %f12637, %f12581;
	fma.rn.f32 	%f12662, %f12627, %f12638, %f12582;
	fma.rn.f32 	%f12663, %f12627, %f12639, %f12583;
	fma.rn.f32 	%f12664, %f12627, %f12640, %f12584;
	fma.rn.f32 	%f12665, %f12628, %f12633, %f12585;
	fma.rn.f32 	%f12666, %f12628, %f12634, %f12586;
	fma.rn.f32 	%f12667, %f12628, %f12635, %f12587;
	fma.rn.f32 	%f12668, %f12628, %f12636, %f12588;
	fma.rn.f32 	%f12669, %f12628, %f12637, %f12589;
	fma.rn.f32 	%f12670, %f12628, %f12638, %f12590;
	fma.rn.f32 	%f12671, %f12628, %f12639, %f12591;
	fma.rn.f32 	%f12672, %f12628, %f12640, %f12592;
	fma.rn.f32 	%f12673, %f12629, %f12633, %f12593;
	fma.rn.f32 	%f12674, %f12629, %f12634, %f12594;
	fma.rn.f32 	%f12675, %f12629, %f12635, %f12595;
	fma.rn.f32 	%f12676, %f12629, %f12636, %f12596;
	fma.rn.f32 	%f12677, %f12629, %f12637, %f12597;
	fma.rn.f32 	%f12678, %f12629, %f12638, %f12598;
	fma.rn.f32 	%f12679, %f12629, %f12639, %f12599;
	fma.rn.f32 	%f12680, %f12629, %f12640, %f12600;
	fma.rn.f32 	%f12681, %f12630, %f12633, %f12601;
	fma.rn.f32 	%f12682, %f12630, %f12634, %f12602;
	fma.rn.f32 	%f12683, %f12630, %f12635, %f12603;
	fma.rn.f32 	%f12684, %f12630, %f12636, %f12604;
	fma.rn.f32 	%f12685, %f12630, %f12637, %f12605;
	fma.rn.f32 	%f12686, %f12630, %f12638, %f12606;
	fma.rn.f32 	%f12687, %f12630, %f12639, %f12607;
	fma.rn.f32 	%f12688, %f12630, %f12640, %f12608;
	fma.rn.f32 	%f12689, %f12631, %f12633, %f12609;
	fma.rn.f32 	%f12690, %f12631, %f12634, %f12610;
	fma.rn.f32 	%f12691, %f12631, %f12635, %f12611;
	fma.rn.f32 	%f12692, %f12631, %f12636, %f12612;
	fma.rn.f32 	%f12693, %f12631, %f12637, %f12613;
	fma.rn.f32 	%f12694, %f12631, %f12638, %f12614;
	fma.rn.f32 	%f12695, %f12631, %f12639, %f12615;
	fma.rn.f32 	%f12696, %f12631, %f12640, %f12616;
	fma.rn.f32 	%f12697, %f12632, %f12633, %f12617;
	fma.rn.f32 	%f12698, %f12632, %f12634, %f12618;
	fma.rn.f32 	%f12699, %f12632, %f12635, %f12619;
	fma.rn.f32 	%f12700, %f12632, %f12636, %f12620;
	fma.rn.f32 	%f12701, %f12632, %f12637, %f12621;
	fma.rn.f32 	%f12702, %f12632, %f12638, %f12622;
	fma.rn.f32 	%f12703, %f12632, %f12639, %f12623;
	fma.rn.f32 	%f12704, %f12632, %f12640, %f12624;
	ld.shared.v4.f32 	{%f12705, %f12706, %f12707, %f12708}, [%r92+1024];
	ld.shared.v4.f32 	{%f12709, %f12710, %f12711, %f12712}, [%r92+1280];
	ld.shared.v4.f32 	{%f12713, %f12714, %f12715, %f12716}, [%r94+1024];
	ld.shared.v4.f32 	{%f12717, %f12718, %f12719, %f12720}, [%r94+1280];
	fma.rn.f32 	%f12721, %f12705, %f12713, %f12641;
	fma.rn.f32 	%f12722, %f12705, %f12714, %f12642;
	fma.rn.f32 	%f12723, %f12705, %f12715, %f12643;
	fma.rn.f32 	%f12724, %f12705, %f12716, %f12644;
	fma.rn.f32 	%f12725, %f12705, %f12717, %f12645;
	fma.rn.f32 	%f12726, %f12705, %f12718, %f12646;
	fma.rn.f32 	%f12727, %f12705, %f12719, %f12647;
	fma.rn.f32 	%f12728, %f12705, %f12720, %f12648;
	fma.rn.f32 	%f12729, %f12706, %f12713, %f12649;
	fma.rn.f32 	%f12730, %f12706, %f12714, %f12650;
	fma.rn.f32 	%f12731, %f12706, %f12715, %f12651;
	fma.rn.f32 	%f12732, %f12706, %f12716, %f12652;
	fma.rn.f32 	%f12733, %f12706, %f12717, %f12653;
	fma.rn.f32 	%f12734, %f12706, %f12718, %f12654;
	fma.rn.f32 	%f12735, %f12706, %f12719, %f12655;
	fma.rn.f32 	%f12736, %f12706, %f12720, %f12656;
	fma.rn.f32 	%f12737, %f12707, %f12713, %f12657;
	fma.rn.f32 	%f12738, %f12707, %f12714, %f12658;
	fma.rn.f32 	%f12739, %f12707, %f12715, %f12659;
	fma.rn.f32 	%f12740, %f12707, %f12716, %f12660;
	fma.rn.f32 	%f12741, %f12707, %f12717, %f12661;
	fma.rn.f32 	%f12742, %f12707, %f12718, %f12662;
	fma.rn.f32 	%f12743, %f12707, %f12719, %f12663;
	fma.rn.f32 	%f12744, %f12707, %f12720, %f12664;
	fma.rn.f32 	%f12745, %f12708, %f12713, %f12665;
	fma.rn.f32 	%f12746, %f12708, %f12714, %f12666;
	fma.rn.f32 	%f12747, %f12708, %f12715, %f12667;
	fma.rn.f32 	%f12748, %f12708, %f12716, %f12668;
	fma.rn.f32 	%f12749, %f12708, %f12717, %f12669;
	fma.rn.f32 	%f12750, %f12708, %f12718, %f12670;
	fma.rn.f32 	%f12751, %f12708, %f12719, %f12671;
	fma.rn.f32 	%f12752, %f12708, %f12720, %f12672;
	fma.rn.f32 	%f12753, %f12709, %f12713, %f12673;
	fma.rn.f32 	%f12754, %f12709, %f12714, %f12674;
	fma.rn.f32 	%f12755, %f12709, %f12715, %f12675;
	fma.rn.f32 	%f12756, %f12709, %f12716, %f12676;
	fma.rn.f32 	%f12757, %f12709, %f12717, %f12677;
	fma.rn.f32 	%f12758, %f12709, %f12718, %f12678;
	fma.rn.f32 	%f12759, %f12709, %f12719, %f12679;
	fma.rn.f32 	%f12760, %f12709, %f12720, %f12680;
	fma.rn.f32 	%f12761, %f12710, %f12713, %f12681;
	fma.rn.f32 	%f12762, %f12710, %f12714, %f12682;
	fma.rn.f32 	%f12763, %f12710, %f12715, %f12683;
	fma.rn.f32 	%f12764, %f12710, %f12716, %f12684;
	fma.rn.f32 	%f12765, %f12710, %f12717, %f12685;
	fma.rn.f32 	%f12766, %f12710, %f12718, %f12686;
	fma.rn.f32 	%f12767, %f12710, %f12719, %f12687;
	fma.rn.f32 	%f12768, %f12710, %f12720, %f12688;
	fma.rn.f32 	%f12769, %f12711, %f12713, %f12689;
	fma.rn.f32 	%f12770, %f12711, %f12714, %f12690;
	fma.rn.f32 	%f12771, %f12711, %f12715, %f12691;
	fma.rn.f32 	%f12772, %f12711, %f12716, %f12692;
	fma.rn.f32 	%f12773, %f12711, %f12717, %f12693;
	fma.rn.f32 	%f12774, %f12711, %f12718, %f12694;
	fma.rn.f32 	%f12775, %f12711, %f12719, %f12695;
	fma.rn.f32 	%f12776, %f12711, %f12720, %f12696;
	fma.rn.f32 	%f12777, %f12712, %f12713, %f12697;
	fma.rn.f32 	%f12778, %f12712, %f12714, %f12698;
	fma.rn.f32 	%f12779, %f12712, %f12715, %f12699;
	fma.rn.f32 	%f12780, %f12712, %f12716, %f12700;
	fma.rn.f32 	%f12781, %f12712, %f12717, %f12701;
	fma.rn.f32 	%f12782, %f12712, %f12718, %f12702;
	fma.rn.f32 	%f12783, %f12712, %f12719, %f12703;
	fma.rn.f32 	%f12784, %f12712, %f12720, %f12704;
	ld.shared.v4.f32 	{%f12785, %f12786, %f12787, %f12788}, [%r92+1536];
	ld.shared.v4.f32 	{%f12789, %f12790, %f12791, %f12792}, [%r92+1792];
	ld.shared.v4.f32 	{%f12793, %f12794, %f12795, %f12796}, [%r94+1536];
	ld.shared.v4.f32 	{%f12797, %f12798, %f12799, %f12800}, [%r94+1792];
	fma.rn.f32 	%f12801, %f12785, %f12793, %f12721;
	fma.rn.f32 	%f12802, %f12785, %f12794, %f12722;
	fma.rn.f32 	%f12803, %f12785, %f12795, %f12723;
	fma.rn.f32 	%f12804, %f12785, %f12796, %f12724;
	fma.rn.f32 	%f12805, %f12785, %f12797, %f12725;
	fma.rn.f32 	%f12806, %f12785, %f12798, %f12726;
	fma.rn.f32 	%f12807, %f12785, %f12799, %f12727;
	fma.rn.f32 	%f12808, %f12785, %f12800, %f12728;
	fma.rn.f32 	%f12809, %f12786, %f12793, %f12729;
	fma.rn.f32 	%f12810, %f12786, %f12794, %f12730;
	fma.rn.f32 	%f12811, %f12786, %f12795, %f12731;
	fma.rn.f32 	%f12812, %f12786, %f12796, %f12732;
	fma.rn.f32 	%f12813, %f12786, %f12797, %f12733;
	fma.rn.f32 	%f12814, %f12786, %f12798, %f12734;
	fma.rn.f32 	%f12815, %f12786, %f12799, %f12735;
	fma.rn.f32 	%f12816, %f12786, %f12800, %f12736;
	fma.rn.f32 	%f12817, %f12787, %f12793, %f12737;
	fma.rn.f32 	%f12818, %f12787, %f12794, %f12738;
	fma.rn.f32 	%f12819, %f12787, %f12795, %f12739;
	fma.rn.f32 	%f12820, %f12787, %f12796, %f12740;
	fma.rn.f32 	%f12821, %f12787, %f12797, %f12741;
	fma.rn.f32 	%f12822, %f12787, %f12798, %f12742;
	fma.rn.f32 	%f12823, %f12787, %f12799, %f12743;
	fma.rn.f32 	%f12824, %f12787, %f12800, %f12744;
	fma.rn.f32 	%f12825, %f12788, %f12793, %f12745;
	fma.rn.f32 	%f12826, %f12788, %f12794, %f12746;
	fma.rn.f32 	%f12827, %f12788, %f12795, %f12747;
	fma.rn.f32 	%f12828, %f12788, %f12796, %f12748;
	fma.rn.f32 	%f12829, %f12788, %f12797, %f12749;
	fma.rn.f32 	%f12830, %f12788, %f12798, %f12750;
	fma.rn.f32 	%f12831, %f12788, %f12799, %f12751;
	fma.rn.f32 	%f12832, %f12788, %f12800, %f12752;
	fma.rn.f32 	%f12833, %f12789, %f12793, %f12753;
	fma.rn.f32 	%f12834, %f12789, %f12794, %f12754;
	fma.rn.f32 	%f12835, %f12789, %f12795, %f12755;
	fma.rn.f32 	%f12836, %f12789, %f12796, %f12756;
	fma.rn.f32 	%f12837, %f12789, %f12797, %f12757;
	fma.rn.f32 	%f12838, %f12789, %f12798, %f12758;
	fma.rn.f32 	%f12839, %f12789, %f12799, %f12759;
	fma.rn.f32 	%f12840, %f12789, %f12800, %f12760;
	fma.rn.f32 	%f12841, %f12790, %f12793, %f12761;
	fma.rn.f32 	%f12842, %f12790, %f12794, %f12762;
	fma.rn.f32 	%f12843, %f12790, %f12795, %f12763;
	fma.rn.f32 	%f12844, %f12790, %f12796, %f12764;
	fma.rn.f32 	%f12845, %f12790, %f12797, %f12765;
	fma.rn.f32 	%f12846, %f12790, %f12798, %f12766;
	fma.rn.f32 	%f12847, %f12790, %f12799, %f12767;
	fma.rn.f32 	%f12848, %f12790, %f12800, %f12768;
	fma.rn.f32 	%f12849, %f12791, %f12793, %f12769;
	fma.rn.f32 	%f12850, %f12791, %f12794, %f12770;
	fma.rn.f32 	%f12851, %f12791, %f12795, %f12771;
	fma.rn.f32 	%f12852, %f12791, %f12796, %f12772;
	fma.rn.f32 	%f12853, %f12791, %f12797, %f12773;
	fma.rn.f32 	%f12854, %f12791, %f12798, %f12774;
	fma.rn.f32 	%f12855, %f12791, %f12799, %f12775;
	fma.rn.f32 	%f12856, %f12791, %f12800, %f12776;
	fma.rn.f32 	%f12857, %f12792, %f12793, %f12777;
	fma.rn.f32 	%f12858, %f12792, %f12794, %f12778;
	fma.rn.f32 	%f12859, %f12792, %f12795, %f12779;
	fma.rn.f32 	%f12860, %f12792, %f12796, %f12780;
	fma.rn.f32 	%f12861, %f12792, %f12797, %f12781;
	fma.rn.f32 	%f12862, %f12792, %f12798, %f12782;
	fma.rn.f32 	%f12863, %f12792, %f12799, %f12783;
	fma.rn.f32 	%f12864, %f12792, %f12800, %f12784;
	ld.shared.v4.f32 	{%f12865, %f12866, %f12867, %f12868}, [%r92+2048];
	ld.shared.v4.f32 	{%f12869, %f12870, %f12871, %f12872}, [%r92+2304];
	ld.shared.v4.f32 	{%f12873, %f12874, %f12875, %f12876}, [%r94+2048];
	ld.shared.v4.f32 	{%f12877, %f12878, %f12879, %f12880}, [%r94+2304];
	fma.rn.f32 	%f12881, %f12865, %f12873, %f12801;
	fma.rn.f32 	%f12882, %f12865, %f12874, %f12802;
	fma.rn.f32 	%f12883, %f12865, %f12875, %f12803;
	fma.rn.f32 	%f12884, %f12865, %f12876, %f12804;
	fma.rn.f32 	%f12885, %f12865, %f12877, %f12805;
	fma.rn.f32 	%f12886, %f12865, %f12878, %f12806;
	fma.rn.f32 	%f12887, %f12865, %f12879, %f12807;
	fma.rn.f32 	%f12888, %f12865, %f12880, %f12808;
	fma.rn.f32 	%f12889, %f12866, %f12873, %f12809;
	fma.rn.f32 	%f12890, %f12866, %f12874, %f12810;
	fma.rn.f32 	%f12891, %f12866, %f12875, %f12811;
	fma.rn.f32 	%f12892, %f12866, %f12876, %f12812;
	fma.rn.f32 	%f12893, %f12866, %f12877, %f12813;
	fma.rn.f32 	%f12894, %f12866, %f12878, %f12814;
	fma.rn.f32 	%f12895, %f12866, %f12879, %f12815;
	fma.rn.f32 	%f12896, %f12866, %f12880, %f12816;
	fma.rn.f32 	%f12897, %f12867, %f12873, %f12817;
	fma.rn.f32 	%f12898, %f12867, %f12874, %f12818;
	fma.rn.f32 	%f12899, %f12867, %f12875, %f12819;
	fma.rn.f32 	%f12900, %f12867, %f12876, %f12820;
	fma.rn.f32 	%f12901, %f12867, %f12877, %f12821;
	fma.rn.f32 	%f12902, %f12867, %f12878, %f12822;
	fma.rn.f32 	%f12903, %f12867, %f12879, %f12823;
	fma.rn.f32 	%f12904, %f12867, %f12880, %f12824;
	fma.rn.f32 	%f12905, %f12868, %f12873, %f12825;
	fma.rn.f32 	%f12906, %f12868, %f12874, %f12826;
	fma.rn.f32 	%f12907, %f12868, %f12875, %f12827;
	fma.rn.f32 	%f12908, %f12868, %f12876, %f12828;
	fma.rn.f32 	%f12909, %f12868, %f12877, %f12829;
	fma.rn.f32 	%f12910, %f12868, %f12878, %f12830;
	fma.rn.f32 	%f12911, %f12868, %f12879, %f12831;
	fma.rn.f32 	%f12912, %f12868, %f12880, %f12832;
	fma.rn.f32 	%f12913, %f12869, %f12873, %f12833;
	fma.rn.f32 	%f12914, %f12869, %f12874, %f12834;
	fma.rn.f32 	%f12915, %f12869, %f12875, %f12835;
	fma.rn.f32 	%f12916, %f12869, %f12876, %f12836;
	fma.rn.f32 	%f12917, %f12869, %f12877, %f12837;
	fma.rn.f32 	%f12918, %f12869, %f12878, %f12838;
	fma.rn.f32 	%f12919, %f12869, %f12879, %f12839;
	fma.rn.f32 	%f12920, %f12869, %f12880, %f12840;
	fma.rn.f32 	%f12921, %f12870, %f12873, %f12841;
	fma.rn.f32 	%f12922, %f12870, %f12874, %f12842;
	fma.rn.f32 	%f12923, %f12870, %f12875, %f12843;
	fma.rn.f32 	%f12924, %f12870, %f12876, %f12844;
	fma.rn.f32 	%f12925, %f12870, %f12877, %f12845;
	fma.rn.f32 	%f12926, %f12870, %f12878, %f12846;
	fma.rn.f32 	%f12927, %f12870, %f12879, %f12847;
	fma.rn.f32 	%f12928, %f12870, %f12880, %f12848;
	fma.rn.f32 	%f12929, %f12871, %f12873, %f12849;
	fma.rn.f32 	%f12930, %f12871, %f12874, %f12850;
	fma.rn.f32 	%f12931, %f12871, %f12875, %f12851;
	fma.rn.f32 	%f12932, %f12871, %f12876, %f12852;
	fma.rn.f32 	%f12933, %f12871, %f12877, %f12853;
	fma.rn.f32 	%f12934, %f12871, %f12878, %f12854;
	fma.rn.f32 	%f12935, %f12871, %f12879, %f12855;
	fma.rn.f32 	%f12936, %f12871, %f12880, %f12856;
	fma.rn.f32 	%f12937, %f12872, %f12873, %f12857;
	fma.rn.f32 	%f12938, %f12872, %f12874, %f12858;
	fma.rn.f32 	%f12939, %f12872, %f12875, %f12859;
	fma.rn.f32 	%f12940, %f12872, %f12876, %f12860;
	fma.rn.f32 	%f12941, %f12872, %f12877, %f12861;
	fma.rn.f32 	%f12942, %f12872, %f12878, %f12862;
	fma.rn.f32 	%f12943, %f12872, %f12879, %f12863;
	fma.rn.f32 	%f12944, %f12872, %f12880, %f12864;
	ld.shared.v4.f32 	{%f12945, %f12946, %f12947, %f12948}, [%r92+2560];
	ld.shared.v4.f32 	{%f12949, %f12950, %f12951, %f12952}, [%r92+2816];
	ld.shared.v4.f32 	{%f12953, %f12954, %f12955, %f12956}, [%r94+2560];
	ld.shared.v4.f32 	{%f12957, %f12958, %f12959, %f12960}, [%r94+2816];
	fma.rn.f32 	%f12961, %f12945, %f12953, %f12881;
	fma.rn.f32 	%f12962, %f12945, %f12954, %f12882;
	fma.rn.f32 	%f12963, %f12945, %f12955, %f12883;
	fma.rn.f32 	%f12964, %f12945, %f12956, %f12884;
	fma.rn.f32 	%f12965, %f12945, %f12957, %f12885;
	fma.rn.f32 	%f12966, %f12945, %f12958, %f12886;
	fma.rn.f32 	%f12967, %f12945, %f12959, %f12887;
	fma.rn.f32 	%f12968, %f12945, %f12960, %f12888;
	fma.rn.f32 	%f12969, %f12946, %f12953, %f12889;
	fma.rn.f32 	%f12970, %f12946, %f12954, %f12890;
	fma.rn.f32 	%f12971, %f12946, %f12955, %f12891;
	fma.rn.f32 	%f12972, %f12946, %f12956, %f12892;
	fma.rn.f32 	%f12973, %f12946, %f12957, %f12893;
	fma.rn.f32 	%f12974, %f12946, %f12958, %f12894;
	fma.rn.f32 	%f12975, %f12946, %f12959, %f12895;
	fma.rn.f32 	%f12976, %f12946, %f12960, %f12896;
	fma.rn.f32 	%f12977, %f12947, %f12953, %f12897;
	fma.rn.f32 	%f12978, %f12947, %f12954, %f12898;
	fma.rn.f32 	%f12979, %f12947, %f12955, %f12899;
	fma.rn.f32 	%f12980, %f12947, %f12956, %f12900;
	fma.rn.f32 	%f12981, %f12947, %f12957, %f12901;
	fma.rn.f32 	%f12982, %f12947, %f12958, %f12902;
	fma.rn.f32 	%f12983, %f12947, %f12959, %f12903;
	fma.rn.f32 	%f12984, %f12947, %f12960, %f12904;
	fma.rn.f32 	%f12985, %f12948, %f12953, %f12905;
	fma.rn.f32 	%f12986, %f12948, %f12954, %f12906;
	fma.rn.f32 	%f12987, %f12948, %f12955, %f12907;
	fma.rn.f32 	%f12988, %f12948, %f12956, %f12908;
	fma.rn.f32 	%f12989, %f12948, %f12957, %f12909;
	fma.rn.f32 	%f12990, %f12948, %f12958, %f12910;
	fma.rn.f32 	%f12991, %f12948, %f12959, %f12911;
	fma.rn.f32 	%f12992, %f12948, %f12960, %f12912;
	fma.rn.f32 	%f12993, %f12949, %f12953, %f12913;
	fma.rn.f32 	%f12994, %f12949, %f12954, %f12914;
	fma.rn.f32 	%f12995, %f12949, %f12955, %f12915;
	fma.rn.f32 	%f12996, %f12949, %f12956, %f12916;
	fma.rn.f32 	%f12997, %f12949, %f12957, %f12917;
	fma.rn.f32 	%f12998, %f12949, %f12958, %f12918;
	fma.rn.f32 	%f12999, %f12949, %f12959, %f12919;
	fma.rn.f32 	%f13000, %f12949, %f12960, %f12920;
	fma.rn.f32 	%f13001, %f12950, %f12953, %f12921;
	fma.rn.f32 	%f13002, %f12950, %f12954, %f12922;
	fma.rn.f32 	%f13003, %f12950, %f12955, %f12923;
	fma.rn.f32 	%f13004, %f12950, %f12956, %f12924;
	fma.rn.f32 	%f13005, %f12950, %f12957, %f12925;
	fma.rn.f32 	%f13006, %f12950, %f12958, %f12926;
	fma.rn.f32 	%f13007, %f12950, %f12959, %f12927;
	fma.rn.f32 	%f13008, %f12950, %f12960, %f12928;
	fma.rn.f32 	%f13009, %f12951, %f12953, %f12929;
	fma.rn.f32 	%f13010, %f12951, %f12954, %f12930;
	fma.rn.f32 	%f13011, %f12951, %f12955, %f12931;
	fma.rn.f32 	%f13012, %f12951, %f12956, %f12932;
	fma.rn.f32 	%f13013, %f12951, %f12957, %f12933;
	fma.rn.f32 	%f13014, %f12951, %f12958, %f12934;
	fma.rn.f32 	%f13015, %f12951, %f12959, %f12935;
	fma.rn.f32 	%f13016, %f12951, %f12960, %f12936;
	fma.rn.f32 	%f13017, %f12952, %f12953, %f12937;
	fma.rn.f32 	%f13018, %f12952, %f12954, %f12938;
	fma.rn.f32 	%f13019, %f12952, %f12955, %f12939;
	fma.rn.f32 	%f13020, %f12952, %f12956, %f12940;
	fma.rn.f32 	%f13021, %f12952, %f12957, %f12941;
	fma.rn.f32 	%f13022, %f12952, %f12958, %f12942;
	fma.rn.f32 	%f13023, %f12952, %f12959, %f12943;
	fma.rn.f32 	%f13024, %f12952, %f12960, %f12944;
	ld.shared.v4.f32 	{%f13025, %f13026, %f13027, %f13028}, [%r92+3072];
	ld.shared.v4.f32 	{%f13029, %f13030, %f13031, %f13032}, [%r92+3328];
	ld.shared.v4.f32 	{%f13033, %f13034, %f13035, %f13036}, [%r94+3072];
	ld.shared.v4.f32 	{%f13037, %f13038, %f13039, %f13040}, [%r94+3328];
	fma.rn.f32 	%f13041, %f13025, %f13033, %f12961;
	fma.rn.f32 	%f13042, %f13025, %f13034, %f12962;
	fma.rn.f32 	%f13043, %f13025, %f13035, %f12963;
	fma.rn.f32 	%f13044, %f13025, %f13036, %f12964;
	fma.rn.f32 	%f13045, %f13025, %f13037, %f12965;
	fma.rn.f32 	%f13046, %f13025, %f13038, %f12966;
	fma.rn.f32 	%f13047, %f13025, %f13039, %f12967;
	fma.rn.f32 	%f13048, %f13025, %f13040, %f12968;
	fma.rn.f32 	%f13049, %f13026, %f13033, %f12969;
	fma.rn.f32 	%f13050, %f13026, %f13034, %f12970;
	fma.rn.f32 	%f13051, %f13026, %f13035, %f12971;
	fma.rn.f32 	%f13052, %f13026, %f13036, %f12972;
	fma.rn.f32 	%f13053, %f13026, %f13037, %f12973;
	fma.rn.f32 	%f13054, %f13026, %f13038, %f12974;
	fma.rn.f32 	%f13055, %f13026, %f13039, %f12975;
	fma.rn.f32 	%f13056, %f13026, %f13040, %f12976;
	fma.rn.f32 	%f13057, %f13027, %f13033, %f12977;
	fma.rn.f32 	%f13058, %f13027, %f13034, %f12978;
	fma.rn.f32 	%f13059, %f13027, %f13035, %f12979;
	fma.rn.f32 	%f13060, %f13027, %f13036, %f12980;
	fma.rn.f32 	%f13061, %f13027, %f13037, %f12981;
	fma.rn.f32 	%f13062, %f13027, %f13038, %f12982;
	fma.rn.f32 	%f13063, %f13027, %f13039, %f12983;
	fma.rn.f32 	%f13064, %f13027, %f13040, %f12984;
	fma.rn.f32 	%f13065, %f13028, %f13033, %f12985;
	fma.rn.f32 	%f13066, %f13028, %f13034, %f12986;
	fma.rn.f32 	%f13067, %f13028, %f13035, %f12987;
	fma.rn.f32 	%f13068, %f13028, %f13036, %f12988;
	fma.rn.f32 	%f13069, %f13028, %f13037, %f12989;
	fma.rn.f32 	%f13070, %f13028, %f13038, %f12990;
	fma.rn.f32 	%f13071, %f13028, %f13039, %f12991;
	fma.rn.f32 	%f13072, %f13028, %f13040, %f12992;
	fma.rn.f32 	%f13073, %f13029, %f13033, %f12993;
	fma.rn.f32 	%f13074, %f13029, %f13034, %f12994;
	fma.rn.f32 	%f13075, %f13029, %f13035, %f12995;
	fma.rn.f32 	%f13076, %f13029, %f13036, %f12996;
	fma.rn.f32 	%f13077, %f13029, %f13037, %f12997;
	fma.rn.f32 	%f13078, %f13029, %f13038, %f12998;
	fma.rn.f32 	%f13079, %f13029, %f13039, %f12999;
	fma.rn.f32 	%f13080, %f13029, %f13040, %f13000;
	fma.rn.f32 	%f13081, %f13030, %f13033, %f13001;
	fma.rn.f32 	%f13082, %f13030, %f13034, %f13002;
	fma.rn.f32 	%f13083, %f13030, %f13035, %f13003;
	fma.rn.f32 	%f13084, %f13030, %f13036, %f13004;
	fma.rn.f32 	%f13085, %f13030, %f13037, %f13005;
	fma.rn.f32 	%f13086, %f13030, %f13038, %f13006;
	fma.rn.f32 	%f13087, %f13030, %f13039, %f13007;
	fma.rn.f32 	%f13088, %f13030, %f13040, %f13008;
	fma.rn.f32 	%f13089, %f13031, %f13033, %f13009;
	fma.rn.f32 	%f13090, %f13031, %f13034, %f13010;
	fma.rn.f32 	%f13091, %f13031, %f13035, %f13011;
	fma.rn.f32 	%f13092, %f13031, %f13036, %f13012;
	fma.rn.f32 	%f13093, %f13031, %f13037, %f13013;
	fma.rn.f32 	%f13094, %f13031, %f13038, %f13014;
	fma.rn.f32 	%f13095, %f13031, %f13039, %f13015;
	fma.rn.f32 	%f13096, %f13031, %f13040, %f13016;
	fma.rn.f32 	%f13097, %f13032, %f13033, %f13017;
	fma.rn.f32 	%f13098, %f13032, %f13034, %f13018;
	fma.rn.f32 	%f13099, %f13032, %f13035, %f13019;
	fma.rn.f32 	%f13100, %f13032, %f13036, %f13020;
	fma.rn.f32 	%f13101, %f13032, %f13037, %f13021;
	fma.rn.f32 	%f13102, %f13032, %f13038, %f13022;
	fma.rn.f32 	%f13103, %f13032, %f13039, %f13023;
	fma.rn.f32 	%f13104, %f13032, %f13040, %f13024;
	ld.shared.v4.f32 	{%f13105, %f13106, %f13107, %f13108}, [%r92+3584];
	ld.shared.v4.f32 	{%f13109, %f13110, %f13111, %f13112}, [%r92+3840];
	ld.shared.v4.f32 	{%f13113, %f13114, %f13115, %f13116}, [%r94+3584];
	ld.shared.v4.f32 	{%f13117, %f13118, %f13119, %f13120}, [%r94+3840];
	fma.rn.f32 	%f209, %f13105, %f13113, %f13041;
	fma.rn.f32 	%f210, %f13105, %f13114, %f13042;
	fma.rn.f32 	%f211, %f13105, %f13115, %f13043;
	fma.rn.f32 	%f212, %f13105, %f13116, %f13044;
	fma.rn.f32 	%f213, %f13105, %f13117, %f13045;
	fma.rn.f32 	%f214, %f13105, %f13118, %f13046;
	fma.rn.f32 	%f215, %f13105, %f13119, %f13047;
	fma.rn.f32 	%f216, %f13105, %f13120, %f13048;
	fma.rn.f32 	%f217, %f13106, %f13113, %f13049;
	fma.rn.f32 	%f218, %f13106, %f13114, %f13050;
	fma.rn.f32 	%f219, %f13106, %f13115, %f13051;
	fma.rn.f32 	%f220, %f13106, %f13116, %f13052;
	fma.rn.f32 	%f221, %f13106, %f13117, %f13053;
	fma.rn.f32 	%f222, %f13106, %f13118, %f13054;
	fma.rn.f32 	%f223, %f13106, %f13119, %f13055;
	fma.rn.f32 	%f224, %f13106, %f13120, %f13056;
	fma.rn.f32 	%f225, %f13107, %f13113, %f13057;
	fma.rn.f32 	%f226, %f13107, %f13114, %f13058;
	fma.rn.f32 	%f227, %f13107, %f13115, %f13059;
	fma.rn.f32 	%f228, %f13107, %f13116, %f13060;
	fma.rn.f32 	%f229, %f13107, %f13117, %f13061;
	fma.rn.f32 	%f230, %f13107, %f13118, %f13062;
	fma.rn.f32 	%f231, %f13107, %f13119, %f13063;
	fma.rn.f32 	%f232, %f13107, %f13120, %f13064;
	fma.rn.f32 	%f233, %f13108, %f13113, %f13065;
	fma.rn.f32 	%f234, %f13108, %f13114, %f13066;
	fma.rn.f32 	%f235, %f13108, %f13115, %f13067;
	fma.rn.f32 	%f236, %f13108, %f13116, %f13068;
	fma.rn.f32 	%f237, %f13108, %f13117, %f13069;
	fma.rn.f32 	%f238, %f13108, %f13118, %f13070;
	fma.rn.f32 	%f239, %f13108, %f13119, %f13071;
	fma.rn.f32 	%f240, %f13108, %f13120, %f13072;
	fma.rn.f32 	%f241, %f13109, %f13113, %f13073;
	fma.rn.f32 	%f242, %f13109, %f13114, %f13074;
	fma.rn.f32 	%f243, %f13109, %f13115, %f13075;
	fma.rn.f32 	%f244, %f13109, %f13116, %f13076;
	fma.rn.f32 	%f245, %f13109, %f13117, %f13077;
	fma.rn.f32 	%f246, %f13109, %f13118, %f13078;
	fma.rn.f32 	%f247, %f13109, %f13119, %f13079;
	fma.rn.f32 	%f248, %f13109, %f13120, %f13080;
	fma.rn.f32 	%f249, %f13110, %f13113, %f13081;
	fma.rn.f32 	%f250, %f13110, %f13114, %f13082;
	fma.rn.f32 	%f251, %f13110, %f13115, %f13083;
	fma.rn.f32 	%f252, %f13110, %f13116, %f13084;
	fma.rn.f32 	%f253, %f13110, %f13117, %f13085;
	fma.rn.f32 	%f254, %f13110, %f13118, %f13086;
	fma.rn.f32 	%f255, %f13110, %f13119, %f13087;
	fma.rn.f32 	%f256, %f13110, %f13120, %f13088;
	fma.rn.f32 	%f257, %f13111, %f13113, %f13089;
	fma.rn.f32 	%f258, %f13111, %f13114, %f13090;
	fma.rn.f32 	%f259, %f13111, %f13115, %f13091;
	fma.rn.f32 	%f260, %f13111, %f13116, %f13092;
	fma.rn.f32 	%f261, %f13111, %f13117, %f13093;
	fma.rn.f32 	%f262, %f13111, %f13118, %f13094;
	fma.rn.f32 	%f263, %f13111, %f13119, %f13095;
	fma.rn.f32 	%f264, %f13111, %f13120, %f13096;
	fma.rn.f32 	%f265, %f13112, %f13113, %f13097;
	fma.rn.f32 	%f266, %f13112, %f13114, %f13098;
	fma.rn.f32 	%f267, %f13112, %f13115, %f13099;
	fma.rn.f32 	%f268, %f13112, %f13116, %f13100;
	fma.rn.f32 	%f269, %f13112, %f13117, %f13101;
	fma.rn.f32 	%f270, %f13112, %f13118, %f13102;
	fma.rn.f32 	%f271, %f13112, %f13119, %f13103;
	fma.rn.f32 	%f272, %f13112, %f13120, %f13104;
	shr.u32 	%r95, %r86, 1;
	setp.ne.s32 	%p4, %r95, 3;
	@%p4 bra 	$L__BB0_8;
	mov.u32 	%r96, %tid.x;
	shl.b32 	%r97, %r96, 11;
	and.b32  	%r98, %r97, 2048;
	mov.u32 	%r99, %tid.y;
	shl.b32 	%r100, %r99, 4;
	mov.u32 	%r101, _ZZ16sgemm_b2b_kernelILi1024ELi128ELi128ELi128EEvPfS0_S0_S0_S0_E3s_a;
	add.s32 	%r102, %r101, %r100;
	add.s32 	%r103, %r102, %r98;
	st.shared.f32 	[%r103+4096], %f1;
	st.shared.f32 	[%r103+4608], %f2;
	st.shared.f32 	[%r103+5120], %f3;
	st.shared.f32 	[%r103+5632], %f4;
	st.shared.f32 	[%r103+4100], %f9;
	st.shared.f32 	[%r103+4612], %f10;
	st.shared.f32 	[%r103+5124], %f11;
	st.shared.f32 	[%r103+5636], %f12;
	st.shared.f32 	[%r103+4104], %f17;
	st.shared.f32 	[%r103+4616], %f18;
	st.shared.f32 	[%r103+5128], %f19;
	st.shared.f32 	[%r103+5640], %f20;
	st.shared.f32 	[%r103+4108], %f25;
	st.shared.f32 	[%r103+4620], %f26;
	st.shared.f32 	[%r103+5132], %f27;
	st.shared.f32 	[%r103+5644], %f28;
	st.shared.f32 	[%r103+4352], %f33;
	st.shared.f32 	[%r103+4864], %f34;
	st.shared.f32 	[%r103+5376], %f35;
	st.shared.f32 	[%r103+5888], %f36;
	st.shared.f32 	[%r103+4356], %f41;
	st.shared.f32 	[%r103+4868], %f42;
	st.shared.f32 	[%r103+5380], %f43;
	st.shared.f32 	[%r103+5892], %f44;
	st.shared.f32 	[%r103+4360], %f49;
	st.shared.f32 	[%r103+4872], %f50;
	st.shared.f32 	[%r103+5384], %f51;
	st.shared.f32 	[%r103+5896], %f52;
	st.shared.f32 	[%r103+4364], %f57;
	st.shared.f32 	[%r103+4876], %f58;
	st.shared.f32 	[%r103+5388], %f59;
	st.shared.f32 	[%r103+5900], %f60;
$L__BB0_8:
	mov.u32 	%r104, %tid.y;
	shl.b32 	%r105, %r104, 4;
	mov.u32 	%r106, %tid.x;
	add.s32 	%r107, %r105, %r106;
	shl.b32 	%r108, %r107, 4;
	mov.u32 	%r109, _ZZ16sgemm_b2b_kernelILi1024ELi128ELi128ELi128EEvPfS0_S0_S0_S0_E4s_b1;
	add.s32 	%r110, %r109, %r108;
	st.shared.v4.f32 	[%r110+4096], {%f205, %f206, %f207, %f208};
	bar.sync 	0;
	ld.global.nc.v4.f32 	{%f273, %f274, %f275, %f276}, [%rd1+16384];
	mov.u32 	%r111, _ZZ16sgemm_b2b_kernelILi1024ELi128ELi128ELi128EEvPfS0_S0_S0_S0_E3s_a;
	add.s32 	%r112, %r111, %r105;
	ld.shared.v4.f32 	{%f13121, %f13122, %f13123, %f13124}, [%r112+4096];
	ld.shared.v4.f32 	{%f13125, %f13126, %f13127, %f13128}, [%r112+4352];
	shl.b32 	%r113, %r106, 4;
	add.s32 	%r114, %r109, %r113;
	ld.shared.v4.f32 	{%f13129, %f13130, %f13131, %f13132}, [%r114+4096];
	ld.shared.v4.f32 	{%f13133, %f13134, %f13135, %f13136}, [%r114+4352];
	fma.rn.f32 	%f13137, %f13121, %f13129, %f209;
	fma.rn.f32 	%f13138, %f13121, %f13130, %f210;
	fma.rn.f32 	%f13139, %f13121, %f13131, %f211;
	fma.rn.f32 	%f13140, %f13121, %f13132, %f212;
	fma.rn.f32 	%f13141, %f13121, %f13133, %f213;
	fma.rn.f32 	%f13142, %f13121, %f13134, %f214;
	fma.rn.f32 	%f13143, %f13121, %f13135, %f215;
	fma.rn.f32 	%f13144, %f13121, %f13136, %f216;
	fma.rn.f32 	%f13145, %f13122, %f13129, %f217;
	fma.rn.f32 	%f13146, %f13122, %f13130, %f218;
	fma.rn.f32 	%f13147, %f13122, %f13131, %f219;
	fma.rn.f32 	%f13148, %f13122, %f13132, %f220;
	fma.rn.f32 	%f13149, %f13122, %f13133, %f221;
	fma.rn.f32 	%f13150, %f13122, %f13134, %f222;
	fma.rn.f32 	%f13151, %f13122, %f13135, %f223;
	fma.rn.f32 	%f13152, %f13122, %f13136, %f224;
	fma.rn.f32 	%f13153, %f13123, %f13129, %f225;
	fma.rn.f32 	%f13154, %f13123, %f13130, %f226;
	fma.rn.f32 	%f13155, %f13123, %f13131, %f227;
	fma.rn.f32 	%f13156, %f13123, %f13132, %f228;
	fma.rn.f32 	%f13157, %f13123, %f13133, %f229;
	fma.rn.f32 	%f13158, %f13123, %f13134, %f230;
	fma.rn.f32 	%f13159, %f13123, %f13135, %f231;
	fma.rn.f32 	%f13160, %f13123, %f13136, %f232;
	fma.rn.f32 	%f13161, %f13124, %f13129, %f233;
	fma.rn.f32 	%f13162, %f13124, %f13130, %f234;
	fma.rn.f32 	%f13163, %f13124, %f13131, %f235;
	fma.rn.f32 	%f13164, %f13124, %f13132, %f236;
	fma.rn.f32 	%f13165, %f13124, %f13133, %f237;
	fma.rn.f32 	%f13166, %f13124, %f13134, %f238;
	fma.rn.f32 	%f13167, %f13124, %f13135, %f239;
	fma.rn.f32 	%f13168, %f13124, %f13136, %f240;
	fma.rn.f32 	%f13169, %f13125, %f13129, %f241;
	fma.rn.f32 	%f13170, %f13125, %f13130, %f242;
	fma.rn.f32 	%f13171, %f13125, %f13131, %f243;
	fma.rn.f32 	%f13172, %f13125, %f13132, %f244;
	fma.rn.f32 	%f13173, %f13125, %f13133, %f245;
	fma.rn.f32 	%f13174, %f13125, %f13134, %f246;
	fma.rn.f32 	%f13175, %f13125, %f13135, %f247;
	fma.rn.f32 	%f13176, %f13125, %f13136, %f248;
	fma.rn.f32 	%f13177, %f13126, %f13129, %f249;
	fma.rn.f32 	%f13178, %f13126, %f13130, %f250;
	fma.rn.f32 	%f13179, %f13126, %f13131, %f251;
	fma.rn.f32 	%f13180, %f13126, %f13132, %f252;
	fma.rn.f32 	%f13181, %f13126, %f13133, %f253;
	fma.rn.f32 	%f13182, %f13126, %f13134, %f254;
	fma.rn.f32 	%f13183, %f13126, %f13135, %f255;
	fma.rn.f32 	%f13184, %f13126, %f13136, %f256;
	fma.rn.f32 	%f13185, %f13127, %f13129, %f257;
	fma.rn.f32 	%f13186, %f13127, %f13130, %f258;
	fma.rn.f32 	%f13187, %f13127, %f13131, %f259;
	fma.rn.f32 	%f13188, %f13127, %f13132, %f260;
	fma.rn.f32 	%f13189, %f13127, %f13133, %f261;
	fma.rn.f32 	%f13190, %f13127, %f13134, %f262;
	fma.rn.f32 	%f13191, %f13127, %f13135, %f263;
	fma.rn.f32 	%f13192, %f13127, %f13136, %f264;
	fma.rn.f32 	%f13193, %f13128, %f13129, %f265;
	fma.rn.f32 	%f13194, %f13128, %f13130, %f266;
	fma.rn.f32 	%f13195, %f13128, %f13131, %f267;
	fma.rn.f32 	%f13196, %f13128, %f13132, %f268;
	fma.rn.f32 	%f13197, %f13128, %f13133, %f269;
	fma.rn.f32 	%f13198, %f13128, %f13134, %f270;
	fma.rn.f32 	%f13199, %f13128, %f13135, %f271;
	fma.rn.f32 	%f13200, %f13128, %f13136, %f272;
	ld.shared.v4.f32 	{%f13201, %f13202, %f13203, %f13204}, [%r112+4608];
	ld.shared.v4.f32 	{%f13205, %f13206, %f13207, %f13208}, [%r112+4864];
	ld.shared.v4.f32 	{%f13209, %f13210, %f13211, %f13212}, [%r114+4608];
	ld.shared.v4.f32 	{%f13213, %f13214, %f13215, %f13216}, [%r114+4864];
	fma.rn.f32 	%f13217, %f13201, %f13209, %f13137;
	fma.rn.f32 	%f13218, %f13201, %f13210, %f13138;
	fma.rn.f32 	%f13219, %f13201, %f13211, %f13139;
	fma.rn.f32 	%f13220, %f13201, %f13212, %f13140;
	fma.rn.f32 	%f13221, %f13201, %f13213, %f13141;
	fma.rn.f32 	%f13222, %f13201, %f13214, %f13142;
	fma.rn.f32 	%f13223, %f13201, %f13215, %f13143;
	fma.rn.f32 	%f13224, %f13201, %f13216, %f13144;
	fma.rn.f32 	%f13225, %f13202, %f13209, %f13145;
	fma.rn.f32 	%f13226, %f13202, %f13210, %f13146;
	fma.rn.f32 	%f13227, %f13202, %f13211, %f13147;
	fma.rn.f32 	%f13228, %f13202, %f13212, %f13148;
	fma.rn.f32 	%f13229, %f13202, %f13213, %f13149;
	fma.rn.f32 	%f13230, %f13202, %f13214, %f13150;
	fma.rn.f32 	%f13231, %f13202, %f13215, %f13151;
	fma.rn.f32 	%f13232, %f13202, %f13216, %f13152;
	fma.rn.f32 	%f13233, %f13203, %f13209, %f13153;
	fma.rn.f32 	%f13234, %f13203, %f13210, %f13154;
	fma.rn.f32 	%f13235, %f13203, %f13211, %f13155;
	fma.rn.f32 	%f13236, %f13203, %f13212, %f13156;
	fma.rn.f32 	%f13237, %f13203, %f13213, %f13157;
	fma.rn.f32 	%f13238, %f13203, %f13214, %f13158;
	fma.rn.f32 	%f13239, %f13203, %f13215, %f13159;
	fma.rn.f32 	%f13240, %f13203, %f13216, %f13160;
	fma.rn.f32 	%f13241, %f13204, %f13209, %f13161;
	fma.rn.f32 	%f13242, %f13204, %f13210, %f13162;
	fma.rn.f32 	%f13243, %f13204, %f13211, %f13163;
	fma.rn.f32 	%f13244, %f13204, %f13212, %f13164;
	fma.rn.f32 	%f13245, %f13204, %f13213, %f13165;
	fma.rn.f32 	%f13246, %f13204, %f13214, %f13166;
	fma.rn.f32 	%f13247, %f13204, %f13215, %f13167;
	fma.rn.f32 	%f13248, %f13204, %f13216, %f13168;
	fma.rn.f32 	%f13249, %f13205, %f13209, %f13169;
	fma.rn.f32 	%f13250, %f13205, %f13210, %f13170;
	fma.rn.f32 	%f13251, %f13205, %f13211, %f13171;
	fma.rn.f32 	%f13252, %f13205, %f13212, %f13172;
	fma.rn.f32 	%f13253, %f13205, %f13213, %f13173;
	fma.rn.f32 	%f13254, %f13205, %f13214, %f13174;
	fma.rn.f32 	%f13255, %f13205, %f13215, %f13175;
	fma.rn.f32 	%f13256, %f13205, %f13216, %f13176;
	fma.rn.f32 	%f13257, %f13206, %f13209, %f13177;
	fma.rn.f32 	%f13258, %f13206, %f13210, %f13178;
	fma.rn.f32 	%f13259, %f13206, %f13211, %f13179;
	fma.rn.f32 	%f13260, %f13206, %f13212, %f13180;
	fma.rn.f32 	%f13261, %f13206, %f13213, %f13181;
	fma.rn.f32 	%f13262, %f13206, %f13214, %f13182;
	fma.rn.f32 	%f13263, %f13206, %f13215, %f13183;
	fma.rn.f32 	%f13264, %f13206, %f13216, %f13184;
	fma.rn.f32 	%f13265, %f13207, %f13209, %f13185;
	fma.rn.f32 	%f13266, %f13207, %f13210, %f13186;
	fma.rn.f32 	%f13267, %f13207, %f13211, %f13187;
	fma.rn.f32 	%f13268, %f13207, %f13212, %f13188;
	fma.rn.f32 	%f13269, %f13207, %f13213, %f13189;
	fma.rn.f32 	%f13270, %f13207, %f13214, %f13190;
	fma.rn.f32 	%f13271, %f13207, %f13215, %f13191;
	fma.rn.f32 	%f13272, %f13207, %f13216, %f13192;
	fma.rn.f32 	%f13273, %f13208, %f13209, %f13193;
	fma.rn.f32 	%f13274, %f13208, %f13210, %f13194;
	fma.rn.f32 	%f13275, %f13208, %f13211, %f13195;
	fma.rn.f32 	%f13276, %f13208, %f13212, %f13196;
	fma.rn.f32 	%f13277, %f13208, %f13213, %f13197;
	fma.rn.f32 	%f13278, %f13208, %f13214, %f13198;
	fma.rn.f32 	%f13279, %f13208, %f13215, %f13199;
	fma.rn.f32 	%f13280, %f13208, %f13216, %f13200;
	ld.shared.v4.f32 	{%f13281, %f13282, %f13283, %f13284}, [%r112+5120];
	ld.shared.v4.f32 	{%f13285, %f13286, %f13287, %f13288}, [%r112+5376];
	ld.shared.v4.f32 	{%f13289, %f13290, %f13291, %f13292}, [%r114+5120];
	ld.shared.v4.f32 	{%f13293, %f13294, %f13295, %f13296}, [%r114+5376];
	fma.rn.f32 	%f13297, %f13281, %f13289, %f13217;
	fma.rn.f32 	%f13298, %f13281, %f13290, %f13218;
	fma.rn.f32 	%f13299, %f13281, %f13291, %f13219;
	fma.rn.f32 	%f13300, %f13281, %f13292, %f13220;
	fma.rn.f32 	%f13301, %f13281, %f13293, %f13221;
	fma.rn.f32 	%f13302, %f13281, %f13294, %f13222;
	fma.rn.f32 	%f13303, %f13281, %f13295, %f13223;
	fma.rn.f32 	%f13304, %f13281, %f13296, %f13224;
	fma.rn.f32 	%f13305, %f13282, %f13289, %f13225;
	fma.rn.f32 	%f13306, %f13282, %f13290, %f13226;
	fma.rn.f32 	%f13307, %f13282, %f13291, %f13227;
	fma.rn.f32 	%f13308, %f13282, %f13292, %f13228;
	fma.rn.f32 	%f13309, %f13282, %f13293, %f13229;
	fma.rn.f32 	%f13310, %f13282, %f13294, %f13230;
	fma.rn.f32 	%f13311, %f13282, %f13295, %f13231;
	fma.rn.f32 	%f13312, %f13282, %f13296, %f13232;
	fma.rn.f32 	%f13313, %f13283, %f13289, %f13233;
	fma.rn.f32 	%f13314, %f13283, %f13290, %f13234;
	fma.rn.f32 	%f13315, %f13283, %f13291, %f13235;
	fma.rn.f32 	%f13316, %f13283, %f13292, %f13236;
	fma.rn.f32 	%f13317, %f13283, %f13293, %f13237;
	fma.rn.f32 	%f13318, %f13283, %f13294, %f13238;
	fma.rn.f32 	%f13319, %f13283, %f13295, %f13239;
	fma.rn.f32 	%f13320, %f13283, %f13296, %f13240;
	fma.rn.f32 	%f13321, %f13284, %f13289, %f13241;
	fma.rn.f32 	%f13322, %f13284, %f13290, %f13242;
	fma.rn.f32 	%f13323, %f13284, %f13291, %f13243;
	fma.rn.f32 	%f13324, %f13284, %f13292, %f13244;
	fma.rn.f32 	%f13325, %f13284, %f13293, %f13245;
	fma.rn.f32 	%f13326, %f13284, %f13294, %f13246;
	fma.rn.f32 	%f13327, %f13284, %f13295, %f13247;
	fma.rn.f32 	%f13328, %f13284, %f13296, %f13248;
	fma.rn.f32 	%f13329, %f13285, %f13289, %f13249;
	fma.rn.f32 	%f13330, %f13285, %f13290, %f13250;
	fma.rn.f32 	%f13331, %f13285, %f13291, %f13251;
	fma.rn.f32 	%f13332, %f13285, %f13292, %f13252;
	fma.rn.f32 	%f13333, %f13285, %f13293, %f13253;
	fma.rn.f32 	%f13334, %f13285, %f13294, %f13254;
	fma.rn.f32 	%f13335, %f13285, %f13295, %f13255;
	fma.rn.f32 	%f13336, %f13285, %f13296, %f13256;
	fma.rn.f32 	%f13337, %f13286, %f13289, %f13257;
	fma.rn.f32 	%f13338, %f13286, %f13290, %f13258;
	fma.rn.f32 	%f13339, %f13286, %f13291, %f13259;
	fma.rn.f32 	%f13340, %f13286, %f13292, %f13260;
	fma.rn.f32 	%f13341, %f13286, %f13293, %f13261;
	fma.rn.f32 	%f13342, %f13286, %f13294, %f13262;
	fma.rn.f32 	%f13343, %f13286, %f13295, %f13263;
	fma.rn.f32 	%f13344, %f13286, %f13296, %f13264;
	fma.rn.f32 	%f13345, %f13287, %f13289, %f13265;
	fma.rn.f32 	%f13346, %f13287, %f13290, %f13266;
	fma.rn.f32 	%f13347, %f13287, %f13291, %f13267;
	fma.rn.f32 	%f13348, %f13287, %f13292, %f13268;
	fma.rn.f32 	%f13349, %f13287, %f13293, %f13269;
	fma.rn.f32 	%f13350, %f13287, %f13294, %f13270;
	fma.rn.f32 	%f13351, %f13287, %f13295, %f13271;
	fma.rn.f32 	%f13352, %f13287, %f13296, %f13272;
	fma.rn.f32 	%f13353, %f13288, %f13289, %f13273;
	fma.rn.f32 	%f13354, %f13288, %f13290, %f13274;
	fma.rn.f32 	%f13355, %f13288, %f13291, %f13275;
	fma.rn.f32 	%f13356, %f13288, %f13292, %f13276;
	fma.rn.f32 	%f13357, %f13288, %f13293, %f13277;
	fma.rn.f32 	%f13358, %f13288, %f13294, %f13278;
	fma.rn.f32 	%f13359, %f13288, %f13295, %f13279;
	fma.rn.f32 	%f13360, %f13288, %f13296, %f13280;
	ld.shared.v4.f32 	{%f13361, %f13362, %f13363, %f13364}, [%r112+5632];
	ld.shared.v4.f32 	{%f13365, %f13366, %f13367, %f13368}, [%r112+5888];
	ld.shared.v4.f32 	{%f13369, %f13370, %f13371, %f13372}, [%r114+5632];
	ld.shared.v4.f32 	{%f13373, %f13374, %f13375, %f13376}, [%r114+5888];
	fma.rn.f32 	%f13377, %f13361, %f13369, %f13297;
	fma.rn.f32 	%f13378, %f13361, %f13370, %f13298;
	fma.rn.f32 	%f13379, %f13361, %f13371, %f13299;
	fma.rn.f32 	%f13380, %f13361, %f13372, %f13300;
	fma.rn.f32 	%f13381, %f13361, %f13373, %f13301;
	fma.rn.f32 	%f13382, %f13361, %f13374, %f13302;
	fma.rn.f32 	%f13383, %f13361, %f13375, %f13303;
	fma.rn.f32 	%f13384, %f13361, %f13376, %f13304;
	fma.rn.f32 	%f13385, %f13362, %f13369, %f13305;
	fma.rn.f32 	%f13386, %f13362, %f13370, %f13306;
	fma.rn.f32 	%f13387, %f13362, %f13371, %f13307;
	fma.rn.f32 	%f13388, %f13362, %f13372, %f13308;
	fma.rn.f32 	%f13389, %f13362, %f13373, %f13309;
	fma.rn.f32 	%f13390, %f13362, %f13374, %f13310;
	fma.rn.f32 	%f13391, %f13362, %f13375, %f13311;
	fma.rn.f32 	%f13392, %f13362, %f13376, %f13312;
	fma.rn.f32 	%f13393, %f13363, %f13369, %f13313;
	fma.rn.f32 	%f13394, %f13363, %f13370, %f13314;
	fma.rn.f32 	%f13395, %f13363, %f13371, %f13315;
	fma.rn.f32 	%f13396, %f13363, %f13372, %f13316;
	fma.rn.f32 	%f13397, %f13363, %f13373, %f13317;
	fma.rn.f32 	%f13398, %f13363, %f13374, %f13318;
	fma.rn.f32 	%f13399, %f13363, %f13375, %f13319;
	fma.rn.f32 	%f13400, %f13363, %f13376, %f13320;
	fma.rn.f32 	%f13401, %f13364, %f13369, %f13321;
	fma.rn.f32 	%f13402, %f13364, %f13370, %f13322;
	fma.rn.f32 	%f13403, %f13364, %f13371, %f13323;
	fma.rn.f32 	%f13404, %f13364, %f13372, %f13324;
	fma.rn.f32 	%f13405, %f13364, %f13373, %f13325;
	fma.rn.f32 	%f13406, %f13364, %f13374, %f13326;
	fma.rn.f32 	%f13407, %f13364, %f13375, %f13327;
	fma.rn.f32 	%f13408, %f13364, %f13376, %f13328;
	fma.rn.f32 	%f13409, %f13365, %f13369, %f13329;
	fma.rn.f32 	%f13410, %f13365, %f13370, %f13330;
	fma.rn.f32 	%f13411, %f13365, %f13371, %f13331;
	fma.rn.f32 	%f13412, %f13365, %f13372, %f13332;
	fma.rn.f32 	%f13413, %f13365, %f13373, %f13333;
	fma.rn.f32 	%f13414, %f13365, %f13374, %f13334;
	fma.rn.f32 	%f13415, %f13365, %f13375, %f13335;
	fma.rn.f32 	%f13416, %f13365, %f13376, %f13336;
	fma.rn.f32 	%f13417, %f13366, %f13369, %f13337;
	fma.rn.f32 	%f13418, %f13366, %f13370, %f13338;
	fma.rn.f32 	%f13419, %f13366, %f13371, %f13339;
	fma.rn.f32 	%f13420, %f13366, %f13372, %f13340;
	fma.rn.f32 	%f13421, %f13366, %f13373, %f13341;
	fma.rn.f32 	%f13422, %f13366, %f13374, %f13342;
	fma.rn.f32 	%f13423, %f13366, %f13375, %f13343;
	fma.rn.f32 	%f13424, %f13366, %f13376, %f13344;
	fma.rn.f32 	%f13425, %f13367, %f13369, %f13345;
	fma.rn.f32 	%f13426, %f13367, %f13370, %f13346;
	fma.rn.f32 	%f13427, %f13367, %f13371, %f13347;
	fma.rn.f32 	%f13428, %f13367, %f13372, %f13348;
	fma.rn.f32 	%f13429, %f13367, %f13373, %f13349;
	fma.rn.f32 	%f13430, %f13367, %f13374, %f13350;
	fma.rn.f32 	%f13431, %f13367, %f13375, %f13351;
	fma.rn.f32 	%f13432, %f13367, %f13376, %f13352;
	fma.rn.f32 	%f13433, %f13368, %f13369, %f13353;
	fma.rn.f32 	%f13434, %f13368, %f13370, %f13354;
	fma.rn.f32 	%f13435, %f13368, %f13371, %f13355;
	fma.rn.f32 	%f13436, %f13368, %f13372, %f13356;
	fma.rn.f32 	%f13437, %f13368, %f13373, %f13357;
	fma.rn.f32 	%f13438, %f13368, %f13374, %f13358;
	fma.rn.f32 	%f13439, %f13368, %f13375, %f13359;
	fma.rn.f32 	%f13440, %f13368, %f13376, %f13360;
	ld.shared.v4.f32 	{%f13441, %f13442, %f13443, %f13444}, [%r112+6144];
	ld.shared.v4.f32 	{%f13445, %f13446, %f13447, %f13448}, [%r112+6400];
	ld.shared.v4.f32 	{%f13449, %f13450, %f13451, %f13452}, [%r114+6144];
	ld.shared.v4.f32 	{%f13453, %f13454, %f13455, %f13456}, [%r114+6400];
	fma.rn.f32 	%f13457, %f13441, %f13449, %f13377;
	fma.rn.f32 	%f13458, %f13441, %f13450, %f13378;
	fma.rn.f32 	%f13459, %f13441, %f13451, %f13379;
	fma.rn.f32 	%f13460, %f13441, %f13452, %f13380;
	fma.rn.f32 	%f13461, %f13441, %f13453, %f13381;
	fma.rn.f32 	%f13462, %f13441, %f13454, %f13382;
	fma.rn.f32 	%f13463, %f13441, %f13455, %f13383;
	fma.rn.f32 	%f13464, %f13441, %f13456, %f13384;
	fma.rn.f32 	%f13465, %f13442, %f13449, %f13385;
	fma.rn.f32 	%f13466, %f13442, %f13450, %f13386;
	fma.rn.f32 	%f13467, %f13442, %f13451, %f13387;
	fma.rn.f32 	%f13468, %f13442, %f13452, %f13388;
	fma.rn.f32 	%f13469, %f13442, %f13453, %f13389;
	fma.rn.f32 	%f13470, %f13442, %f13454, %f13390;
	fma.rn.f32 	%f13471, %f13442, %f13455, %f13391;
	fma.rn.f32 	%f13472, %f13442, %f13456, %f13392;
	fma.rn.f32 	%f13473, %f13443, %f13449, %f13393;
	fma.rn.f32 	%f13474, %f13443, %f13450, %f13394;
	fma.rn.f32 	%f13475, %f13443, %f13451, %f13395;
	fma.rn.f32 	%f13476, %f13443, %f13452, %f13396;
	fma.rn.f32 	%f13477, %f13443, %f13453, %f13397;
	fma.rn.f32 	%f13478, %f13443, %f13454, %f13398;
	fma.rn.f32 	%f13479, %f13443, %f13455, %f13399;
	fma.rn.f32 	%f13480, %f13443, %f13456, %f13400;
	fma.rn.f32 	%f13481, %f13444, %f13449, %f13401;
	fma.rn.f32 	%f13482, %f13444, %f13450, %f13402;
	fma.rn.f32 	%f13483, %f13444, %f13451, %f13403;
	fma.rn.f32 	%f13484, %f13444, %f13452, %f13404;
	fma.rn.f32 	%f13485, %f13444, %f13453, %f13405;
	fma.rn.f32 	%f13486, %f13444, %f13454, %f13406;
	fma.rn.f32 	%f13487, %f13444, %f13455, %f13407;
	fma.rn.f32 	%f13488, %f13444, %f13456, %f13408;
	fma.rn.f32 	%f13489, %f13445, %f13449, %f13409;
	fma.rn.f32 	%f13490, %f13445, %f13450, %f13410;
	fma.rn.f32 	%f13491, %f13445, %f13451, %f13411;
	fma.rn.f32 	%f13492, %f13445, %f13452, %f13412;
	fma.rn.f32 	%f13493, %f13445, %f13453, %f13413;
	fma.rn.f32 	%f13494, %f13445, %f13454, %f13414;
	fma.rn.f32 	%f13495, %f13445, %f13455, %f13415;
	fma.rn.f32 	%f13496, %f13445, %f13456, %f13416;
	fma.rn.f32 	%f13497, %f13446, %f13449, %f13417;
	fma.rn.f32 	%f13498, %f13446, %f13450, %f13418;
	fma.rn.f32 	%f13499, %f13446, %f13451, %f13419;
	fma.rn.f32 	%f13500, %f13446, %f13452, %f13420;
	fma.rn.f32 	%f13501, %f13446, %f13453, %f13421;
	fma.rn.f32 	%f13502, %f13446, %f13454, %f13422;
	fma.rn.f32 	%f13503, %f13446, %f13455, %f13423;
	fma.rn.f32 	%f13504, %f13446, %f13456, %f13424;
	fma.rn.f32 	%f13505, %f13447, %f13449, %f13425;
	fma.rn.f32 	%f13506, %f13447, %f13450, %f13426;
	fma.rn.f32 	%f13507, %f13447, %f13451, %f13427;
	fma.rn.f32 	%f13508, %f13447, %f13452, %f13428;
	fma.rn.f32 	%f13509, %f13447, %f13453, %f13429;
	fma.rn.f32 	%f13510, %f13447, %f13454, %f13430;
	fma.rn.f32 	%f13511, %f13447, %f13455, %f13431;
	fma.rn.f32 	%f13512, %f13447, %f13456, %f13432;
	fma.rn.f32 	%f13513, %f13448, %f13449, %f13433;
	fma.rn.f32 	%f13514, %f13448, %f13450, %f13434;
	fma.rn.f32 	%f13515, %f13448, %f13451, %f13435;
	fma.rn.f32 	%f13516, %f13448, %f13452, %f13436;
	fma.rn.f32 	%f13517, %f13448, %f13453, %f13437;
	fma.rn.f32 	%f13518, %f13448, %f13454, %f13438;
	fma.rn.f32 	%f13519, %f13448, %f13455, %f13439;
	fma.rn.f32 	%f13520, %f13448, %f13456, %f13440;
	ld.shared.v4.f32 	{%f13521, %f13522, %f13523, %f13524}, [%r112+6656];
	ld.shared.v4.f32 	{%f13525, %f13526, %f13527, %f13528}, [%r112+6912];
	ld.shared.v4.f32 	{%f13529, %f13530, %f13531, %f13532}, [%r114+6656];
	ld.shared.v4.f32 	{%f13533, %f13534, %f13535, %f13536}, [%r114+6912];
	fma.rn.f32 	%f13537, %f13521, %f13529, %f13457;
	fma.rn.f32 	%f13538, %f13521, %f13530, %f13458;
	fma.rn.f32 	%f13539, %f13521, %f13531, %f13459;
	fma.rn.f32 	%f13540, %f13521, %f13532, %f13460;
	fma.rn.f32 	%f13541, %f13521, %f13533, %f13461;
	fma.rn.f32 	%f13542, %f13521, %f13534, %f13462;
	fma.rn.f32 	%f13543, %f13521, %f13535, %f13463;
	fma.rn.f32 	%f13544, %f13521, %f13536, %f13464;
	fma.rn.f32 	%f13545, %f13522, %f13529, %f13465;
	fma.rn.f32 	%f13546, %f13522, %f13530, %f13466;
	fma.rn.f32 	%f13547, %f13522, %f13531, %f13467;
	fma.rn.f32 	%f13548, %f13522, %f13532, %f13468;
	fma.rn.f32 	%f13549, %f13522, %f13533, %f13469;
	fma.rn.f32 	%f13550, %f13522, %f13534, %f13470;
	fma.rn.f32 	%f13551, %f13522, %f13535, %f13471;
	fma.rn.f32 	%f13552, %f13522, %f13536, %f13472;
	fma.rn.f32 	%f13553, %f13523, %f13529, %f13473;
	fma.rn.f32 	%f13554, %f13523, %f13530, %f13474;
	fma.rn.f32 	%f13555, %f13523, %f13531, %f13475;
	fma.rn.f32 	%f13556, %f13523, %f13532, %f13476;
	fma.rn.f32 	%f13557, %f13523, %f13533, %f13477;
	fma.rn.f32 	%f13558, %f13523, %f13534, %f13478;
	fma.rn.f32 	%f13559, %f13523, %f13535, %f13479;
	fma.rn.f32 	%f13560, %f13523, %f13536, %f13480;
	fma.rn.f32 	%f13561, %f13524, %f13529, %f13481;
	fma.rn.f32 	%f13562, %f13524, %f13530, %f13482;
	fma.rn.f32 	%f13563, %f13524, %f13531, %f13483;
	fma.rn.f32 	%f13564, %f13524, %f13532, %f13484;
	fma.rn.f32 	%f13565, %f13524, %f13533, %f13485;
	fma.rn.f32 	%f13566, %f13524, %f13534, %f13486;
	fma.rn.f32 	%f13567, %f13524, %f13535, %f13487;
	fma.rn.f32 	%f13568, %f13524, %f13536, %f13488;
	fma.rn.f32 	%f13569, %f13525, %f13529, %f13489;
	fma.rn.f32 	%f13570, %f13525, %f13530, %f13490;
	fma.rn.f32 	%f13571, %f13525, %f13531, %f13491;
	fma.rn.f32 	%f13572, %f13525, %f13532, %f13492;
	fma.rn.f32 	%f13573, %f13525, %f13533, %f13493;
	fma.rn.f32 	%f13574, %f13525, %f13534, %f13494;
	fma.rn.f32 	%f13575, %f13525, %f13535, %f13495;
	fma.rn.f32 	%f13576, %f13525, %f13536, %f13496;
	fma.rn.f32 	%f13577, %f13526, %f13529, %f13497;
	fma.rn.f32 	%f13578, %f13526, %f13530, %f13498;
	fma.rn.f32 	%f13579, %f13526, %f13531, %f13499;
	fma.rn.f32 	%f13580, %f13526, %f13532, %f13500;
	fma.rn.f32 	%f13581, %f13526, %f13533, %f13501;
	fma.rn.f32 	%f13582, %f13526, %f13534, %f13502;
	fma.rn.f32 	%f13583, %f13526, %f13535, %f13503;
	fma.rn.f32 	%f13584, %f13526, %f13536, %f13504;
	fma.rn.f32 	%f13585, %f13527, %f13529, %f13505;
	fma.rn.f32 	%f13586, %f13527, %f13530, %f13506;
	fma.rn.f32 	%f13587, %f13527, %f13531, %f13507;
	fma.rn.f32 	%f13588, %f13527, %f13532, %f13508;
	fma.rn.f32 	%f13589, %f13527, %f13533, %f13509;
	fma.rn.f32 	%f13590, %f13527, %f13534, %f13510;
	fma.rn.f32 	%f13591, %f13527, %f13535, %f13511;
	fma.rn.f32 	%f13592, %f13527, %f13536, %f13512;
	fma.rn.f32 	%f13593, %f13528, %f13529, %f13513;
	fma.rn.f32 	%f13594, %f13528, %f13530, %f13514;
	fma.rn.f32 	%f13595, %f13528, %f13531, %f13515;
	fma.rn.f32 	%f13596, %f13528, %f13532, %f13516;
	fma.rn.f32 	%f13597, %f13528, %f13533, %f13517;
	fma.rn.f32 	%f13598, %f13528, %f13534, %f13518;
	fma.rn.f32 	%f13599, %f13528, %f13535, %f13519;
	fma.rn.f32 	%f13600, %f13528, %f13536, %f13520;
	ld.shared.v4.f32 	{%f13601, %f13602, %f13603, %f13604}, [%r112+7168];
	ld.shared.v4.f32 	{%f13605, %f13606, %f13607, %f13608}, [%r112+7424];
	ld.shared.v4.f32 	{%f13609, %f13610, %f13611, %f13612}, [%r114+7168];
	ld.shared.v4.f32 	{%f13613, %f13614, %f13615, %f13616}, [%r114+7424];
	fma.rn.f32 	%f13617, %f13601, %f13609, %f13537;
	fma.rn.f32 	%f13618, %f13601, %f13610, %f13538;
	fma.rn.f32 	%f13619, %f13601, %f13611, %f13539;
	fma.rn.f32 	%f13620, %f13601, %f13612, %f13540;
	fma.rn.f32 	%f13621, %f13601, %f13613, %f13541;
	fma.rn.f32 	%f13622, %f13601, %f13614, %f13542;
	fma.rn.f32 	%f13623, %f13601, %f13615, %f13543;
	fma.rn.f32 	%f13624, %f13601, %f13616, %f13544;
	fma.rn.f32 	%f13625, %f13602, %f13609, %f13545;
	fma.rn.f32 	%f13626, %f13602, %f13610, %f13546;
	fma.rn.f32 	%f13627, %f13602, %f13611, %f13547;
	fma.rn.f32 	%f13628, %f13602, %f13612, %f13548;
	fma.rn.f32 	%f13629, %f13602, %f13613, %f13549;
	fma.rn.f32 	%f13630, %f13602, %f13614, %f13550;
	fma.rn.f32 	%f13631, %f13602, %f13615, %f13551;
	fma.rn.f32 	%f13632, %f13602, %f13616, %f13552;
	fma.rn.f32 	%f13633, %f13603, %f13609, %f13553;
	fma.rn.f32 	%f13634, %f13603, %f13610, %f13554;
	fma.rn.f32 	%f13635, %f13603, %f13611, %f13555;
	fma.rn.f32 	%f13636, %f13603, %f13612, %f13556;
	fma.rn.f32 	%f13637, %f13603, %f13613, %f13557;
	fma.rn.f32 	%f13638, %f13603, %f13614, %f13558;
	fma.rn.f32 	%f13639, %f13603, %f13615, %f13559;
	fma.rn.f32 	%f13640, %f13603, %f13616, %f13560;
	fma.rn.f32 	%f13641, %f13604, %f13609, %f13561;
	fma.rn.f32 	%f13642, %f13604, %f13610, %f13562;
	fma.rn.f32 	%f13643, %f13604, %f13611, %f13563;
	fma.rn.f32 	%f13644, %f13604, %f13612, %f13564;
	fma.rn.f32 	%f13645, %f13604, %f13613, %f13565;
	fma.rn.f32 	%f13646, %f13604, %f13614, %f13566;
	fma.rn.f32 	%f13647, %f13604, %f13615, %f13567;
	fma.rn.f32 	%f13648, %f13604, %f13616, %f13568;
	fma.rn.f32 	%f13649, %f13605, %f13609, %f13569;
	fma.rn.f32 	%f13650, %f13605, %f13610, %f13570;
	fma.rn.f32 	%f13651, %f13605, %f13611, %f13571;
	fma.rn.f32 	%f13652, %f13605, %f13612, %f13572;
	fma.rn.f32 	%f13653, %f13605, %f13613, %f13573;
	fma.rn.f32 	%f13654, %f13605, %f13614, %f13574;
	fma.rn.f32 	%f13655, %f13605, %f13615, %f13575;
	fma.rn.f32 	%f13656, %f13605, %f13616, %f13576;
	fma.rn.f32 	%f13657, %f13606, %f13609, %f13577;
	fma.rn.f32 	%f13658, %f13606, %f13610, %f13578;
	fma.rn.f32 	%f13659, %f13606, %f13611, %f13579;
	fma.rn.f32 	%f13660, %f13606, %f13612, %f13580;
	fma.rn.f32 	%f13661, %f13606, %f13613, %f13581;
	fma.rn.f32 	%f13662, %f13606, %f13614, %f13582;
	fma.rn.f32 	%f13663, %f13606, %f13615, %f13583;
	fma.rn.f32 	%f13664, %f13606, %f13616, %f13584;
	fma.rn.f32 	%f13665, %f13607, %f13609, %f13585;
	fma.rn.f32 	%f13666, %f13607, %f13610, %f13586;
	fma.rn.f32 	%f13667, %f13607, %f13611, %f13587;
	fma.rn.f32 	%f13668, %f13607, %f13612, %f13588;
	fma.rn.f32 	%f13669, %f13607, %f13613, %f13589;
	fma.rn.f32 	%f13670, %f13607, %f13614, %f13590;
	fma.rn.f32 	%f13671, %f13607, %f13615, %f13591;
	fma.rn.f32 	%f13672, %f13607, %f13616, %f13592;
	fma.rn.f32 	%f13673, %f13608, %f13609, %f13593;
	fma.rn.f32 	%f13674, %f13608, %f13610, %f13594;
	fma.rn.f32 	%f13675, %f13608, %f13611, %f13595;
	fma.rn.f32 	%f13676, %f13608, %f13612, %f13596;
	fma.rn.f32 	%f13677, %f13608, %f13613, %f13597;
	fma.rn.f32 	%f13678, %f13608, %f13614, %f13598;
	fma.rn.f32 	%f13679, %f13608, %f13615, %f13599;
	fma.rn.f32 	%f13680, %f13608, %f13616, %f13600;
	ld.shared.v4.f32 	{%f13681, %f13682, %f13683, %f13684}, [%r112+7680];
	ld.shared.v4.f32 	{%f13685, %f13686, %f13687, %f13688}, [%r112+7936];
	ld.shared.v4.f32 	{%f13689, %f13690, %f13691, %f13692}, [%r114+7680];
	ld.shared.v4.f32 	{%f13693, %f13694, %f13695, %f13696}, [%r114+7936];
	fma.rn.f32 	%f277, %f13681, %f13689, %f13617;
	fma.rn.f32 	%f278, %f13681, %f13690, %f13618;
	fma.rn.f32 	%f279, %f13681, %f13691, %f13619;
	fma.rn.f32 	%f280, %f13681, %f13692, %f13620;
	fma.rn.f32 	%f281, %f13681, %f13693, %f13621;
	fma.rn.f32 	%f282, %f13681, %f13694, %f13622;
	fma.rn.f32 	%f283, %f13681, %f13695, %f13623;
	fma.rn.f32 	%f284, %f13681, %f13696, %f13624;
	fma.rn.f32 	%f285, %f13682, %f13689, %f13625;
	fma.rn.f32 	%f286, %f13682, %f13690, %f13626;
	fma.rn.f32 	%f287, %f13682, %f13691, %f13627;
	fma.rn.f32 	%f288, %f13682, %f13692, %f13628;
	fma.rn.f32 	%f289, %f13682, %f13693, %f13629;
	fma.rn.f32 	%f290, %f13682, %f13694, %f13630;
	fma.rn.f32 	%f291, %f13682, %f13695, %f13631;
	fma.rn.f32 	%f292, %f13682, %f13696, %f13632;
	fma.rn.f32 	%f293, %f13683, %f13689, %f13633;
	fma.rn.f32 	%f294, %f13683, %f13690, %f13634;
	fma.rn.f32 	%f295, %f13683, %f13691, %f13635;
	fma.rn.f32 	%f296, %f13683, %f13692, %f13636;
	fma.rn.f32 	%f297, %f13683, %f13693, %f13637;
	fma.rn.f32 	%f298, %f13683, %f13694, %f13638;
	fma.rn.f32 	%f299, %f13683, %f13695, %f13639;
	fma.rn.f32 	%f300, %f13683, %f13696, %f13640;
	fma.rn.f32 	%f301, %f13684, %f13689, %f13641;
	fma.rn.f32 	%f302, %f13684, %f13690, %f13642;
	fma.rn.f32 	%f303, %f13684, %f13691, %f13643;
	fma.rn.f32 	%f304, %f13684, %f13692, %f13644;
	fma.rn.f32 	%f305, %f13684, %f13693, %f13645;
	fma.rn.f32 	%f306, %f13684, %f13694, %f13646;
	fma.rn.f32 	%f307, %f13684, %f13695, %f13647;
	fma.rn.f32 	%f308, %f13684, %f13696, %f13648;
	fma.rn.f32 	%f309, %f13685, %f13689, %f13649;
	fma.rn.f32 	%f310, %f13685, %f13690, %f13650;
	fma.rn.f32 	%f311, %f13685, %f13691, %f13651;
	fma.rn.f32 	%f312, %f13685, %f13692, %f13652;
	fma.rn.f32 	%f313, %f13685, %f13693, %f13653;
	fma.rn.f32 	%f314, %f13685, %f13694, %f13654;
	fma.rn.f32 	%f315, %f13685, %f13695, %f13655;
	fma.rn.f32 	%f316, %f13685, %f13696, %f13656;
	fma.rn.f32 	%f317, %f13686, %f13689, %f13657;
	fma.rn.f32 	%f318, %f13686, %f13690, %f13658;
	fma.rn.f32 	%f319, %f13686, %f13691, %f13659;
	fma.rn.f32 	%f320, %f13686, %f13692, %f13660;
	fma.rn.f32 	%f321, %f13686, %f13693, %f13661;
	fma.rn.f32 	%f322, %f13686, %f13694, %f13662;
	fma.rn.f32 	%f323, %f13686, %f13695, %f13663;
	fma.rn.f32 	%f324, %f13686, %f13696, %f13664;
	fma.rn.f32 	%f325, %f13687, %f13689, %f13665;
	fma.rn.f32 	%f326, %f13687, %f13690, %f13666;
	fma.rn.f32 	%f327, %f13687, %f13691, %f13667;
	fma.rn.f32 	%f328, %f13687, %f13692, %f13668;
	fma.rn.f32 	%f329, %f13687, %f13693, %f13669;
	fma.rn.f32 	%f330, %f13687, %f13694, %f13670;
	fma.rn.f32 	%f331, %f13687, %f13695, %f13671;
	fma.rn.f32 	%f332, %f13687, %f13696, %f13672;
	fma.rn.f32 	%f333, %f13688, %f13689, %f13673;
	fma.rn.f32 	%f334, %f13688, %f13690, %f13674;
	fma.rn.f32 	%f335, %f13688, %f13691, %f13675;
	fma.rn.f32 	%f336, %f13688, %f13692, %f13676;
	fma.rn.f32 	%f337, %f13688, %f13693, %f13677;
	fma.rn.f32 	%f338, %f13688, %f13694, %f13678;
	fma.rn.f32 	%f339, %f13688, %f13695, %f13679;
	fma.rn.f32 	%f340, %f13688, %f13696, %f13680;
	shr.u32 	%r115, %r106, 1;
	setp.ne.s32 	%p5, %r115, 4;
	@%p5 bra 	$L__BB0_10;
	mov.u32 	%r116, %tid.x;
	shl.b32 	%r117, %r116, 11;
	and.b32  	%r118, %r117, 2048;
	mov.u32 	%r119, %tid.y;
	shl.b32 	%r120, %r119, 4;
	mov.u32 	%r121, _ZZ16sgemm_b2b_kernelILi1024ELi128ELi128ELi128EEvPfS0_S0_S0_S0_E3s_a;
	add.s32 	%r122, %r121, %r120;
	add.s32 	%r123, %r122, %r118;
	st.shared.f32 	[%r123], %f1;
	st.shared.f32 	[%r123+512], %f2;
	st.shared.f32 	[%r123+1024], %f3;
	st.shared.f32 	[%r123+1536], %f4;
	st.shared.f32 	[%r123+4], %f9;
	st.shared.f32 	[%r123+516], %f10;
	st.shared.f32 	[%r123+1028], %f11;
	st.shared.f32 	[%r123+1540], %f12;
	st.shared.f32 	[%r123+8], %f17;
	st.shared.f32 	[%r123+520], %f18;
	st.shared.f32 	[%r123+1032], %f19;
	st.shared.f32 	[%r123+1544], %f20;
	st.shared.f32 	[%r123+12], %f25;
	st.shared.f32 	[%r123+524], %f26;
	st.shared.f32 	[%r123+1036], %f27;
	st.shared.f32 	[%r123+1548], %f28;
	st.shared.f32 	[%r123+256], %f33;
	st.shared.f32 	[%r123+768], %f34;
	st.shared.f32 	[%r123+1280], %f35;
	st.shared.f32 	[%r123+1792], %f36;
	st.shared.f32 	[%r123+260], %f41;
	st.shared.f32 	[%r123+772], %f42;
	st.shared.f32 	[%r123+1284], %f43;
	st.shared.f32 	[%r123+1796], %f44;
	st.shared.f32 	[%r123+264], %f49;
	st.shared.f32 	[%r123+776], %f50;
	st.shared.f32 	[%r123+1288], %f51;
	st.shared.f32 	[%r123+1800], %f52;
	st.shared.f32 	[%r123+268], %f57;
	st.shared.f32 	[%r123+780], %f58;
	st.shared.f32 	[%r123+1292], %f59;
	st.shared.f32 	[%r123+1804], %f60;
$L__BB0_10:
	mov.u32 	%r124, %tid.y;
	shl.b32 	%r125, %r124, 4;
	mov.u32 	%r126, %tid.x;
	add.s32 	%r127, %r125, %r126;
	shl.b32 	%r128, %r127, 4;
	mov.u32 	%r129, _ZZ16sgemm_b2b_kernelILi1024ELi128ELi128ELi128EEvPfS0_S0_S0_S0_E4s_b1;
	add.s32 	%r130, %r129, %r128;
	st.shared.v4.f32 	[%r130], {%f273, %f274, %f275, %f276};
	bar.sync 	0;
	ld.global.nc.v4.f32 	{%f341, %f342, %f343, %f344}, [%rd1+20480];
	mov.u32 	%r131, _ZZ16sgemm_b2b_kernelILi1024ELi128ELi128ELi128EEvPfS0_S0_S0_S0_E3s_a;
	add.s32 	%r132, %r131, %r125;
	ld.shared.v4.f32 	{%f13697, %f13698, %f13699, %f13700}, [%r132];
	ld.shared.v4.f32 	{%f13701, %f13702, %f13703, %f13704}, [%r132+256];
	shl.b32 	%r133, %r126, 4;
	add.s32 	%r134, %r129, %r133;
	ld.shared.v4.f32 	{%f13705, %f13706, %f13707, %f13708}, [%r134];
	ld.shared.v4.f32 	{%f13709, %f13710, %f13711, %f13712}, [%r134+256];
	fma.rn.f32 	%f13713, %f13697, %f13705, %f277;
	fma.rn.f32 	%f13714, %f13697, %f13706, %f278;
	fma.rn.f32 	%f13715, %f13697, %f13707, %f279;
	fma.rn.f32 	%f13716, %f13697, %f13708, %f280;
	fma.rn.f32 	%f13717, %f13697, %f13709, %f281;
	fma.rn.f32 	%f13718, %f13697, %f13710, %f282;
	fma.rn.f32 	%f13719, %f13697, %f13711, %f283;
	fma.rn.f32 	%f13720, %f13697, %f13712, %f284;
	fma.rn.f32 	%f13721, %f13698, %f13705, %f285;
	fma.rn.f32 	%f13722, %f13698, %f13706, %f286;
	fma.rn.f32 	%f13723, %f13698, %f13707, %f287;
	fma.rn.f32 	%f13724, %f13698, %f13708, %f288;
	fma.rn.f32 	%f13725, %f13698, %f13709, %f289;
	fma.rn.f32 	%f13726, %f13698, %f13710, %f290;
	fma.rn.f32 	%f13727, %f13698, %f13711, %f291;
	fma.rn.f32 	%f13728, %f13698, %f13712, %f292;
	fma.rn.f32 	%f13729, %f13699, %f13705, %f293;
	fma.rn.f32 	%f13730, %f13699, %f13706, %f294;
	fma.rn.f32 	%f13731, %f13699, %f13707, %f295;
	fma.rn.f32 	%f13732, %f13699, %f13708, %f296;
	fma.rn.f32 	%f13733, %f13699, %f13709, %f297;
	fma.rn.f32 	%f13734, %f13699, %f13710, %f298;
	fma.rn.f32 	%f13735, %f13699, %f13711, %f299;
	fma.rn.f32 	%f13736, %f13699, %f13712, %f300;
	fma.rn.f32 	%f13737, %f13700, %f13705, %f301;
	fma.rn.f32 	%f13738, %f13700, %f13706, %f302;
	fma.rn.f32 	%f13739, %f13700, %f13707, %f303;
	fma.rn.f32 	%f13740, %f13700, %f13708, %f304;
	fma.rn.f32 	%f13741, %f13700, %f13709, %f305;
	fma.rn.f32 	%f13742, %f13700, %f13710, %f306;
	fma.rn.f32 	%f13743, %f13700, %f13711, %f307;
	fma.rn.f32 	%f13744, %f13700, %f13712, %f308;
	fma.rn.f32 	%f13745, %f13701, %f13705, %f309;
	fma.rn.f32 	%f13746, %f13701, %f13706, %f310;
	fma.rn.f32 	%f13747, %f13701, %f13707, %f311;
	fma.rn.f32 	%f13748, %f13701, %f13708, %f312;
	fma.rn.f32 	%f13749, %f13701, %f13709, %f313;
	fma.rn.f32 	%f13750, %f13701, %f13710, %f314;
	fma.rn.f32 	%f13751, %f13701, %f13711, %f315;
	fma.rn.f32 	%f13752, %f13701, %f13712, %f316;
	fma.rn.f32 	%f13753, %f13702, %f13705, %f317;
	fma.rn.f32 	%f13754, %f13702, %f13706, %f318;
	fma.rn.f32 	%f13755, %f13702, %f13707, %f319;
	fma.rn.f32 	%f13756, %f13702, %f13708, %f320;
	fma.rn.f32 	%f13757, %f13702, %f13709, %f321;
	fma.rn.f32 	%f13758, %f13702, %f13710, %f322;
	fma.rn.f32 	%f13759, %f13702, %f13711, %f323;
	fma.rn.f32 	%f13760, %f13702, %f13712, %f324;
	fma.rn.f32 	%f13761, %f13703, %f13705, %f325;
	fma.rn.f32 	%f13762, %f13703, %f13706, %f326;
	fma.rn.f32 	%f13763, %f13703, %f13707, %f327;
	fma.rn.f32 	%f13764, %f13703, %f13708, %f328;
	fma.rn.f32 	%f13765, %f13703, %f13709, %f329;
	fma.rn.f32 	%f13766, %f13703, %f13710, %f330;
	fma.rn.f32 	%f13767, %f13703, %f13711, %f331;
	fma.rn.f32 	%f13768, %f13703, %f13712, %f332;
	fma.rn.f32 	%f13769, %f13704, %f13705, %f333;
	fma.rn.f32 	%f13770, %f13704, %f13706, %f334;
	fma.rn.f32 	%f13771, %f13704, %f13707, %f335;
	fma.rn.f32 	%f13772, %f13704, %f13708, %f336;
	fma.rn.f32 	%f13773, %f13704, %f13709, %f337;
	fma.rn.f32 	%f13774, %f13704, %f13710, %f338;
	fma.rn.f32 	%f13775, %f13704, %f13711, %f339;
	fma.rn.f32 	%f13776, %f13704, %f13712, %f340;
	ld.shared.v4.f32 	{%f13777, %f13778, %f13779, %f13780}, [%r132+512];
	ld.shared.v4.f32 	{%f13781, %f13782, %f13783, %f13784}, [%r132+768];
	ld.shared.v4.f32 	{%f13785, %f13786, %f13787, %f13788}, [%r134+512];
	ld.shared.v4.f32 	{%f13789, %f13790, %f13791, %f13792}, [%r134+768];
	fma.rn.f32 	%f13793, %f13777, %f13785, %f13713;
	fma.rn.f32 	%f13794, %f13777, %f13786, %f13714;
	fma.rn.f32 	%f13795, %f13777, %f13787, %f13715;
	fma.rn.f32 	%f13796, %f13777, %f13788, %f13716;
	fma.rn.f32 	%f13797, %f13777, %f13789, %f13717;
	fma.rn.f32 	%f13798, %f13777, %f13790, %f13718;
	fma.rn.f32 	%f13799, %f13777, %f13791, %f13719;
	fma.rn.f32 	%f13800, %f13777, %f13792, %f13720;
	fma.rn.f32 	%f13801, %f13778, %f13785, %f13721;
	fma.rn.f32 	%f13802, %f13778, %f13786, %f13722;
	fma.rn.f32 	%f13803, %f13778, %f13787, %f13723;
	fma.rn.f32 	%f13804, %f13778, %f13788, %f13724;
	fma.rn.f32 	%f13805, %f13778, %f13789, %f13725;
	fma.rn.f32 	%f13806, %f13778, %f13790, %f13726;
	fma.rn.f32 	%f13807, %f13778, %f13791, %f13727;
	fma.rn.f32 	%f13808, %f13778, %f13792, %f13728;
	fma.rn.f32 	%f13809, %f13779, %f13785, %f13729;
	fma.rn.f32 	%f13810, %f13779, %f13786, %f13730;
	fma.rn.f32 	%f13811, %f13779, %f13787, %f13731;
	fma.rn.f32 	%f13812, %f13779, %f13788, %f13732;
	fma.rn.f32 	%f13813, %f13779, %f13789, %f13733;
	fma.rn.f32 	%f13814, %f13779, %f13790, %f13734;
	fma.rn.f32 	%f13815, %f13779, %f13791, %f13735;
	fma.rn.f32 	%f13816, %f13779, %f13792, %f13736;
	fma.rn.f32 	%f13817, %f13780, %f13785, %f13737;
	fma.rn.f32 	%f13818, %f13780, %f13786, %f13738;
	fma.rn.f32 	%f13819, %f13780, %f13787, %f13739;
	fma.rn.f32 	%f13820, %f13780, %f13788, %f13740;
	fma.rn.f32 	%f13821, %f13780, %f13789, %f13741;
	fma.rn.f32 	%f13822, %f13780, %f13790, %f13742;
	fma.rn.f32 	%f13823, %f13780, %f13791, %f13743;
	fma.rn.f32 	%f13824, %f13780, %f13792, %f13744;
	fma.rn.f32 	%f13825, %f13781, %f13785, %f13745;
	fma.rn.f32 	%f13826, %f13781, %f13786, %f13746;
	fma.rn.f32 	%f13827, %f13781, %f13787, %f13747;
	fma.rn.f32 	%f13828, %f13781, %f13788, %f13748;
	fma.rn.f32 	%f13829, %f13781, %f13789, %f13749;
	fma.rn.f32 	%f13830, %f13781, %f13790, %f13750;
	fma.rn.f32 	%f13831, %f13781, %f13791, %f13751;
	fma.rn.f32 	%f13832, %f13781, %f13792, %f13752;
	fma.rn.f32 	%f13833, %f13782, %f13785, %f13753;
	fma.rn.f32 	%f13834, %f13782, %f13786, %f13754;
	fma.rn.f32 	%f13835, %f13782, %f13787, %f13755;
	fma.rn.f32 	%f13836, %f13782, %f13788, %f13756;
	fma.rn.f32 	%f13837, %f13782, %f13789, %f13757;
	fma.rn.f32 	%f13838, %f13782, %f13790, %f13758;
	fma.rn.f32 	%f13839, %f13782, %f13791, %f13759;
	fma.rn.f32 	%f13840, %f13782, %f13792, %f13760;
	fma.rn.f32 	%f13841, %f13783, %f13785, %f13761;
	fma.rn.f32 	%f13842, %f13783, %f13786, %f13762;
	fma.rn.f32 	%f13843, %f13783, %f13787, %f13763;
	fma.rn.f32 	%f13844, %f13783, %f13788, %f13764;
	fma.rn.f32 	%f13845, %f13783, %f13789, %f13765;
	fma.rn.f32 	%f13846, %f13783, %f13790, %f13766;
	fma.rn.f32 	%f13847, %f13783, %f13791, %f13767;
	fma.rn.f32 	%f13848, %f13783, %f13792, %f13768;
	fma.rn.f32 	%f13849, %f13784, %f13785, %f13769;
	fma.rn.f32 	%f13850, %f13784, %f13786, %f13770;
	fma.rn.f32 	%f13851, %f13784, %f13787, %f13771;
	fma.rn.f32 	%f13852, %f13784, %f13788, %f13772;
	fma.rn.f32 	%f13853, %f13784, %f13789, %f13773;
	fma.rn.f32 	%f13854, %f13784, %f13790, %f13774;
	fma.rn.f32 	%f13855, %f13784, %f13791, %f13775;
	fma.rn.f32 	%f13856, %f13784, %f13792, %f13776;
	ld.shared.v4.f32 	{%f13857, %f13858, %f13859, %f13860}, [%r132+1024];
	ld.shared.v4.f32 	{%f13861, %f13862, %f13863, %f13864}, [%r132+1280];
	ld.shared.v4.f32 	{%f13865, %f13866, %f13867, %f13868}, [%r134+1024];
	ld.shared.v4.f32 	{%f13869, %f13870, %f13871, %f13872}, [%r134+1280];
	fma.rn.f32 	%f13873, %f13857, %f13865, %f13793;
	fma.rn.f32 	%f13874, %f13857, %f13866, %f13794;
	fma.rn.f32 	%f13875, %f13857, %f13867, %f13795;
	fma.rn.f32 	%f13876, %f13857, %f13868, %f13796;
	fma.rn.f32 	%f13877, %f13857, %f13869, %f13797;
	fma.rn.f32 	%f13878, %f13857, %f13870, %f13798;
	fma.rn.f32 	%f13879, %f13857, %f13871, %f13799;
	fma.rn.f32 	%f13880, %f13857, %f13872, %f13800;
	fma.rn.f32 	%f13881, %f13858, %f13865, %f13801;
	fma.rn.f32 	%f13882, %f13858, %f13866, %f13802;
	fma.rn.f32 	%f13883, %f13858, %f13867, %f13803;
	fma.rn.f32 	%f13884, %f13858, %f13868, %f13804;
	fma.rn.f32 	%f13885, %f13858, %f13869, %f13805;
	fma.rn.f32 	%f13886, %f13858, %f13870, %f13806;
	fma.rn.f32 	%f13887, %f13858, %f13871, %f13807;
	fma.rn.f32 	%f13888, %f13858, %f13872, %f13808;
	fma.rn.f32 	%f13889, %f13859, %f13865, %f13809;
	fma.rn.f32 	%f13890, %f13859, %f13866, %f13810;
	fma.rn.f32 	%f13891, %f13859, %f13867, %f13811;
	fma.rn.f32 	%f13892, %f13859, %f13868, %f13812;
	fma.rn.f32 	%f13893, %f13859, %f13869, %f13813;
	fma.rn.f32 	%f13894, %f13859, %f13870, %f13814;
	fma.rn.f32 	%f13895, %f13859, %f13871, %f13815;
	fma.rn.f32 	%f13896, %f13859, %f13872, %f13816;
	fma.rn.f32 	%f13897, %f13860, %f13865, %f13817;
	fma.rn.f32 	%f13898, %f13860, %f13866, %f13818;
	fma.rn.f32 	%f13899, %f13860, %f13867, %f13819;
	fma.rn.f32 	%f13900, %f13860, %f13868, %f13820;
	fma.rn.f32 	%f13901, %f13860, %f13869, %f13821;
	fma.rn.f32 	%f13902, %f13860, %f13870, %f13822;
	fma.rn.f32 	%f13903, %f13860, %f13871, %f13823;
	fma.rn.f32 	%f13904, %f13860, %f13872, %f13824;
	fma.rn.f32 	%f13905, %f13861, %f13865, %f13825;
	fma.rn.f32 	%f13906, %f13861, %f13866, %f13826;
	fma.rn.f32 	%f13907, %f13861, %f13867, %f13827;
	fma.rn.f32 	%f13908, %f13861, %f13868, %f13828;
	fma.rn.f32 	%f13909, %f13861, %f13869, %f13829;
	fma.rn.f32 	%f13910, %f13861, %f13870, %f13830;
	fma.rn.f32 	%f13911, %f13861, %f13871, %f13831;
	fma.rn.f32 	%f13912, %f13861, %f13872, %f13832;
	fma.rn.f32 	%f13913, %f13862, %f13865, %f13833;
	fma.rn.f32 	%f13914, %f13862, %f13866, %f13834;
	fma.rn.f32 	%f13915, %f13862, %f13867, %f13835;
	fma.rn.f32 	%f13916, %f13862, %f13868, %f13836;
	fma.rn.f32 	%f13917, %f13862, %f13869, %f13837;
	fma.rn.f32 	%f13918, %f13862, %f13870, %f13838;
	fma.rn.f32 	%f13919, %f13862, %f13871, %f13839;
	fma.rn.f32 	%f13920, %f13862, %f13872, %f13840;
	fma.rn.f32 	%f13921, %f13863, %f13865, %f13841;
	fma.rn.f32 	%f13922, %f13863, %f13866, %f13842;
	fma.rn.f32 	%f13923, %f13863, %f13867, %f13843;
	fma.rn.f32 	%f13924, %f13863, %f13868, %f13844;
	fma.rn.f32 	%f13925, %f13863, %f13869, %f13845;
	fma.rn.f32 	%f13926, %f13863, %f13870, %f13846;
	fma.rn.f32 	%f13927, %f13863, %f13871, %f13847;
	fma.rn.f32 	%f13928, %f13863, %f13872, %f13848;
	fma.rn.f32 	%f13929, %f13864, %f13865, %f13849;
	fma.rn.f32 	%f13930, %f13864, %f13866, %f13850;
	fma.rn.f32 	%f13931, %f13864, %f13867, %f13851;
	fma.rn.f32 	%f13932, %f13864, %f13868, %f13852;
	fma.rn.f32 	%f13933, %f13864, %f13869, %f13853;
	fma.rn.f32 	%f13934, %f13864, %f13870, %f13854;
	fma.rn.f32 	%f13935, %f13864, %f13871, %f13855;
	fma.rn.f32 	%f13936, %f13864, %f13872, %f13856;
	ld.shared.v4.f32 	{%f13937, %f13938, %f13939, %f13940}, [%r132+1536];
	ld.shared.v4.f32 	{%f13941, %f13942, %f13943, %f13944}, [%r132+1792];
	ld.shared.v4.f32 	{%f13945, %f13946, %f13947, %f13948}, [%r134+1536];
	ld.shared.v4.f32 	{%f13949, %f13950, %f13951, %f13952}, [%r134+1792];
	fma.rn.f32 	%f13953, %f13937, %f13945, %f13873;
	fma.rn.f32 	%f13954, %f13937, %f13946, %f13874;
	fma.rn.f32 	%f13955, %f13937, %f13947, %f13875;
	fma.rn.f32 	%f13956, %f13937, %f13948, %f13876;
	fma.rn.f32 	%f13957, %f13937, %f13949, %f13877;
	fma.rn.f32 	%f13958, %f13937, %f13950, %f13878;
	fma.rn.f32 	%f13959, %f13937, %f13951, %f13879;
	fma.rn.f32 	%f13960, %f13937, %f13952, %f13880;
	fma.rn.f32 	%f13961, %f13938, %f13945, %f13881;
	fma.rn.f32 	%f13962, %f13938, %f13946, %f13882;
	fma.rn.f32 	%f13963, %f13938, %f13947, %f13883;
	fma.rn.f32 	%f13964, %f13938, %f13948, %f13884;
	fma.rn.f32 	%f13965, %f13938, %f13949, %f13885;
	fma.rn.f32 	%f13966, %f13938, %f13950, %f13886;
	fma.rn.f32 	%f13967, %f13938, %f13951, %f13887;
	fma.rn.f32 	%f13968, %f13938, %f13952, %f13888;
	fma.rn.f32 	%f13969, %f13939, %f13945, %f13889;
	fma.rn.f32 	%f13970, %f13939, %f13946, %f13890;
	fma.rn.f32 	%f13971, %f13939, %f13947, %f13891;
	fma.rn.f32 	%f13972, %f13939, %f13948, %f13892;
	fma.rn.f32 	%f13973, %f13939, %f13949, %f13893;
	fma.rn.f32 	%f13974, %f13939, %f13950, %f13894;
	fma.rn.f32 	%f13975, %f13939, %f13951, %f13895;
	fma.rn.f32 	%f13976, %f13939, %f13952, %f13896;
	fma.rn.f32 	%f13977, %f13940, %f13945, %f13897;
	fma.rn.f32 	%f13978, %f13940, %f13946, %f13898;
	fma.rn.f32 	%f13979, %f13940, %f13947, %f13899;
	fma.rn.f32 	%f13980, %f13940, %f13948, %f13900;
	fma.rn.f32 	%f13981, %f13940, %f13949, %f13901;
	fma.rn.f32 	%f13982, %f13940, %f13950, %f13902;
	fma.rn.f32 	%f13983, %f13940, %f13951, %f13903;
	fma.rn.f32 	%f13984, %f13940, %f13952, %f13904;
	fma.rn.f32 	%f13985, %f13941, %f13945, %f13905;
	fma.rn.f32 	%f13986, %f13941, %f13946, %f13906;
	fma.rn.f32 	%f13987, %f13941, %f13947, %f13907;
	fma.rn.f32 	%f13988, %f13941, %f13948, %f13908;
	fma.rn.f32 	%f13989, %f13941, %f13949, %f13909;
	fma.rn.f32 	%f13990, %f13941, %f13950, %f13910;
	fma.rn.f32 	%f13991, %f13941, %f13951, %f13911;
	fma.rn.f32 	%f13992, %f13941, %f13952, %f13912;
	fma.rn.f32 	%f13993, %f13942, %f13945, %f13913;
	fma.rn.f32 	%f13994, %f13942, %f13946, %f13914;
	fma.rn.f32 	%f13995, %f13942, %f13947, %f13915;
	fma.rn.f32 	%f13996, %f13942, %f13948, %f13916;
	fma.rn.f32 	%f13997, %f13942, %f13949, %f13917;
	fma.rn.f32 	%f13998, %f13942, %f13950, %f13918;
	fma.rn.f32 	%f13999, %f13942, %f13951, %f13919;
	fma.rn.f32 	%f14000, %f13942, %f13952, %f13920;
	fma.rn.f32 	%f14001, %f13943, %f13945, %f13921;
	fma.rn.f32 	%f14002, %f13943, %f13946, %f13922;
	fma.rn.f32 	%f14003, %f13943, %f13947, %f13923;
	fma.rn.f32 	%f14004, %f13943, %f13948, %f13924;
	fma.rn.f32 	%f14005, %f13943, %f13949, %f13925;
	fma.rn.f32 	%f14006, %f13943, %f13950, %f13926;
	fma.rn.f32 	%f14007, %f13943, %f13951, %f13927;
	fma.rn.f32 	%f14008, %f13943, %f13952, %f13928;
	fma.rn.f32 	%f14009, %f13944, %f13945, %f13929;
	fma.rn.f32 	%f14010, %f13944, %f13946, %f13930;
	fma.rn.f32 	%f14011, %f13944, %f13947, %f13931;
	fma.rn.f32 	%f14012, %f13944, %f13948, %f13932;
	fma.rn.f32 	%f14013, %f13944, %f13949, %f13933;
	fma.rn.f32 	%f14014, %f13944, %f13950, %f13934;
	fma.rn.f32 	%f14015, %f13944, %f13951, %f13935;
	fma.rn.f32 	%f14016, %f13944, %f13952, %f13936;
	ld.shared.v4.f32 	{%f14017, %f14018, %f14019, %f14020}, [%r132+2048];
	ld.shared.v4.f32 	{%f14021, %f14022, %f14023, %f14024}, [%r132+2304];
	ld.shared.v4.f32 	{%f14025, %f14026, %f14027, %f14028}, [%r134+2048];
	ld.shared.v4.f32 	{%f14029, %f14030, %f14031, %f14032}, [%r134+2304];
	fma.rn.f32 	%f14033, %f14017, %f14025, %f13953;
	fma.rn.f32 	%f14034, %f14017, %f14026, %f13954;
	fma.rn.f32 	%f14035, %f14017, %f14027, %f13955;
	fma.rn.f32 	%f14036, %f14017, %f14028, %f13956;
	fma.rn.f32 	%f14037, %f14017, %f14029, %f13957;
	fma.rn.f32 	%f14038, %f14017, %f14030, %f13958;
	fma.rn.f32 	%f14039, %f14017, %f14031, %f13959;
	fma.rn.f32 	%f14040, %f14017, %f14032, %f13960;
	fma.rn.f32 	%f14041, %f14018, %f14025, %f13961;
	fma.rn.f32 	%f14042, %f14018, %f14026, %f13962;
	fma.rn.f32 	%f14043, %f14018, %f14027, %f13963;
	fma.rn.f32 	%f14044, %f14018, %f14028, %f13964;
	fma.rn.f32 	%f14045, %f14018, %f14029, %f13965;
	fma.rn.f32 	%f14046, %f14018, %f14030, %f13966;
	fma.rn.f32 	%f14047, %f14018, %f14031, %f13967;
	fma.rn.f32 	%f14048, %f14018, %f14032, %f13968;
	fma.rn.f32 	%f14049, %f14019, %f14025, %f13969;
	fma.rn.f32 	%f14050, %f14019, %f14026, %f13970;
	fma.rn.f32 	%f14051, %f14019, %f14027, %f13971;
	fma.rn.f32 	%f14052, %f14019, %f14028, %f13972;
	fma.rn.f32 	%f14053, %f14019, %f14029, %f13973;
	fma.rn.f32 	%f14054, %f14019, %f14030, %f13974;
	fma.rn.f32 	%f14055, %f14019, %f14031, %f13975;
	fma.rn.f32 	%f14056, %f14019, %f14032, %f13976;
	fma.rn.f32 	%f14057, %f14020, %f14025, %f13977;
	fma.rn.f32 	%f14058, %f14020, %f14026, %f13978;
	fma.rn.f32 	%f14059, %f14020, %f14027, %f13979;
	fma.rn.f32 	%f14060, %f14020, %f14028, %f13980;
	fma.rn.f32 	%f14061, %f14020, %f14029, %f13981;
	fma.rn.f32 	%f14062, %f14020, %f14030, %f13982;
	fma.rn.f32 	%f14063, %f14020, %f14031, %f13983;
	fma.rn.f32 	%f14064, %f14020, %f14032, %f13984;
	fma.rn.f32 	%f14065, %f14021, %f14025, %f13985;
	fma.rn.f32 	%f14066, %f14021, %f14026, %f13986;
	fma.rn.f32 	%f14067, %f14021, %f14027, %f13987;
	fma.rn.f32 	%f14068, %f14021, %f14028, %f13988;
	fma.rn.f32 	%f14069, %f14021, %f14029, %f13989;
	fma.rn.f32 	%f14070, %f14021, %f14030, %f13990;
	fma.rn.f32 	%f14071, %f14021, %f14031, %f13991;
	fma.rn.f32 	%f14072, %f14021, %f14032, %f13992;
	fma.rn.f32 	%f14073, %f14022, %f14025, %f13993;
	fma.rn.f32 	%f14074, %f14022, %f14026, %f13994;
	fma.rn.f32 	%f14075, %f14022, %f14027, %f13995;
	fma.rn.f32 	%f14076, %f14022, %f14028, %f13996;
	fma.rn.f32 	%f14077, %f14022, %f14029, %f13997;
	fma.rn.f32 	%f14078, %f14022, %f14030, %f13998;
	fma.rn.f32 	%f14079, %f14022, %f14031, %f13999;
	fma.rn.f32 	%f14080, %f14022, %f14032, %f14000;
	fma.rn.f32 	%f14081, %f14023, %f14025, %f14001;
	fma.rn.f32 	%f14082, %f14023, %f14026, %f14002;
	fma.rn.f32 	%f14083, %f14023, %f14027, %f14003;
	fma.rn.f32 	%f14084, %f14023, %f14028, %f14004;
	fma.rn.f32 	%f14085, %f14023, %f14029, %f14005;
	fma.rn.f32 	%f14086, %f14023, %f14030, %f14006;
	fma.rn.f32 	%f14087, %f14023, %f14031, %f14007;
	fma.rn.f32 	%f14088, %f14023, %f14032, %f14008;
	fma.rn.f32 	%f14089, %f14024, %f14025, %f14009;
	fma.rn.f32 	%f14090, %f14024, %f14026, %f14010;
	fma.rn.f32 	%f14091, %f14024, %f14027, %f14011;
	fma.rn.f32 	%f14092, %f14024, %f14028, %f14012;
	fma.rn.f32 	%f14093, %f14024, %f14029, %f14013;
	fma.rn.f32 	%f14094, %f14024, %f14030, %f14014;
	fma.rn.f32 	%f14095, %f14024, %f14031, %f14015;
	fma.rn.f32 	%f14096, %f14024, %f14032, %f14016;
	ld.shared.v4.f32 	{%f14097, %f14098, %f14099, %f14100}, [%r132+2560];
	ld.shared.v4.f32 	{%f14101, %f14102, %f14103, %f14104}, [%r132+2816];
	ld.shared.v4.f32 	{%f14105, %f14106, %f14107, %f14108}, [%r134+2560];
	ld.shared.v4.f32 	{%f14109, %f14110, %f14111, %f14112}, [%r134+2816];
	fma.rn.f32 	%f14113, %f14097, %f14105, %f14033;
	fma.rn.f32 	%f14114, %f14097, %f14106, %f14034;
	fma.rn.f32 	%f14115, %f14097, %f14107, %f14035;
	fma.rn.f32 	%f14116, %f14097, %f14108, %f14036;
	fma.rn.f32 	%f14117, %f14097, %f14109, %f14037;
	fma.rn.f32 	%f14118, %f14097, %f14110, %f14038;
	fma.rn.f32 	%f14119, %f14097, %f14111, %f14039;
	fma.rn.f32 	%f14120, %f14097, %f14112, %f14040;
	fma.rn.f32 	%f14121, %f14098, %f14105, %f14041;
	fma.rn.f32 	%f14122, %f14098, %f14106, %f14042;
	fma.rn.f32 	%f14123, %f14098, %f14107, %f14043;
	fma.rn.f32 	%f14124, %f14098, %f14108, %f14044;
	fma.rn.f32 	%f14125, %f14098, %f14109, %f14045;
	fma.rn.f32 	%f14126, %f14098, %f14110, %f14046;
	fma.rn.f32 	%f14127, %f14098, %f14111, %f14047;
	fma.rn.f32 	%f14128, %f14098, %f14112, %f14048;
	fma.rn.f32 	%f14129, %f14099, %f14105, %f14049;
	fma.rn.f32 	%f14130, %f14099, %f14106, %f14050;
	fma.rn.f32 	%f14131, %f14099, %f14107, %f14051;
	fma.rn.f32 	%f14132, %f14099, %f14108, %f14052;
	fma.rn.f32 	%f14133, %f14099, %f14109, %f14053;
	fma.rn.f32 	%f14134, %f14099, %f14110, %f14054;
	fma.rn.f32 	%f14135, %f14099, %f14111, %f14055;
	fma.rn.f32 	%f14136, %f14099, %f14112, %f14056;
	fma.rn.f32 	%f14137, %f14100, %f14105, %f14057;
	fma.rn.f32 	%f14138, %f14100, %f14106, %f14058;
	fma.rn.f32 	%f14139, %f14100, %f14107, %f14059;
	fma.rn.f32 	%f14140, %f14100, %f14108, %f14060;
	fma.rn.f32 	%f14141, %f14100, %f14109, %f14061;
	fma.rn.f32 	%f14142, %f14100, %f14110, %f14062;
	fma.rn.f32 	%f14143, %f14100, %f14111, %f14063;
	fma.rn.f32 	%f14144, %f14100, %f14112, %f14064;
	fma.rn.f32 	%f14145, %f14101, %f14105, %f14065;
	fma.rn.f32 	%f14146, %f14101, %f14106, %f14066;
	fma.rn.f32 	%f14147, %f14101, %f14107, %f14067;
	fma.rn.f32 	%f14148, %f14101, %f14108, %f14068;
	fma.rn.f32 	%f14149, %f14101, %f14109, %f14069;
	fma.rn.f32 	%f14150, %f14101, %f14110, %f14070;
	fma.rn.f32 	%f14151, %f14101, %f14111, %f14071;
	fma.rn.f32 	%f14152, %f14101, %f14112, %f14072;
	fma.rn.f32 	%f14153, %f14102, %f14105, %f14073;
	fma.rn.f32 	%f14154, %f14102, %f14106, %f14074;
	fma.rn.f32 	%f14155, %f14102, %f14107, %f14075;
	fma.rn.f32 	%f14156, %f14102, %f14108, %f14076;
	fma.rn.f32 	%f14157, %f14102, %f14109, %f14077;
	fma.rn.f32 	%f14158, %f14102, %f14110, %f14078;
	fma.rn.f32 	%f14159, %f14102, %f14111, %f14079;
	fma.rn.f32 	%f14160, %f14102, %f14112, %f14080;
	fma.rn.f32 	%f14161, %f14103, %f14105, %f14081;
	fma.rn.f32 	%f14162, %f14103, %f14106, %f14082;
	fma.rn.f32 	%f14163, %f14103, %f14107, %f14083;
	fma.rn.f32 	%f14164, %f14103, %f14108, %f14084;
	fma.rn.f32 	%f14165, %f14103, %f14109, %f14085;
	fma.rn.f32 	%f14166, %f14103, %f14110, %f14086;
	fma.rn.f32 	%f14167, %f14103, %f14111, %f14087;
	fma.rn.f32 	%f14168, %f14103, %f14112, %f14088;
	fma.rn.f32 	%f14169, %f14104, %f14105, %f14089;
	fma.rn.f32 	%f14170, %f14104, %f14106, %f14090;
	fma.rn.f32 	%f14171, %f14104, %f14107, %f14091;
	fma.rn.f32 	%f14172, %f14104, %f14108, %f14092;
	fma.rn.f32 	%f14173, %f14104, %f14109, %f14093;
	fma.rn.f32 	%f14174, %f14104, %f14110, %f14094;
	fma.rn.f32 	%f14175, %f14104, %f14111, %f14095;
	fma.rn.f32 	%f14176, %f14104, %f14112, %f14096;
	ld.shared.v4.f32 	{%f14177, %f14178, %f14179, %f14180}, [%r132+3072];
	ld.shared.v4.f32 	{%f14181, %f14182, %f14183, %f14184}, [%r132+3328];
	ld.shared.v4.f32 	{%f14185, %f14186, %f14187, %f14188}, [%r134+3072];
	ld.shared.v4.f32 	{%f14189, %f14190, %f14191, %f14192}, [%r134+3328];
	fma.rn.f32 	%f14193, %f14177, %f14185, %f14113;
	fma.rn.f32 	%f14194, %f14177, %f14186, %f14114;
	fma.rn.f32 	%f14195, %f14177, %f14187, %f14115;
	fma.rn.f32 	%f14196, %f14177, %f14188, %f14116;
	fma.rn.f32 	%f14197, %f14177, %f14189, %f14117;
	fma.rn.f32 	%f14198, %f14177, %f14190, %f14118;
	fma.rn.f32 	%f14199, %f14177, %f14191, %f14119;
	fma.rn.f32 	%f14200, %f14177, %f14192, %f14120;
	fma.rn.f32 	%f14201, %f14178, %f14185, %f14121;
	fma.rn.f32 	%f14202, %f14178, %f14186, %f14122;
	fma.rn.f32 	%f14203, %f14178, %f14187, %f14123;
	fma.rn.f32 	%f14204, %f14178, %f14188, %f14124;
	fma.rn.f32 	%f14205, %f14178, %f14189, %f14125;
	fma.rn.f32 	%f14206, %f14178, %f14190, %f14126;
	fma.rn.f32 	%f14207, %f14178, %f14191, %f14127;
	fma.rn.f32 	%f14208, %f14178, %f14192, %f14128;
	fma.rn.f32 	%f14209, %f14179, %f14185, %f14129;
	fma.rn.f32 	%f14210, %f14179, %f14186, %f14130;
	fma.rn.f32 	%f14211, %f14179, %f14187, %f14131;
	fma.rn.f32 	%f14212, %f14179, %f14188, %f14132;
	fma.rn.f32 	%f14213, %f14179, %f14189, %f14133;
	fma.rn.f32 	%f14214, %f14179, %f14190, %f14134;
	fma.rn.f32 	%f14215, %f14179, %f14191, %f14135;
	fma.rn.f32 	%f14216, %f14179, %f14192, %f14136;
	fma.rn.f32 	%f14217, %f14180, %f14185, %f14137;
	fma.rn.f32 	%f14218, %f14180, %f14186, %f14138;
	fma.rn.f32 	%f14219, %f14180, %f14187, %f14139;
	fma.rn.f32 	%f14220, %f14180, %f14188, %f14140;
	fma.rn.f32 	%f14221, %f14180, %f14189, %f14141;
	fma.rn.f32 	%f14222, %f14180, %f14190, %f14142;
	fma.rn.f32 	%f14223, %f14180, %f14191, %f14143;
	fma.rn.f32 	%f14224, %f14180, %f14192, %f14144;
	fma.rn.f32 	%f14225, %f14181, %f14185, %f14145;
	fma.rn.f32 	%f14226, %f14181, %f14186, %f14146;
	fma.rn.f32 	%f14227, %f14181, %f14187, %f14147;
	fma.rn.f32 	%f14228, %f14181, %f14188, %f14148;
	fma.rn.f32 	%f14229, %f14181, %f14189, %f14149;
	fma.rn.f32 	%f14230, %f14181, %f14190, %f14150;
	fma.rn.f32 	%f14231, %f14181, %f14191, %f14151;
	fma.rn.f32 	%f14232, %f14181, %f14192, %f14152;
	fma.rn.f32 	%f14233, %f14182, %f14185, %f14153;
	fma.rn.f32 	%f14234, %f14182, %f14186, %f14154;
	fma.rn.f32 	%f14235, %f14182, %f14187, %f14155;
	fma.rn.f32 	%f14236, %f14182, %f14188, %f14156;
	fma.rn.f32 	%f14237, %f14182, %f14189, %f14157;
	fma.rn.f32 	%f14238, %f14182, %f14190, %f14158;
	fma.rn.f32 	%f14239, %f14182, %f14191, %f14159;
	fma.rn.f32 	%f14240, %f14182, %f14192, %f14160;
	fma.rn.f32 	%f14241, %f14183, %f14185, %f14161;
	fma.rn.f32 	%f14242, %f14183, %f14186, %f14162;
	fma.rn.f32 	%f14243, %f14183, %f14187, %f14163;
	fma.rn.f32 	%f14244, %f14183, %f14188, %f14164;
	fma.rn.f32 	%f14245, %f14183, %f14189, %f14165;
	fma.rn.f32 	%f14246, %f14183, %f14190, %f14166;
	fma.rn.f32 	%f14247, %f14183, %f14191, %f14167;
	fma.rn.f32 	%f14248, %f14183, %f14192, %f14168;
	fma.rn.f32 	%f14249, %f14184, %f14185, %f14169;
	fma.rn.f32 	%f14250, %f14184, %f14186, %f14170;
	fma.rn.f32 	%f14251, %f14184, %f14187, %f14171;
	fma.rn.f32 	%f14252, %f14184, %f14188, %f14172;
	fma.rn.f32 	%f14253, %f14184, %f14189, %f14173;
	fma.rn.f32 	%f14254, %f14184, %f14190, %f14174;
	fma.rn.f32 	%f14255, %f14184, %f14191, %f14175;
	fma.rn.f32 	%f14256, %f14184, %f14192, %f14176;
	ld.shared.v4.f32 	{%f14257, %f14258, %f14259, %f14260}, [%r132+3584];
	ld.shared.v4.f32 	{%f14261, %f14262, %f14263, %f14264}, [%r132+3840];
	ld.shared.v4.f32 	{%f14265, %f14266, %f14267, %f14268}, [%r134+3584];
	ld.shared.v4.f32 	{%f14269, %f14270, %f14271, %f14272}, [%r134+3840];
	fma.rn.f32 	%f345, %f14257, %f14265, %f14193;
	fma.rn.f32 	%f346, %f14257, %f14266, %f14194;
	fma.rn.f32 	%f347, %f14257, %f14267, %f14195;
	fma.rn.f32 	%f348, %f14257, %f14268, %f14196;
	fma.rn.f32 	%f349, %f14257, %f14269, %f14197;
	fma.rn.f32 	%f350, %f14257, %f14270, %f14198;
	fma.rn.f32 	%f351, %f14257, %f14271, %f14199;
	fma.rn.f32 	%f352, %f14257, %f14272, %f14200;
	fma.rn.f32 	%f353, %f14258, %f14265, %f14201;
	fma.rn.f32 	%f354, %f14258, %f14266, %f14202;
	fma.rn.f32 	%f355, %f14258, %f14267, %f14203;
	fma.rn.f32 	%f356, %f14258, %f14268, %f14204;
	fma.rn.f32 	%f357, %f14258, %f14269, %f14205;
	fma.rn.f32 	%f358, %f14258, %f14270, %f14206;
	fma.rn.f32 	%f359, %f14258, %f14271, %f14207;
	fma.rn.f32 	%f360, %f14258, %f14272, %f14208;
	fma.rn.f32 	%f361, %f14259, %f14265, %f14209;
	fma.rn.f32 	%f362, %f14259, %f14266, %f14210;
	fma.rn.f32 	%f363, %f14259, %f14267, %f14211;
	fma.rn.f32 	%f364, %f14259, %f14268, %f14212;
	fma.rn.f32 	%f365, %f14259, %f14269, %f14213;
	fma.rn.f32 	%f366, %f14259, %f14270, %f14214;
	fma.rn.f32 	%f367, %f14259, %f14271, %f14215;
	fma.rn.f32 	%f368, %f14259, %f14272, %f14216;
	fma.rn.f32 	%f369, %f14260, %f14265, %f14217;
	fma.rn.f32 	%f370, %f14260, %f14266, %f14218;
	fma.rn.f32 	%f371, %f14260, %f14267, %f14219;
	fma.rn.f32 	%f372, %f14260, %f14268, %f14220;
	fma.rn.f32 	%f373, %f14260, %f14269, %f14221;
	fma.rn.f32 	%f374, %f14260, %f14270, %f14222;
	fma.rn.f32 	%f375, %f14260, %f14271, %f14223;
	fma.rn.f32 	%f376, %f14260, %f14272, %f14224;
	fma.rn.f32 	%f377, %f14261, %f14265, %f14225;
	fma.rn.f32 	%f378, %f14261, %f14266, %f14226;
	fma.rn.f32 	%f379, %f14261, %f14267, %f14227;
	fma.rn.f32 	%f380, %f14261, %f14268, %f14228;
	fma.rn.f32 	%f381, %f14261, %f14269, %f14229;
	fma.rn.f32 	%f382, %f14261, %f14270, %f14230;
	fma.rn.f32 	%f383, %f14261, %f14271, %f14231;
	fma.rn.f32 	%f384, %f14261, %f14272, %f14232;
	fma.rn.f32 	%f385, %f14262, %f14265, %f14233;
	fma.rn.f32 	%f386, %f14262, %f14266, %f14234;
	fma.rn.f32 	%f387, %f14262, %f14267, %f14235;
	fma.rn.f32 	%f388, %f14262, %f14268, %f14236;
	fma.rn.f32 	%f389, %f14262, %f14269, %f14237;
	fma.rn.f32 	%f390, %f14262, %f14270, %f14238;
	fma.rn.f32 	%f391, %f14262, %f14271, %f14239;
	fma.rn.f32 	%f392, %f14262, %f14272, %f14240;
	fma.rn.f32 	%f393, %f14263, %f14265, %f14241;
	fma.rn.f32 	%f394, %f14263, %f14266, %f14242;
	fma.rn.f32 	%f395, %f14263, %f14267, %f14243;
	fma.rn.f32 	%f396, %f14263, %f14268, %f14244;
	fma.rn.f32 	%f397, %f14263, %f14269, %f14245;
	fma.rn.f32 	%f398, %f14263, %f14270, %f14246;
	fma.rn.f32 	%f399, %f14263, %f14271, %f14247;
	fma.rn.f32 	%f400, %f14263, %f14272, %f14248;
	fma.rn.f32 	%f401, %f14264, %f14265, %f14249;
	fma.rn.f32 	%f402, %f14264, %f14266, %f14250;
	fma.rn.f32 	%f403, %f14264, %f14267, %f14251;
	fma.rn.f32 	%f404, %f14264, %f14268, %f14252;
	fma.rn.f32 	%f405, %f14264, %f14269, %f14253;
	fma.rn.f32 	%f406, %f14264, %f14270, %f14254;
	fma.rn.f32 	%f407, %f14264, %f14271, %f14255;
	fma.rn.f32 	%f408, %f14264, %f14272, %f14256;
	shr.u32 	%r135, %r126, 1;
	setp.ne.s32 	%p6, %r135, 5;
	@%p6 bra 	$L__BB0_12;
	mov.u32 	%r136, %tid.x;
	shl.b32 	%r137, %r136, 11;
	and.b32  	%r138, %r137, 2048;
	mov.u32 	%r139, %tid.y;
	shl.b32 	%r140, %r139, 4;
	mov.u32 	%r141, _ZZ16sgemm_b2b_kernelILi1024ELi128ELi128ELi128EEvPfS0_S0_S0_S0_E3s_a;
	add.s32 	%r142, %r141, %r140;
	add.s32 	%r143, %r142, %r138;
	st.shared.f32 	[%r143+4096], %f1;
	st.shared.f32 	[%r143+4608], %f2;
	st.shared.f32 	[%r143+5120], %f3;
	st.shared.f32 	[%r143+5632], %f4;
	st.shared.f32 	[%r143+4100], %f9;
	st.shared.f32 	[%r143+4612], %f10;
	st.shared.f32 	[%r143+5124], %f11;
	st.shared.f32 	[%r143+5636], %f12;
	st.shared.f32 	[%r143+4104], %f17;
	st.shared.f32 	[%r143+4616], %f18;
	st.shared.f32 	[%r143+5128], %f19;
	st.shared.f32 	[%r143+5640], %f20;
	st.shared.f32 	[%r143+4108], %f25;
	st.shared.f32 	[%r143+4620], %f26;
	st.shared.f32 	[%r143+5132], %f27;
	st.shared.f32 	[%r143+5644], %f28;
	st.shared.f32 	[%r143+4352], %f33;
	st.shared.f32 	[%r143+4864], %f34;
	st.shared.f32 	[%r143+5376], %f35;
	st.shared.f32 	[%r143+5888], %f36;
	st.shared.f32 	[%r143+4356], %f41;
	st.shared.f32 	[%r143+4868], %f42;
	st.shared.f32 	[%r143+5380], %f43;
	st.shared.f32 	[%r143+5892], %f44;
	st.shared.f32 	[%r143+4360], %f49;
	st.shared.f32 	[%r143+4872], %f50;
	st.shared.f32 	[%r143+5384], %f51;
	st.shared.f32 	[%r143+5896], %f52;
	st.shared.f32 	[%r143+4364], %f57;
	st.shared.f32 	[%r143+4876], %f58;
	st.shared.f32 	[%r143+5388], %f59;
	st.shared.f32 	[%r143+5900], %f60;
$L__BB0_12:
	mov.u32 	%r144, %tid.y;
	shl.b32 	%r145, %r144, 4;
	mov.u32 	%r146, %tid.x;
	add.s32 	%r147, %r145, %r146;
	shl.b32 	%r148, %r147, 4;
	mov.u32 	%r149, _ZZ16sgemm_b2b_kernelILi1024ELi128ELi128ELi128EEvPfS0_S0_S0_S0_E4s_b1;
	add.s32 	%r150, %r149, %r148;
	st.shared.v4.f32 	[%r150+4096], {%f341, %f342, %f343, %f344};
	bar.sync 	0;
	ld.global.nc.v4.f32 	{%f409, %f410, %f411, %f412}, [%rd1+24576];
	mov.u32 	%r151, _ZZ16sgemm_b2b_kernelILi1024ELi128ELi128ELi128EEvPfS0_S0_S0_S0_E3s_a;
	add.s32 	%r152, %r151, %r145;
	ld.shared.v4.f32 	{%f14273, %f14274, %f14275, %f14276}, [%r152+4096];
	ld.shared.v4.f32 	{%f14277, %f14278, %f14279, %f14280}, [%r152+4352];
	shl.b32 	%r153, %r146, 4;
	add.s32 	%r154, %r149, %r153;
	ld.shared.v4.f32 	{%f14281, %f14282, %f14283, %f14284}, [%r154+4096];
	ld.shared.v4.f32 	{%f14285, %f14286, %f14287, %f14288}, [%r154+4352];
	fma.rn.f32 	%f14289, %f14273, %f14281, %f345;
	fma.rn.f32 	%f14290, %f14273, %f14282, %f346;
	fma.rn.f32 	%f14291, %f14273, %f14283, %f347;
	fma.rn.f32 	%f14292, %f14273, %f14284, %f348;
	fma.rn.f32 	%f14293, %f14273, %f14285, %f349;
	fma.rn.f32 	%f14294, %f14273, %f14286, %f350;
	fma.rn.f32 	%f14295, %f14273, %f14287, %f351;
	fma.rn.f32 	%f14296, %f14273, %f14288, %f352;
	fma.rn.f32 	%f14297, %f14274, %f14281, %f353;
	fma.rn.f32 	%f14298, %f14274, %f14282, %f354;
	fma.rn.f32 	%f14299, %f14274, %f14283, %f355;
	fma.rn.f32 	%f14300, %f14274, %f14284, %f356;
	fma.rn.f32 	%f14301, %f14274, %f14285, %f357;
	fma.rn.f32 	%f14302, %f14274, %f14286, %f358;
	fma.rn.f32 	%f14303, %f14274, %f14287, %f359;
	fma.rn.f32 	%f14304, %f14274, %f14288, %f360;
	fma.rn.f32 	%f14305, %f14275, %f14281, %f361;
	fma.rn.f32 	%f14306, %f14275, %f14282, %f362;
	fma.rn.f32 	%f14307, %f14275, %f14283, %f363;
	fma.rn.f32 	%f14308, %f14275, %f14284, %f364;
	fma.rn.f32 	%f14309, %f14275, %f14285, %f365;
	fma.rn.f32 	%f14310, %f14275, %f14286, %f366;
	fma.rn.f32 	%f14311, %f14275, %f14287, %f367;
	fma.rn.f32 	%f14312, %f14275, %f14288, %f368;
	fma.rn.f32 	%f14313, %f14276, %f14281, %f369;
	fma.rn.f32 	%f14314, %f14276, %f14282, %f370;
	fma.rn.f32 	%f14315, %f14276, %f14283, %f371;
	fma.rn.f32 	%f14316, %f14276, %f14284, %f372;
	fma.rn.f32 	%f14317, %f14276, %f14285, %f373;
	fma.rn.f32 	%f14318, %f14276, %f14286, %f374;
	fma.rn.f32 	%f14319, %f14276, %f14287, %f375;
	fma.rn.f32 	%f14320, %f14276, %f14288, %f376;
	fma.rn.f32 	%f14321, %f14277, %f14281, %f377;
	fma.rn.f32 	%f14322, %f14277, %f14282, %f378;
	fma.rn.f32 	%f14323, %f14277, %f14283, %f379;
	fma.rn.f32 	%f14324, %f14277, %f14284, %f380;
	fma.rn.f32 	%f14325, %f14277, %f14285, %f381;
	fma.rn.f32 	%f14326, %f14277, %f14286, %f382;
	fma.rn.f32 	%f14327, %f14277, %f14287, %f383;
	fma.rn.f32 	%f14328, %f14277, %f14288, %f384;
	fma.rn.f32 	%f14329, %f14278, %f14281, %f385;
	fma.rn.f32 	%f14330, %f14278, %f14282, %f386;
	fma.rn.f32 	%f14331, %f14278, %f14283, %f387;
	fma.rn.f32 	%f14332, %f14278, %f14284, %f388;
	fma.rn.f32 	%f14333, %f14278, %f14285, %f389;
	fma.rn.f32 	%f14334, %f14278, %f14286, %f390;
	fma.rn.f32 	%f14335, %f14278, %f14287, %f391;
	fma.rn.f32 	%f14336, %f14278, %f14288, %f392;
	fma.rn.f32 	%f14337, %f14279, %f14281, %f393;
	fma.rn.f32 	%f14338, %f14279, %f14282, %f394;
	fma.rn.f32 	%f14339, %f14279, %f14283, %f395;
	fma.rn.f32 	%f14340, %f14279, %f14284, %f396;
	fma.rn.f32 	%f14341, %f14279, %f14285, %f397;
	fma.rn.f32 	%f14342, %f14279, %f14286, %f398;
	fma.rn.f32 	%f14343, %f14279, %f14287, %f399;
	fma.rn.f32 	%f14344, %f14279, %f14288, %f400;
	fma.rn.f32 	%f14345, %f14280, %f14281, %f401;
	fma.rn.f32 	%f14346, %f14280, %f14282, %f402;
	fma.rn.f32 	%f14347, %f14280, %f14283, %f403;
	fma.rn.f32 	%f14348, %f14280, %f14284, %f404;
	fma.rn.f32 	%f14349, %f14280, %f14285, %f405;
	fma.rn.f32 	%f14350, %f14280, %f14286, %f406;
	fma.rn.f32 	%f14351, %f14280, %f14287, %f407;
	fma.rn.f32 	%f14352, %f14280, %f14288, %f408;
	ld.shared.v4.f32 	{%f14353, %f14354, %f14355, %f14356}, [%r152+4608];
	ld.shared.v4.f32 	{%f14357, %f14358, %f14359, %f14360}, [%r152+4864];
	ld.shared.v4.f32 	{%f14361, %f14362, %f14363, %f14364}, [%r154+4608];
	ld.shared.v4.f32 	{%f14365, %f14366, %f14367, %f14368}, [%r154+4864];
	fma.rn.f32 	%f14369, %f14353, %f14361, %f14289;
	fma.rn.f32 	%f14370, %f14353, %f14362, %f14290;
	fma.rn.f32 	%f14371, %f14353, %f14363, %f14291;
	fma.rn.f32 	%f14372, %f14353, %f14364, %f14292;
	fma.rn.f32 	%f14373, %f14353, %f14365, %f14293;
	fma.rn.f32 	%f14374, %f14353, %f14366, %f14294;
	fma.rn.f32 	%f14375, %f14353, %f14367, %f14295;
	fma.rn.f32 	%f14376, %f14353, %f14368, %f14296;
	fma.rn.f32 	%f14377, %f14354, %f14361, %f14297;
	fma.rn.f32 	%f14378, %f14354, %f14362, %f14298;
	fma.rn.f32 	%f14379, %f14354, %f14363, %f14299;
	fma.rn.f32 	%f14380, %f14354, %f14364, %f14300;
	fma.rn.f32 	%f14381, %f14354, %f14365, %f14301;
	fma.rn.f32 	%f14382, %f14354, %f14366, %f14302;
	fma.rn.f32 	%f14383, %f14354, %f14367, %f14303;
	fma.rn.f32 	%f14384, %f14354, %f14368, %f14304;
	fma.rn.f32 	%f14385, %f14355, %f14361, %f14305;
	fma.rn.f32 	%f14386, %f14355, %f14362, %f14306;
	fma.rn.f32 	%f14387, %f14355, %f14363, %f14307;
	fma.rn.f32 	%f14388, %f14355, %f14364, %f14308;
	fma.rn.f32 	%f14389, %f14355, %f14365, %f14309;
	fma.rn.f32 	%f14390, %f14355, %f14366, %f14310;
	fma.rn.f32 	%f14391, %f14355, %f14367, %f14311;
	fma.rn.f32 	%f14392, %f14355, %f14368, %f14312;
	fma.rn.f32 	%f14393, %f14356, %f14361, %f14313;
	fma.rn.f32 	%f14394, %f14356, %f14362, %f14314;
	fma.rn.f32 	%f14395, %f14356, %f14363, %f14315;
	fma.rn.f32 	%f14396, %f14356, %f14364, %f14316;
	fma.rn.f32 	%f14397, %f14356, %f14365, %f14317;
	fma.rn.f32 	%f14398, %f14356, %f14366, %f14318;
	fma.rn.f32 	%f14399, %f14356, %f14367, %f14319;
	fma.rn.f32 	%f14400, %f14356, %f14368, %f14320;
	fma.rn.f32 	%f14401, %f14357, %f14361, %f14321;
	fma.rn.f32 	%f14402, %f14357, %f14362, %f14322;
	fma.rn.f32 	%f14403, %f14357, %f14363, %f14323;
	fma.rn.f32 	%f14404, %f14357, %f14364, %f14324;
	fma.rn.f32 	%f14405, %f14357, %f14365, %f14325;
	fma.rn.f32 	%f14406, %f14357, %f14366, %f14326;
	fma.rn.f32 	%f14407, %f14357, %f14367, %f14327;
	fma.rn.f32 	%f14408, %f14357, %f14368, %f14328;
	fma.rn.f32 	%f14409, %f14358, %f14361, %f14329;
	fma.rn.f32 	%f14410, %f14358, %f14362, %f14330;
	fma.rn.f32 	%f14411, %f14358, %f14363, %f14331;
	fma.rn.f32 	%f14412, %f14358, %f14364, %f14332;
	fma.rn.f32 	%f14413, %f14358, %f14365, %f14333;
	fma.rn.f32 	%f14414, %f14358, %f14366, %f14334;
	fma.rn.f32 	%f14415, %f14358, %f14367, %f14335;
	fma.rn.f32 	%f14416, %f14358, %f14368, %f14336;
	fma.rn.f32 	%f14417, %f14359, %f14361, %f14337;
	fma.rn.f32 	%f14418, %f14359, %f14362, %f14338;
	fma.rn.f32 	%f14419, %f14359, %f14363, %f14339;
	fma.rn.f32 	%f14420, %f14359, %f14364, %f14340;
	fma.rn.f32 	%f14421, %f14359, %f14365, %f14341;
	fma.rn.f32 	%f14422, %f14359, %f14366, %f14342;
	fma.rn.f32 	%f14423, %f14359, %f14367, %f14343;
	fma.rn.f32 	%f14424, %f14359, %f14368, %f14344;
	fma.rn.f32 	%f14425, %f14360, %f14361, %f14345;
	fma.rn.f32 	%f14426, %f14360, %f14362, %f14346;
	fma.rn.f32 	%f14427, %f14360, %f14363, %f14347;
	fma.rn.f32 	%f14428, %f14360, %f14364, %f14348;
	fma.rn.f32 	%f14429, %f14360, %f14365, %f14349;
	fma.rn.f32 	%f14430, %f14360, %f14366, %f14350;
	fma.rn.f32 	%f14431, %f14360, %f14367, %f14351;
	fma.rn.f32 	%f14432, %f14360, %f14368, %f14352;
	ld.shared.v4.f32 	{%f14433, %f14434, %f14435, %f14436}, [%r152+5120];
	ld.shared.v4.f32 	{%f14437, %f14438, %f14439, %f14440}, [%r152+5376];
	ld.shared.v4.f32 	{%f14441, %f14442, %f14443, %f14444}, [%r154+5120];
	ld.shared.v4.f32 	{%f14445, %f14446, %f14447, %f14448}, [%r154+5376];
	fma.rn.f32 	%f14449, %f14433, %f14441, %f14369;
	fma.rn.f32 	%f14450, %f14433, %f14442, %f14370;
	fma.rn.f32 	%f14451, %f14433, %f14443, %f14371;
	fma.rn.f32 	%f14452, %f14433, %f14444, %f14372;
	fma.rn.f32 	%f14453, %f14433, %f14445, %f14373;
	fma.rn.f32 	%f14454, %f14433, %f14446, %f14374;
	fma.rn.f32 	%f14455, %f14433, %f14447, %f14375;
	fma.rn.f32 	%f14456, %f14433, %f14448, %f14376;
	fma.rn.f32 	%f14457, %f14434, %f14441, %f14377;
	fma.rn.f32 	%f14458, %f14434, %f14442, %f14378;
	fma.rn.f32 	%f14459, %f14434, %f14443, %f14379;
	fma.rn.f32 	%f14460, %f14434, %f14444, %f14380;
	fma.rn.f32 	%f14461, %f14434, %f14445, %f14381;
	fma.rn.f32 	%f14462, %f14434, %f14446, %f14382;
	fma.rn.f32 	%f14463, %f14434, %f14447, %f14383;
	fma.rn.f32 	%f14464, %f14434, %f14448, %f14384;
	fma.rn.f32 	%f14465, %f14435, %f14441, %f14385;
	fma.rn.f32 	%f14466, %f14435, %f14442, %f14386;
	fma.rn.f32 	%f14467, %f14435, %f14443, %f14387;
	fma.rn.f32 	%f14468, %f14435, %f14444, %f14388;
	fma.rn.f32 	%f14469, %f14435, %f14445, %f14389;
	fma.rn.f32 	%f14470, %f14435, %f14446, %f14390;
	fma.rn.f32 	%f14471, %f14435, %f14447, %f14391;
	fma.rn.f32 	%f14472, %f14435, %f14448, %f14392;
	fma.rn.f32 	%f14473, %f14436, %f14441, %f14393;
	fma.rn.f32 	%f14474, %f14436, %f14442, %f14394;
	fma.rn.f32 	%f14475, %f14436, %f14443, %f14395;
	fma.rn.f32 	%f14476, %f14436, %f14444, %f14396;
	fma.rn.f32 	%f14477, %f14436, %f14445, %f14397;
	fma.rn.f32 	%f14478, %f14436, %f14446, %f14398;
	fma.rn.f32 	%f14479, %f14436, %f14447, %f14399;
	fma.rn.f32 	%f14480, %f14436, %f14448, %f14400;
	fma.rn.f32 	%f14481, %f14437, %f14441, %f14401;
	fma.rn.f32 	%f14482, %f14437, %f14442, %f14402;
	fma.rn.f32 	%f14483, %f14437, %f14443, %f14403;
	fma.rn.f32 	%f14484, %f14437, %f14444, %f14404;
	fma.rn.f32 	%f14485, %f14437, %f14445, %f14405;
	fma.rn.f32 	%f14486, %f14437, %f14446, %f14406;
	fma.rn.f32 	%f14487, %f14437, %f14447, %f14407;
	fma.rn.f32 	%f14488, %f14437, %f14448, %f14408;
	fma.rn.f32 	%f14489, %f14438, %f14441, %f14409;
	fma.rn.f32 	%f14490, %f14438, %f14442, %f14410;
	fma.rn.f32 	%f14491, %f14438, %f14443, %f14411;
	fma.rn.f32 	%f14492, %f14438, %f14444, %f14412;
	fma.rn.f32 	%f14493, %f14438, %f14445, %f14413;
	fma.rn.f32 	%f14494, %f14438, %f14446, %f14414;
	fma.rn.f32 	%f14495, %f14438, %f14447, %f14415;
	fma.rn.f32 	%f14496, %f14438, %f14448, %f14416;
	fma.rn.f32 	%f14497, %f14439, %f14441, %f14417;
	fma.rn.f32 	%f14498, %f14439, %f14442, %f14418;
	fma.rn.f32 	%f14499, %f14439, %f14443, %f14419;
	fma.rn.f32 	%f14500, %f14439, %f14444, %f14420;
	fma.rn.f32 	%f14501, %f14439, %f14445, %f14421;
	fma.rn.f32 	%f14502, %f14439, %f14446, %f14422;
	fma.rn.f32 	%f14503, %f14439, %f14447, %f14423;
	fma.rn.f32 	%f14504, %f14439, %f14448, %f14424;
	fma.rn.f32 	%f14505, %f14440, %f14441, %f14425;
	fma.rn.f32 	%f14506, %f14440, %f14442, %f14426;
	fma.rn.f32 	%f14507, %f14440, %f14443, %f14427;
	fma.rn.f32 	%f14508, %f14440, %f14444, %f14428;
	fma.rn.f32 	%f14509, %f14440, %f14445, %f14429;
	fma.rn.f32 	%f14510, %f14440, %f14446, %f14430;
	fma.rn.f32 	%f14511, %f14440, %f14447, %f14431;
	fma.rn.f32 	%f14512, %f14440, %f14448, %f14432;
	ld.shared.v4.f32 	{%f14513, %f14514, %f14515, %f14516}, [%r152+5632];
	ld.shared.v4.f32 	{%f14517, %f14518, %f14519, %f14520}, [%r152+5888];
	ld.shared.v4.f32 	{%f14521, %f14522, %f14523, %f14524}, [%r154+5632];
	ld.shared.v4.f32 	{%f14525, %f14526, %f14527, %f14528}, [%r154+5888];
	fma.rn.f32 	%f14529, %f14513, %f14521, %f14449;
	fma.rn.f32 	%f14530, %f14513, %f14522, %f14450;
	fma.rn.f32 	%f14531, %f14513, %f14523, %f14451;
	fma.rn.f32 	%f14532, %f14513, %f14524, %f14452;
	fma.rn.f32 	%f14533, %f14513, %f14525, %f14453;
	fma.rn.f32 	%f14534, %f14513, %f14526, %f14454;
	fma.rn.f32 	%f14535, %f14513, %f14527, %f14455;
	fma.rn.f32 	%f14536, %f14513, %f14528, %f14456;
	fma.rn.f32 	%f14537, %f14514, %f14521, %f14457;
	fma.rn.f32 	%f14538, %f14514, %f14522, %f14458;
	fma.rn.f32 	%f14539, %f14514, %f14523, %f14459;
	fma.rn.f32 	%f14540, %f14514, %f14524, %f14460;
	fma.rn.f32 	%f14541, %f14514, %f14525, %f14461;
	fma.rn.f32 	%f14542, %f14514, %f14526, %f14462;
	fma.rn.f32 	%f14543, %f14514, %f14527, %f14463;
	fma.rn.f32 	%f14544, %f14514, %f14528, %f14464;
	fma.rn.f32 	%f14545, %f14515, %f14521, %f14465;
	fma.rn.f32 	%f14546, %f14515, %f14522, %f14466;
	fma.rn.f32 	%f14547, %f14515, %f14523, %f14467;
	fma.rn.f32 	%f14548, %f14515, %f14524, %f14468;
	fma.rn.f32 	%f14549, %f14515, %f14525, %f14469;
	fma.rn.f32 	%f14550, %f14515, %f14526, %f14470;
	fma.rn.f32 	%f14551, %f14515, %f14527, %f14471;
	fma.rn.f32 	%f14552, %f14515, %f14528, %f14472;
	fma.rn.f32 	%f14553, %f14516, %f14521, %f14473;
	fma.rn.f32 	%f14554, %f14516, %f14522, %f14474;
	fma.rn.f32 	%f14555, %f14516, %f14523, %f14475;
	fma.rn.f32 	%f14556, %f14516, %f14524, %f14476;
	fma.rn.f32 	%f14557, %f14516, %f14525, %f14477;
	fma.rn.f32 	%f14558, %f14516, %f14526, %f14478;
	fma.rn.f32 	%f14559, %f14516, %f14527, %f14479;
	fma.rn.f32 	%f14560, %f14516, %f14528, %f14480;
	fma.rn.f32 	%f14561, %f14517, %f14521, %f14481;
	fma.rn.f32 	%f14562, %f14517, %f14522, %f14482;
	fma.rn.f32 	%f14563, %f14517, %f14523, %f14483;
	fma.rn.f32 	%f14564, %f14517, %f14524, %f14484;
	fma.rn.f32 	%f14565, %f14517, %f14525, %f14485;
	fma.rn.f32 	%f14566, %f14517, %f14526, %f14486;
	fma.rn.f32 	%f14567, %f14517, %f14527, %f14487;
	fma.rn.f32 	%f14568, %f14517, %f14528, %f14488;
	fma.rn.f32 	%f14569, %f14518, %f14521, %f14489;
	fma.rn.f32 	%f14570, %f14518, %f14522, %f14490;
	fma.rn.f32 	%f14571, %f14518, %f14523, %f14491;
	fma.rn.f32 	%f14572, %f14518, %f14524, %f14492;
	fma.rn.f32 	%f14573, %f14518, %f14525, %f14493;
	fma.rn.f32 	%f14574, %f14518, %f14526, %f14494;
	fma.rn.f32 	%f14575, %f14518, %f14527, %f14495;
	fma.rn.f32 	%f14576, %f14518, %f14528, %f14496;
	fma.rn.f32 	%f14577, %f14519, %f14521, %f14497;
	fma.rn.f32 	%f14578, %f14519, %f14522, %f14498;
	fma.rn.f32 	%f14579, %f14519, %f14523, %f14499;
	fma.rn.f32 	%f14580, %f14519, %f14524, %f14500;
	fma.rn.f32 	%f14581, %f14519, %f14525, %f14501;
	fma.rn.f32 	%f14582, %f14519, %f14526, %f14502;
	fma.rn.f32 	%f14583, %f14519, %f14527, %f14503;
	fma.rn.f32 	%f14584, %f14519, %f14528, %f14504;
	fma.rn.f32 	%f14585, %f14520, %f14521, %f14505;
	fma.rn.f32 	%f14586, %f14520, %f14522, %f14506;
	fma.rn.f32 	%f14587, %f14520, %f14523, %f14507;
	fma.rn.f32 	%f14588, %f14520, %f14524, %f14508;
	fma.rn.f32 	%f14589, %f14520, %f14525, %f14509;
	fma.rn.f32 	%f14590, %f14520, %f14526, %f14510;
	fma.rn.f32 	%f14591, %f14520, %f14527, %f14511;
	fma.rn.f32 	%f14592, %f14520, %f14528, %f14512;
	ld.shared.v4.f32 	{%f14593, %f14594, %f14595, %f14596}, [%r152+6144];
	ld.shared.v4.f32 	{%f14597, %f14598, %f14599, %f14600}, [%r152+6400];
	ld.shared.v4.f32 	{%f14601, %f14602, %f14603, %f14604}, [%r154+6144];
	ld.shared.v4.f32 	{%f14605, %f14606, %f14607, %f14608}, [%r154+6400];
	fma.rn.f32 	%f14609, %f14593, %f14601, %f14529;
	fma.rn.f32 	%f14610, %f14593, %f14602, %f14530;
	fma.rn.f32 	%f14611, %f14593, %f14603, %f14531;
	fma.rn.f32 	%f14612, %f14593, %f14604, %f14532;
	fma.rn.f32 	%f14613, %f14593, %f14605, %f14533;
	fma.rn.f32 	%f14614, %f14593, %f14606, %f14534;
	fma.rn.f32 	%f14615, %f14593, %f14607, %f14535;
	fma.rn.f32 	%f14616, %f14593, %f14608, %f14536;
	fma.rn.f32 	%f14617, %f14594, %f14601, %f14537;
	fma.rn.f32 	%f14618, %f14594, %f14602, %f14538;
	fma.rn.f32 	%f14619, %f14594, %f14603, %f14539;
	fma.rn.f32 	%f14620, %f14594, %f14604, %f14540;
	fma.rn.f32 	%f14621, %f14594, %f14605, %f14541;
	fma.rn.f32 	%f14622, %f14594, %f14606, %f14542;
	fma.rn.f32 	%f14623, %f14594, %f14607, %f14543;
	fma.rn.f32 	%f14624, %f14594, %f14608, %f14544;
	fma.rn.f32 	%f14625, %f14595, %f14601, %f14545;
	fma.rn.f32 	%f14626, %f14595, %f14602, %f14546;
	fma.rn.f32 	%f14627, %f14595, %f14603, %f14547;
	fma.rn.f32 	%f14628, %f14595, %f14604, %f14548;
	fma.rn.f32 	%f14629, %f14595, %f14605, %f14549;
	fma.rn.f32 	%f14630, %f14595, %f14606, %f14550;
	fma.rn.f32 	%f14631, %f14595, %f14607, %f14551;
	fma.rn.f32 	%f14632, %f14595, %f14608, %f14552;
	fma.rn.f32 	%f14633, %f14596, %f14601, %f14553;
	fma.rn.f32 	%f14634, %f14596, %f14602, %f14554;
	fma.rn.f32 	%f14635, %f14596, %f14603, %f14555;
	fma.rn.f32 	%f14636, %f14596, %f14604, %f14556;
	fma.rn.f32 	%f14637, %f14596, %f14605, %f14557;
	fma.rn.f32 	%f14638, %f14596, %f14606, %f14558;
	fma.rn.f32 	%f14639, %f14596, %f14607, %f14559;
	fma.rn.f32 	%f14640, %f14596, %f14608, %f14560;
	fma.rn.f32 	%f14641, %f14597, %f14601, %f14561;
	fma.rn.f32 	%f14642, %f14597, %f14602, %f14562;
	fma.rn.f32 	%f14643, %f14597, %f14603, %f14563;
	fma.rn.f32 	%f14644, %f14597, %f14604, %f14564;
	fma.rn.f32 	%f14645, %f14597, %f14605, %f14565;
	fma.rn.f32 	%f14646, %f14597, %f14606, %f14566;
	fma.rn.f32 	%f14647, %f14597, %f14607, %f14567;
	fma.rn.f32 	%f14648, %f14597, %f14608, %f14568;
	fma.rn.f32 	%f14649, %f14598, %f14601, %f14569;
	fma.rn.f32 	%f14650, %f14598, %f14602, %f14570;
	fma.rn.f32 	%f14651, %f14598, %f14603, %f14571;
	fma.rn.f32 	%f14652, %f14598, %f14604, %f14572;
	fma.rn.f32 	%f14653, %f14598, %f14605, %f14573;
	fma.rn.f32 	%f14654, %f14598, %f14606, %f14574;
	fma.rn.f32 	%f14655, %f14598, %f14607, %f14575;
	fma.rn.f32 	%f14656, %f14598, %f14608, %f14576;
	fma.rn.f32 	%f14657, %f14599, %f14601, %f14577;
	fma.rn.f32 	%f14658, %f14599, %f14602, %f14578;
	fma.rn.f32 	%f14659, %f14599, %f14603, %f14579;
	fma.rn.f32 	%f14660, %f14599, %f14604, %f14580;
	fma.rn.f32 	%f14661, %f14599, %f14605, %f14581;
	fma.rn.f32 	%f14662, %f14599, %f14606, %f14582;
	fma.rn.f32 	%f14663, %f14599, %f14607, %f14583;
	fma.rn.f32 	%f14664, %f14599, %f14608, %f14584;
	fma.rn.f32 	%f14665, %f14600, %f14601, %f14585;
	fma.rn.f32 	%f14666, %f14600, %f14602, %f14586;
	fma.rn.f32 	%f14667, %f14600, %f14603, %f14587;
	fma.rn.f32 	%f14668, %f14600, %f14604, %f14588;
	fma.rn.f32 	%f14669, %f14600, %f14605, %f14589;
	fma.rn.f32 	%f14670, %f14600, %f14606, %f14590;
	fma.rn.f32 	%f14671, %f14600, %f14607, %f14591;
	fma.rn.f32 	%f14672, %f14600, %f14608, %f14592;
	ld.shared.v4.f32 	{%f14673, %f14674, %f14675, %f14676}, [%r152+6656];
	ld.shared.v4.f32 	{%f14677, %f14678, %f14679, %f14680}, [%r152+6912];
	ld.shared.v4.f32 	{%f14681, %f14682, %f14683, %f14684}, [%r154+6656];
	ld.shared.v4.f32 	{%f14685, %f14686, %f14687, %f14688}, [%r154+6912];
	fma.rn.f32 	%f14689, %f14673, %f14681, %f14609;
	fma.rn.f32 	%f14690, %f14673, %f14682, %f14610;
	fma.rn.f32 	%f14691, %f14673, %f14683, %f14611;
	fma.rn.f32 	%f14692, %f14673, %f14684, %f14612;
	fma.rn.f32 	%f14693, %f14673, %f14685, %f14613;
	fma.rn.f32 	%f14694, %f14673, %f14686, %f14614;
	fma.rn.f32 	%f14695, %f14673, %f14687, %f14615;
	fma.rn.f32 	%f14696, %f14673, %f14688, %f14616;
	fma.rn.f32 	%f14697, %f14674, %f14681, %f14617;
	fma.rn.f32 	%f14698, %f14674, %f14682, %f14618;
	fma.rn.f32 	%f14699, %f14674, %f14683, %f14619;
	fma.rn.f32 	%f14700, %f14674, %f14684, %f14620;
	fma.rn.f32 	%f14701, %f14674, %f14685, %f14621;
	fma.rn.f32 	%f14702, %f14674, %f14686, %f14622;
	fma.rn.f32 	%f14703, %f14674, %f14687, %f14623;
	fma.rn.f32 	%f14704, %f14674, %f14688, %f14624;
	fma.rn.f32 	%f14705, %f14675, %f14681, %f14625;
	fma.rn.f32 	%f14706, %f14675, %f14682, %f14626;
	fma.rn.f32 	%f14707, %f14675, %f14683, %f14627;
	fma.rn.f32 	%f14708, %f14675, %f14684, %f14628;
	fma.rn.f32 	%f14709, %f14675, %f14685, %f14629;
	fma.rn.f32 	%f14710, %f14675, %f14686, %f14630;
	fma.rn.f32 	%f14711, %f14675, %f14687, %f14631;
	fma.rn.f32 	%f14712, %f14675, %f14688, %f14632;
	fma.rn.f32 	%f14713, %f14676, %f14681, %f14633;
	fma.rn.f32 	%f14714, %f14676, %f14682, %f14634;
	fma.rn.f32 	%f14715, %f14676, %f14683, %f14635;
	fma.rn.f32 	%f14716, %f14676, %f14684, %f14636;
	fma.rn.f32 	%f14717, %f14676, %f14685, %f14637;
	fma.rn.f32 	%f14718, %f14676, %f14686, %f14638;
	fma.rn.f32 	%f14719, %f14676, %f14687, %f14639;
	fma.rn.f32 	%f14720, %f14676, %f14688, %f14640;
	fma.rn.f32 	%f14721, %f14677, %f14681, %f14641;
	fma.rn.f32 	%f14722, %f14677, %f14682, %f14642;
	fma.rn.f32 	%f14723, %f14677, %f14683, %f14643;
	fma.rn.f32 	%f14724, %f14677, %f14684, %f14644;
	fma.rn.f32 	%f14725, %f14677, %f14685, %f14645;
	fma.rn.f32 	%f14726, %f14677, %f14686, %f14646;
	fma.rn.f32 	%f14727, %f14677, %f14687, %f14647;
	fma.rn.f32 	%f14728, %f14677, %f14688, %f14648;
	fma.rn.f32 	%f14729, %f14678, %f14681, %f14649;
	fma.rn.f32 	%f14730, %f14678, %f14682, %f14650;
	fma.rn.f32 	%f14731, %f14678, %f14683, %f14651;
	fma.rn.f32 	%f14732, %f14678, %f14684, %f14652;
	fma.rn.f32 	%f14733, %f14678, %f14685, %f14653;
	fma.rn.f32 	%f14734, %f14678, %f14686, %f14654;
	fma.rn.f32 	%f14735, %f14678, %f14687, %f14655;
	fma.rn.f32 	%f14736, %f14678, %f14688, %f14656;
	fma.rn.f32 	%f14737, %f14679, %f14681, %f14657;
	fma.rn.f32 	%f14738, %f14679, %f14682, %f14658;
	fma.rn.f32 	%f14739, %f14679, %f14683, %f14659;
	fma.rn.f32 	%f14740, %f14679, %f14684, %f14660;
	fma.rn.f32 	%f14741, %f14679, %f14685, %f14661;
	fma.rn.f32 	%f14742, %f14679, %f14686, %f14662;
	fma.rn.f32 	%f14743, %f14679, %f14687, %f14663;
	fma.rn.f32 	%f14744, %f14679, %f14688, %f14664;
	fma.rn.f32 	%f14745, %f14680, %f14681, %f14665;
	fma.rn.f32 	%f14746, %f14680, %f14682, %f14666;
	fma.rn.f32 	%f14747, %f14680, %f14683, %f14667;
	fma.rn.f32 	%f14748, %f14680, %f14684, %f14668;
	fma.rn.f32 	%f14749, %f14680, %f14685, %f14669;
	fma.rn.f32 	%f14750, %f14680, %f14686, %f14670;
	fma.rn.f32 	%f14751, %f14680, %f14687, %f14671;
	fma.rn.f32 	%f14752, %f14680, %f14688, %f14672;
	ld.shared.v4.f32 	{%f14753, %f14754, %f14755, %f14756}, [%r152+7168];
	ld.shared.v4.f32 	{%f14757, %f14758, %f14759, %f14760}, [%r152+7424];
	ld.shared.v4.f32 	{%f14761, %f14762, %f14763, %f14764}, [%r154+7168];
	ld.shared.v4.f32 	{%f14765, %f14766, %f14767, %f14768}, [%r154+7424];
	fma.rn.f32 	%f14769, %f14753, %f14761, %f14689;
	fma.rn.f32 	%f14770, %f14753, %f14762, %f14690;
	fma.rn.f32 	%f14771, %f14753, %f14763, %f14691;
	fma.rn.f32 	%f14772, %f14753, %f14764, %f14692;
	fma.rn.f32 	%f14773, %f14753, %f14765, %f14693;
	fma.rn.f32 	%f14774, %f14753, %f14766, %f14694;
	fma.rn.f32 	%f14775, %f14753, %f14767, %f14695;
	fma.rn.f32 	%f14776, %f14753, %f14768, %f14696;
	fma.rn.f32 	%f14777, %f14754, %f14761, %f14697;
	fma.rn.f32 	%f14778, %f14754, %f14762, %f14698;
	fma.rn.f32 	%f14779, %f14754, %f14763, %f14699;
	fma.rn.f32 	%f14780, %f14754, %f14764, %f14700;
	fma.rn.f32 	%f14781, %f14754, %f14765, %f14701;
	fma.rn.f32 	%f14782, %f14754, %f14766, %f14702;
	fma.rn.f32 	%f14783, %f14754, %f14767, %f14703;
	fma.rn.f32 	%f14784, %f14754, %f14768, %f14704;
	fma.rn.f32 	%f14785, %f14755, %f14761, %f14705;
	fma.rn.f32 	%f14786, %f14755, %f14762, %f14706;
	fma.rn.f32 	%f14787, %f14755, %f14763, %f14707;
	fma.rn.f32 	%f14788, %f14755, %f14764, %f14708;
	fma.rn.f32 	%f14789, %f14755, %f14765, %f14709;
	fma.rn.f32 	%f14790, %f14755, %f14766, %f14710;
	fma.rn.f32 	%f14791, %f14755, %f14767, %f14711;
	fma.rn.f32 	%f14792, %f14755, %f14768, %f14712;
	fma.rn.f32 	%f14793, %f14756, %f14761, %f14713;
	fma.rn.f32 	%f14794, %f14756, %f14762, %f14714;
	fma.rn.f32 	%f14795, %f14756, %f14763, %f14715;
	fma.rn.f32 	%f14796, %f14756, %f14764, %f14716;
	fma.rn.f32 	%f14797, %f14756, %f14765, %f14717;
	fma.rn.f32 	%f14798, %f14756, %f14766, %f14718;
	fma.rn.f32 	%f14799, %f14756, %f14767, %f14719;
	fma.rn.f32 	%f14800, %f14756, %f14768, %f14720;
	fma.rn.f32 	%f14801, %f14757, %f14761, %f14721;
	fma.rn.f32 	%f14802, %f14757, %f14762, %f14722;
	fma.rn.f32 	%f14803, %f14757, %f14763, %f14723;
	fma.rn.f32 	%f14804, %f14757, %f14764, %f14724;
	fma.rn.f32 	%f14805, %f14757, %f14765, %f14725;
	fma.rn.f32 	%f14806, %f14757, %f14766, %f14726;
	fma.rn.f32 	%f14807, %f14757, %f14767, %f14727;
	fma.rn.f32 	%f14808, %f14757, %f14768, %f14728;
	fma.rn.f32 	%f14809, %f14758, %f14761, %f14729;
	fma.rn.f32 	%f14810, %f14758, %f14762, %f14730;
	fma.rn.f32 	%f14811, %f14758, %f14763, %f14731;
	fma.rn.f32 	%f14812, %f14758, %f14764, %f14732;
	fma.rn.f32 	%f14813, %f14758, %f14765, %f14733;
	fma.rn.f32 	%f14814, %f14758, %f14766, %f14734;
	fma.rn.f32 	%f14815, %f14758, %f14767, %f14735;
	fma.rn.f32 	%f14816, %f14758, %f14768, %f14736;
	fma.rn.f32 	%f14817, %f14759, %f14761, %f14737;
	fma.rn.f32 	%f14818, %f14759, %f14762, %f14738;
	fma.rn.f32 	%f14819, %f14759, %f14763, %f14739;
	fma.rn.f32 	%f14820, %f14759, %f14764, %f14740;
	fma.rn.f32 	%f14821, %f14759, %f14765, %f14741;
	fma.rn.f32 	%f14822, %f14759, %f14766, %f14742;
	fma.rn.f32 	%f14823, %f14759, %f14767, %f14743;
	fma.rn.f32 	%f14824, %f14759, %f14768, %f14744;
	fma.rn.f32 	%f14825, %f14760, %f14761, %f14745;
	fma.rn.f32 	%f14826, %f14760, %f14762, %f14746;
	fma.rn.f32 	%f14827, %f14760, %f14763, %f14747;
	fma.rn.f32 	%f14828, %f14760, %f14764, %f14748;
	fma.rn.f32 	%f14829, %f14760, %f14765, %f14749;
	fma.rn.f32 	%f14830, %f14760, %f14766, %f14750;
	fma.rn.f32 	%f14831, %f14760, %f14767, %f14751;
	fma.rn.f32 	%f14832, %f14760, %f14768, %f14752;
	ld.shared.v4.f32 	{%f14833, %f14834, %f14835, %f14836}, [%r152+7680];
	ld.shared.v4.f32 	{%f14837, %f14838, %f14839, %f14840}, [%r152+7936];
	ld.shared.v4.f32 	{%f14841, %f14842, %f14843, %f14844}, [%r154+7680];
	ld.shared.v4.f32 	{%f14845, %f14846, %f14847, %f14848}, [%r154+7936];
	fma.rn.f32 	%f413, %f14833, %f14841, %f14769;
	fma.rn.f32 	%f414, %f14833, %f14842, %f14770;
	fma.rn.f32 	%f415, %f14833, %f14843, %f14771;
	fma.rn.f32 	%f416, %f14833, %f14844, %f14772;
	fma.rn.f32 	%f417, %f14833, %f14845, %f14773;
	fma.rn.f32 	%f418, %f14833, %f14846, %f14774;
	fma.rn.f32 	%f419, %f14833, %f14847, %f14775;
	fma.rn.f32 	%f420, %f14833, %f14848, %f14776;
	fma.rn.f32 	%f421, %f14834, %f14841, %f14777;
	fma.rn.f32 	%f422, %f14834, %f14842, %f14778;
	fma.rn.f32 	%f423, %f14834, %f14843, %f14779;
	fma.rn.f32 	%f424, %f14834, %f14844, %f14780;
	fma.rn.f32 	%f425, %f14834, %f14845, %f14781;
	fma.rn.f32 	%f426, %f14834, %f14846, %f14782;
	fma.rn.f32 	%f427, %f14834, %f14847, %f14783;
	fma.rn.f32 	%f428, %f14834, %f14848, %f14784;
	fma.rn.f32 	%f429, %f14835, %f14841, %f14785;
	fma.rn.f32 	%f430, %f14835, %f14842, %f14786;
	fma.rn.f32 	%f431, %f14835, %f14843, %f14787;
	fma.rn.f32 	%f432, %f14835, %f14844, %f14788;
	fma.rn.f32 	%f433, %f14835, %f14845, %f14789;
	fma.rn.f32 	%f434, %f14835, %f14846, %f14790;
	fma.rn.f32 	%f435, %f14835, %f14847, %f14791;
	fma.rn.f32 	%f436, %f14835, %f14848, %f14792;
	fma.rn.f32 	%f437, %f14836, %f14841, %f14793;
	fma.rn.f32 	%f438, %f14836, %f14842, %f14794;
	fma.rn.f32 	%f439, %f14836, %f14843, %f14795;
	fma.rn.f32 	%f440, %f14836, %f14844, %f14796;
	fma.rn.f32 	%f441, %f14836, %f14845, %f14797;
	fma.rn.f32 	%f442, %f14836, %f14846, %f14798;
	fma.rn.f32 	%f443, %f14836, %f14847, %f14799;
	fma.rn.f32 	%f444, %f14836, %f14848, %f14800;
	fma.rn.f32 	%f445, %f14837, %f14841, %f14801;
	fma.rn.f32 	%f446, %f14837, %f14842, %f14802;
	fma.rn.f32 	%f447, %f14837, %f14843, %f14803;
	fma.rn.f32 	%f448, %f14837, %f14844, %f14804;
	fma.rn.f32 	%f449, %f14837, %f14845, %f14805;
	fma.rn.f32 	%f450, %f14837, %f14846, %f14806;
	fma.rn.f32 	%f451, %f14837, %f14847, %f14807;
	fma.rn.f32 	%f452, %f14837, %f14848, %f14808;
	fma.rn.f32 	%f453, %f14838, %f14841, %f14809;
	fma.rn.f32 	%f454, %f14838, %f14842, %f14810;
	fma.rn.f32 	%f455, %f14838, %f14843, %f14811;
	fma.rn.f32 	%f456, %f14838, %f14844, %f14812;
	fma.rn.f32 	%f457, %f14838, %f14845, %f14813;
	fma.rn.f32 	%f458, %f14838, %f14846, %f14814;
	fma.rn.f32 	%f459, %f14838, %f14847, %f14815;
	fma.rn.f32 	%f460, %f14838, %f14848, %f14816;
	fma.rn.f32 	%f461, %f14839, %f14841, %f14817;
	fma.rn.f32 	%f462, %f14839, %f14842, %f14818;
	fma.rn.f32 	%f463, %f14839, %f14843, %f14819;
	fma.rn.f32 	%f464, %f14839, %f14844, %f14820;
	fma.rn.f32 	%f465, %f14839, %f14845, %f14821;
	fma.rn.f32 	%f466, %f14839, %f14846, %f14822;
	fma.rn.f32 	%f467, %f14839, %f14847, %f14823;
	fma.rn.f32 	%f468, %f14839, %f14848, %f14824;
	fma.rn.f32 	%f469, %f14840, %f14841, %f14825;
	fma.rn.f32 	%f470, %f14840, %f14842, %f14826;
	fma.rn.f32 	%f471, %f14840, %f14843, %f14827;
	fma.rn.f32 	%f472, %f14840, %f14844, %f14828;
	fma.rn.f32 	%f473, %f14840, %f14845, %f14829;
	fma.rn.f32 	%f474, %f14840, %f14846, %f14830;
	fma.rn.f32 	%f475, %f14840, %f14847, %f14831;
	fma.rn.f32 	%f476, %f14840, %f14848, %f14832;
	shr.u32 	%r155, %r146, 1;
	setp.ne.s32 	%p7, %r155, 6;
	@%p7 bra 	$L__BB0_14;
	mov.u32 	%r156, %tid.x;
	shl.b32 	%r157, %r156, 11;
	and.b32  	%r158, %r157, 2048;
	mov.u32 	%r159, %tid.y;
	shl.b32 	%r160, %r159, 4;
	mov.u32 	%r161, _ZZ16sgemm_b2b_kernelILi1024ELi128ELi128ELi128EEvPfS0_S0_S0_S0_E3s_a;
	add.s32 	%r162, %r161, %r160;
	add.s32 	%r163, %r162, %r158;
	st.shared.f32 	[%r163], %f1;
	st.shared.f32 	[%r163+512], %f2;
	st.shared.f32 	[%r163+1024], %f3;
	st.shared.f32 	[%r163+1536], %f4;
	st.shared.f32 	[%r163+4], %f9;
	st.shared.f32 	[%r163+516], %f10;
	st.shared.f32 	[%r163+1028], %f11;
	st.shared.f32 	[%r163+1540], %f12;
	st.shared.f32 	[%r163+8], %f17;
	st.shared.f32 	[%r163+520], %f18;
	st.shared.f32 	[%r163+1032], %f19;
	st.shared.f32 	[%r163+1544], %f20;
	st.shared.f32 	[%r163+12], %f25;
	st.shared.f32 	[%r163+524], %f26;
	st.shared.f32 	[%r163+1036], %f27;
	st.shared.f32 	[%r163+1548], %f28;
	st.shared.f32 	[%r163+256], %f33;
	st.shared.f32 	[%r163+768], %f34;
	st.shared.f32 	[%r163+1280], %f35;
	st.shared.f32 	[%r163+1792], %f36;
	st.shared.f32 	[%r163+260], %f41;
	st.shared.f32 	[%r163+772], %f42;
	st.shared.f32 	[%r163+1284], %f43;
	st.shared.f32 	[%r163+1796], %f44;
	st.shared.f32 	[%r163+264], %f49;
	st.shared.f32 	[%r163+776], %f50;
	st.shared.f32 	[%r163+1288], %f51;
	st.shared.f32 	[%r163+1800], %f52;
	st.shared.f32 	[%r163+268], %f57;
	st.shared.f32 	[%r163+780], %f58;
	st.shared.f32 	[%r163+1292], %f59;
	st.shared.f32 	[%r163+1804], %f60;
$L__BB0_14:
	mov.u32 	%r164, %tid.y;
	shl.b32 	%r165, %r164, 4;
	mov.u32 	%r166, %tid.x;
	add.s32 	%r167, %r165, %r166;
	shl.b32 	%r168, %r167, 4;
	mov.u32 	%r169, _ZZ16sgemm_b2b_kernelILi1024ELi128ELi128ELi128EEvPfS0_S0_S0_S0_E4s_b1;
	add.s32 	%r170, %r169, %r168;
	st.shared.v4.f32 	[%r170], {%f409, %f410, %f411, %f412};
	bar.sync 	0;
	ld.global.nc.v4.f32 	{%f477, %f478, %f479, %f480}, [%rd1+28672];
	mov.u32 	%r171, _ZZ16sgemm_b2b_kernelILi1024ELi128ELi128ELi128EEvPfS0_S0_S0_S0_E3s_a;
	add.s32 	%r172, %r171, %r165;
	ld.shared.v4.f32 	{%f14849, %f14850, %f14851, %f14852}, [%r172];
	ld.shared.v4.f32 	{%f14853, %f14854, %f14855, %f14856}, [%r172+256];
	shl.b32 	%r173, %r166, 4;
	add.s32 	%r174, %r169, %r173;
	ld.shared.v4.f32 	{%f14857, %f14858, %f14859, %f14860}, [%r174];
	ld.shared.v4.f32 	{%f14861, %f14862, %f14863, %f14864}, [%r174+256];
	fma.rn.f32 	%f14865, %f14849, %f14857, %f413;
	fma.rn.f32 	%f14866, %f14849, %f14858, %f414;
	fma.rn.f32 	%f14867, %f14849, %f14859, %f415;
	fma.rn.f32 	%f14868, %f14849, %f14860, %f416;
	fma.rn.f32 	%f14869, %f14849, %f14861, %f417;
	fma.rn.f32 	%f14870, %f14849, %f14862, %f418;
	fma.rn.f32 	%f14871, %f14849, %f14863, %f419;
	fma.rn.f32 	%f14872, %f14849, %f14864, %f420;
	fma.rn.f32 	%f14873, %f14850, %f14857, %f421;
	fma.rn.f32 	%f14874, %f14850, %f14858, %f422;
	fma.rn.f32 	%f14875, %f14850, %f14859, %f423;
	fma.rn.f32 	%f14876, %f14850, %f14860, %f424;
	fma.rn.f32 	%f14877, %f14850, %f14861, %f425;
	fma.rn.f32 	%f14878, %f14850, %f14862, %f426;
	fma.rn.f32 	%f14879, %f14850, %f14863, %f427;
	fma.rn.f32 	%f14880, %f14850, %f14864, %f428;
	fma.rn.f32 	%f14881, %f14851, %f14857, %f429;
	fma.rn.f32 	%f14882, %f14851, %f14858, %f430;
	fma.rn.f32 	%f14883, %f14851, %f14859, %f431;
	fma.rn.f32 	%f14884, %f14851, %f14860, %f432;
	fma.rn.f32 	%f14885, %f14851, %f14861, %f433;
	fma.rn.f32 	%f14886, %f14851, %f14862, %f434;
	fma.rn.f32 	%f14887, %f14851, %f14863, %f435;
	fma.rn.f32 	%f14888, %f14851, %f14864, %f436;
	fma.rn.f32 	%f14889, %f14852, %f14857, %f437;
	fma.rn.f32 	%f14890, %f14852, %f14858, %f438;
	fma.rn.f32 	%f14891, %f14852, %f14859, %f439;
	fma.rn.f32 	%f14892, %f14852, %f14860, %f440;
	fma.rn.f32 	%f14893, %f14852, %f14861, %f441;
	fma.rn.f32 	%f14894, %f14852, %f14862, %f442;
	fma.rn.f32 	%f14895, %f14852, %f14863, %f443;
	fma.rn.f32 	%f14896, %f14852, %f14864, %f444;
	fma.rn.f32 	%f14897, %f14853, %f14857, %f445;
	fma.rn.f32 	%f14898, %f14853, %f14858, %f446;
	fma.rn.f32 	%f14899, %f14853, %f14859, %f447;
	fma.rn.f32 	%f14900, %f14853, %f14860, %f448;
	fma.rn.f32 	%f14901, %f14853, %f14861, %f449;
	fma.rn.f32 	%f14902, %f14853, %f14862, %f450;
	fma.rn.f32 	%f14903, %f14853, %f14863, %f451;
	fma.rn.f32 	%f14904, %f14853, %f14864, %f452;
	fma.rn.f32 	%f14905, %f14854, %f14857, %f453;
	fma.rn.f32 	%f14906, %f14854, %f14858, %f454;
	fma.rn.f32 	%f14907, %f14854, %f14859, %f455;
	fma.rn.f32 	%f14908, %f14854, %f14860, %f456;
	fma.rn.f32 	%f14909, %f14854, %f14861, %f457;
	fma.rn.f32 	%f14910, %f14854, %f14862, %f458;
	fma.rn.f32 	%f14911, %f14854, %f14863, %f459;
	fma.rn.f32 	%f14912, %f14854, %f14864, %f460;
	fma.rn.f32 	%f14913, %f14855, %f14857, %f461;
	fma.rn.f32 	%f14914, %f14855, %f14858, %f462;
	fma.rn.f32 	%f14915, %f14855, %f14859, %f463;
	fma.rn.f32 	%f14916, %f14855, %f14860, %f464;
	fma.rn.f32 	%f14917, %f14855, %f14861, %f465;
	fma.rn.f32 	%f14918, %f14855, %f14862, %f466;
	fma.rn.f32 	%f14919, %f14855, %f14863, %f467;
	fma.rn.f32 	%f14920, %f14855, %f14864, %f468;
	fma.rn.f32 	%f14921, %f14856, %f14857, %f469;
	fma.rn.f32 	%f14922, %f14856, %f14858, %f470;
	fma.rn.f32 	%f14923, %f14856, %f14859, %f471;
	fma.rn.f32 	%f14924, %f14856, %f14860, %f472;
	fma.rn.f32 	%f14925, %f14856, %f14861, %f473;
	fma.rn.f32 	%f14926, %f14856, %f14862, %f474;
	fma.rn.f32 	%f14927, %f14856, %f14863, %f475;
	fma.rn.f32 	%f14928, %f14856, %f14864, %f476;
	ld.shared.v4.f32 	{%f14929, %f14930, %f14931, %f14932}, [%r172+512];
	ld.shared.v4.f32 	{%f14933, %f14934, %f14935, %f14936}, [%r172+768];
	ld.shared.v4.f32 	{%f14937, %f14938, %f14939, %f14940}, [%r174+512];
	ld.shared.v4.f32 	{%f14941, %f14942, %f14943, %f14944}, [%r174+768];
	fma.rn.f32 	%f14945, %f14929, %f14937, %f14865;
	fma.rn.f32 	%f14946, %f14929, %f14938, %f14866;
	fma.rn.f32 	%f14947, %f14929, %f14939, %f14867;
	fma.rn.f32 	%f14948, %f14929, %f14940, %f14868;
	fma.rn.f32 	%f14949, %f14929, %f14941, %f14869;
	fma.rn.f32 	%f14950, %f14929, %f14942, %f14870;
	fma.rn.f32 	%f14951, %f14929, %f14943, %f14871;
	fma.rn.f32 	%f14952, %f14929, %f14944, %f14872;
	fma.rn.f32 	%f14953, %f14930, %f14937, %f14873;
	fma.rn.f32 	%f14954, %f14930, %f14938, %f14874;
	fma.rn.f32 	%f14955, %f14930, %f14939, %f14875;
	fma.rn.f32 	%f14956, %f14930, %f14940, %f14876;
	fma.rn.f32 	%f14957, %f14930, %f14941, %f14877;
	fma.rn.f32 	%f14958, %f14930, %f14942, %f14878;
	fma.rn.f32 	%f14959, %f14930, %f14943, %f14879;
	fma.rn.f32 	%f14960, %f14930, %f14944, %f14880;
	fma.rn.f32 	%f14961, %f14931, %f14937, %f14881;
	fma.rn.f32 	%f14962, %f14931, %f14938, %f14882;
	fma.rn.f32 	%f14963, %f14931, %f14939, %f14883;
	fma.rn.f32 	%f14964, %f14931, %f14940, %f14884;
	fma.rn.f32 	%f14965, %f14931, %f14941, %f14885;
	fma.rn.f32 	%f14966, %f14931, %f14942, %f14886;
	fma.rn.f32 	%f14967, %f14931, %f14943, %f14887;
	fma.rn.f32 	%f14968, %f14931, %f14944, %f14888;
	fma.rn.f32 	%f14969, %f14932, %f14937, %f14889;
	fma.rn.f32 	%f14970, %f14932, %f14938, %f14890;
	fma.rn.f32 	%f14971, %f14932, %f14939, %f14891;
	fma.rn.f32 	%f14972, %f14932, %f14940, %f14892;
	fma.rn.f32 	%f14973, %f14932, %f14941, %f14893;
	fma.rn.f32 	%f14974, %f14932, %f14942, %f14894;
	fma.rn.f32 	%f14975, %f14932, %f14943, %f14895;
	fma.rn.f32 	%f14976, %f14932, %f14944, %f14896;
	fma.rn.f32 	%f14977, %f14933, %f14937, %f14897;
	fma.rn.f32 	%f14978, %f14933, %f14938, %f14898;
	fma.rn.f32 	%f14979, %f14933, %f14939, %f14899;
	fma.rn.f32 	%f14980, %f14933, %f14940, %f14900;
	fma.rn.f32 	%f14981, %f14933, %f14941, %f14901;
	fma.rn.f32 	%f14982, %f14933, %f14942, %f14902;
	fma.rn.f32 	%f14983, %f14933, %f14943, %f14903;
	fma.rn.f32 	%f14984, %f14933, %f14944, %f14904;
	fma.rn.f32 	%f14985, %f14934, %f14937, %f14905;
	fma.rn.f32 	%f14986, %f14934, %f14938, %f14906;
	fma.rn.f32 	%f14987, %f14934, %f14939, %f14907;
	fma.rn.f32 	%f14988, %f14934, %f14940, %f14908;
	fma.rn.f32 	%f14989, %f14934, %f14941, %f14909;
	fma.rn.f32 	%f14990, %f14934, %f14942, %f14910;
	fma.rn.f32 	%f14991, %f14934, %f14943, %f14911;
	fma.rn.f32 	%f14992, %f14934, %f14944, %f14912;
	fma.rn.f32 	%f14993, %f14935, %f14937, %f14913;
	fma.rn.f32 	%f14994, %f14935, %f14938, %f14914;
	fma.rn.f32 	%f14995, %f14935, %f14939, %f14915;
	fma.rn.f32 	%f14996, %f14935, %f14940, %f14916;
	fma.rn.f32 	%f14997, %f14935, %f14941, %f14917;
	fma.rn.f32 	%f14998, %f14935, %f14942, %f14918;
	fma.rn.f32 	%f14999, %f14935, %f14943, %f14919;
	fma.rn.f32 	%f15000, %f14935, %f14944, %f14920;
	fma.rn.f32 	%f15001, %f14936, %f14937, %f14921;
	fma.rn.f32 	%f15002, %f14936, %f14938, %f14922;
	fma.rn.f32 	%f15003, %f14936, %f14939, %f14923;
	fma.rn.f32 	%f15004, %f14936, %f14940, %f14924;
	fma.rn.f32 	%f15005, %f14936, %f14941, %f14925;
	fma.rn.f32 	%f15006, %f14936, %f14942, %f14926;
	fma.rn.f32 	%f15007, %f14936, %f14943, %f14927;
	fma.rn.f32 	%f15008, %f14936, %f14944, %f14928;
	ld.shared.v4.f32 	{%f15009, %f15010, %f15011, %f15012}, [%r172+1024];
	ld.shared.v4.f32 	{%f15013, %f15014, %f15015, %f15016}, [%r172+1280];
	ld.shared.v4.f32 	{%f15017, %f15018, %f15019, %f15020}, [%r174+1024];
	ld.shared.v4.f32 	{%f15021, %f15022, %f15023, %f15024}, [%r174+1280];
	fma.rn.f32 	%f15025, %f15009, %f15017, %f14945;
	fma.rn.f32 	%f15026, %f15009, %f15018, %f14946;
	fma.rn.f32 	%f15027, %f15009, %f15019, %f14947;
	fma.rn.f32 	%f15028, %f15009, %f15020, %f14948;
	fma.rn.f32 	%f15029, %f15009, %f15021, %f14949;
	fma.rn.f32 	%f15030, %f15009, %f15022, %f14950;
	fma.rn.f32 	%f15031, %f15009, %f15023, %f14951;
	fma.rn.f32 	%f15032, %f15009, %f15024, %f14952;
	fma.rn.f32 	%f15033, %f15010, %f15017, %f14953;
	fma.rn.f32 	%f15034, %f15010, %f15018, %f14954;
	fma.rn.f32 	%f15035, %f15010, %f15019, %f14955;
	fma.rn.f32 	%f15036, %f15010, %f15020, %f14956;
	fma.rn.f32 	%f15037, %f15010, %f15021, %f14957;
	fma.rn.f32 	%f15038, %f15010, %f15022, %f14958;
	fma.rn.f32 	%f15039, %f15010, %f15023, %f14959;
	fma.rn.f32 	%f15040, %f15010, %f15024, %f14960;
	fma.rn.f32 	%f15041, %f15011, %f15017, %f14961;
	fma.rn.f32 	%f15042, %f15011, %f15018, %f14962;
	fma.rn.f32 	%f15043, %f15011, %f15019, %f14963;
	fma.rn.f32 	%f15044, %f15011, %f15020, %f14964;
	fma.rn.f32 	%f15045, %f15011, %f15021, %f14965;
	fma.rn.f32 	%f15046, %f15011, %f15022, %f14966;
	fma.rn.f32 	%f15047, %f15011, %f15023, %f14967;
	fma.rn.f32 	%f15048, %f15011, %f15024, %f14968;
	fma.rn.f32 	%f15049, %f15012, %f15017, %f14969;
	fma.rn.f32 	%f15050, %f15012, %f15018, %f14970;
	fma.rn.f32 	%f15051, %f15012, %f15019, %f14971;
	fma.rn.f32 	%f15052, %f15012, %f15020, %f14972;
	fma.rn.f32 	%f15053, %f15012, %f15021, %f14973;
	fma.rn.f32 	%f15054, %f15012, %f15022, %f14974;
	fma.rn.f32 	%f15055, %f15012, %f15023, %f14975;
	fma.rn.f32 	%f15056, %f15012, %f15024, %f14976;
	fma.rn.f32 	%f15057, %f15013, %f15017, %f14977;
	fma.rn.f32 	%f15058, %f15013, %f15018, %f14978;
	fma.rn.f32 	%f15059, %f15013, %f15019, %f14979;
	fma.rn.f32 	%f15060, %f15013, %f15020, %f14980;
	fma.rn.f32 	%f15061, %f15013, %f15021, %f14981;
	fma.rn.f32 	%f15062, %f15013, %f15022, %f14982;
	fma.rn.f32 	%f15063, %f15013, %f15023, %f14983;
	fma.rn.f32 	%f15064, %f15013, %f15024, %f14984;
	fma.rn.f32 	%f15065, %f15014, %f15017, %f14985;
	fma.rn.f32 	%f15066, %f15014, %f15018, %f14986;
	fma.rn.f32 	%f15067, %f15014, %f15019, %f14987;
	fma.rn.f32 	%f15068, %f15014, %f15020, %f14988;
	fma.rn.f32 	%f15069, %f15014, %f15021, %f14989;
	fma.rn.f32 	%f15070, %f15014, %f15022, %f14990;
	fma.rn.f32 	%f15071, %f15014, %f15023, %f14991;
	fma.rn.f32 	%f15072, %f15014, %f15024, %f14992;
	fma.rn.f32 	%f15073, %f15015, %f15017, %f14993;
	fma.rn.f32 	%f15074, %f15015, %f15018, %f14994;
	fma.rn.f32 	%f15075, %f15015, %f15019, %f14995;
	fma.rn.f32 	%f15076, %f15015, %f15020, %f14996;
	fma.rn.f32 	%f15077, %f15015, %f15021, %f14997;
	fma.rn.f32 	%f15078, %f15015, %f15022, %f14998;
	fma.rn.f32 	%f15079, %f15015, %f15023, %f14999;
	fma.rn.f32 	%f15080, %f15015, %f15024, %f15000;
	fma.rn.f32 	%f15081, %f15016, %f15017, %f15001;
	fma.rn.f32 	%f15082, %f15016, %f15018, %f15002;
	fma.rn.f32 	%f15083, %f15016, %f15019, %f15003;
	fma.rn.f32 	%f15084, %f15016, %f15020, %f15004;
	fma.rn.f32 	%f15085, %f15016, %f15021, %f15005;
	fma.rn.f32 	%f15086, %f15016, %f15022, %f15006;
	fma.rn.f32 	%f15087, %f15016, %f15023, %f15007;
	fma.rn.f32 	%f15088, %f15016, %f15024, %f15008;
	ld.shared.v4.f32 	{%f15089, %f15090, %f15091, %f15092}, [%r172+1536];
	ld.shared.v4.f32 	{%f15093, %f15094, %f15095, %f15096}, [%r172+1792];
	ld.shared.v4.f32 	{%f15097, %f15098, %f15099, %f15100}, [%r174+1536];
	ld.shared.v4.f32 	{%f15101, %f15102, %f15103, %f15104}, [%r174+1792];
	fma.rn.f32 	%f15105, %f15089, %f15097, %f15025;
	fma.rn.f32 	%f15106, %f15089, %f15098, %f15026;
	fma.rn.f32 	%f15107, %f15089, %f15099, %f15027;
	fma.rn.f32 	%f15108, %f15089, %f15100, %f15028;
	fma.rn.f32 	%f15109, %f15089, %f15101, %f15029;
	fma.rn.f32 	%f15110, %f15089, %f15102, %f15030;
	fma.rn.f32 	%f15111, %f15089, %f15103, %f15031;
	fma.rn.f32 	%f15112, %f15089, %f15104, %f15032;
	fma.rn.f32 	%f15113, %f15090, %f15097, %f15033;
	fma.rn.f32 	%f15114, %f15090, %f15098, %f15034;
	fma.rn.f32 	%f15115, %f15090, %f15099, %f15035;
	fma.rn.f32 	%f15116, %f15090, %f15100, %f15036;
	fma.rn.f32 	%f15117, %f15090, %f15101, %f15037;
	fma.rn.f32 	%f15118, %f15090, %f15102, %f15038;
	fma.rn.f32 	%f15119, %f15090, %f15103, %f15039;
	fma.rn.f32 	%f15120, %f15090, %f15104, %f15040;
	fma.rn.f32 	%f15121, %f15091, %f15097, %f15041;
	fma.rn.f32 	%f15122, %f15091, %f15098, %f15042;
	fma.rn.f32 	%f15123, %f15091, %f15099, %f15043;
	fma.rn.f32 	%f15124, %f15091, %f15100, %f15044;
	fma.rn.f32 	%f15125, %f15091, %f15101, %f15045;
	fma.rn.f32 	%f15126, %f15091, %f15102, %f15046;
	fma.rn.f32 	%f15127, %f15091, %f15103, %f15047;
	fma.rn.f32 	%f15128, %f15091, %f15104, %f15048;
	fma.rn.f32 	%f15129, %f15092, %f15097, %f15049;
	fma.rn.f32 	%f15130, %f15092, %f15098, %f15050;
	fma.rn.f32 	%f15131, %f15092, %f15099, %f15051;
	fma.rn.f32 	%f15132, %f15092, %f15100, %f15052;
	fma.rn.f32 	%f15133, %f15092, %f15101, %f15053;
	fma.rn.f32 	%f15134, %f15092, %f15102, %f15054;
	fma.rn.f32 	%f15135, %f15092, %f15103, %f15055;
	fma.rn.f32 	%f15136, %f15092, %f15104, %f15056;
	fma.rn.f32 	%f15137, %f15093, %f15097, %f15057;
	fma.rn.f32 	%f15138, %f15093, %f15098, %f15058;
	fma.rn.f32 	%f15139, %f15093, %f15099, %f15059;
	fma.rn.f32 	%f15140, %f15093, %f15100, %f15060;
	fma.rn.f32 	%f15141, %f15093, %f15101, %f15061;
	fma.rn.f32 	%f15142, %f15093, %f15102, %f15062;
	fma.rn.f32 	%f15143, %f15093, %f15103, %f15063;
	fma.rn.f32 	%f15144, %f15093, %f15104, %f15064;
	fma.rn.f32 	%f15145, %f15094, %f15097, %f15065;
	fma.rn.f32 	%f15146, %f15094, %f15098, %f15066;
	fma.rn.f32 	%f15147, %f15094, %f15099, %f15067;
	fma.rn.f32 	%f15148, %f15094, %f15100, %f15068;
	fma.rn.f32 	%f15149, %f15094, %f15101, %f15069;
	fma.rn.f32 	%f15150, %f15094, %f15102, %f15070;
	fma.rn.f32 	%f15151, %f15094, %f15103, %f15071;
	fma.rn.f32 	%f15152, %f15094, %f15104, %f15072;
	fma.rn.f32 	%f15153, %f15095, %f15097, %f15073;
	fma.rn.f32 	%f15154, %f15095, %f15098, %f15074;
	fma.rn.f32 	%f15155, %f15095, %f15099, %f15075;
	fma.rn.f32 	%f15156, %f15095, %f15100, %f15076;
	fma.rn.f32 	%f15157, %f15095, %f15101, %f15077;
	fma.rn.f32 	%f15158, %f15095, %f15102, %f15078;
	fma.rn.f32 	%f15159, %f15095, %f15103, %f15079;
	fma.rn.f32 	%f15160, %f15095, %f15104, %f15080;
	fma.rn.f32 	%f15161, %f15096, %f15097, %f15081;
	fma.rn.f32 	%f15162, %f15096, %f15098, %f15082;
	fma.rn.f32 	%f15163, %f15096, %f15099, %f15083;
	fma.rn.f32 	%f15164, %f15096, %f15100, %f15084;
	fma.rn.f32 	%f15165, %f15096, %f15101, %f15085;
	fma.rn.f32 	%f15166, %f15096, %f15102, %f15086;
	fma.rn.f32 	%f15167, %f15096, %f15103, %f15087;
	fma.rn.f32 	%f15168, %f15096, %f15104, %f15088;
	ld.shared.v4.f32 	{%f15169, %f15170, %f15171, %f15172}, [%r172+2048];
	ld.shared.v4.f32 	{%f15173, %f15174, %f15175, %f15176}, [%r172+2304];
	ld.shared.v4.f32 	{%f15177, %f15178, %f15179, %f15180}, [%r174+2048];
	ld.shared.v4.f32 	{%f15181, %f15182, %f15183, %f15184}, [%r174+2304];
	fma.rn.f32 	%f15185, %f15169, %f15177, %f15105;
	fma.rn.f32 	%f15186, %f15169, %f15178, %f15106;
	fma.rn.f32 	%f15187, %f15169, %f15179, %f15107;
	fma.rn.f32 	%f15188, %f15169, %f15180, %f15108;
	fma.rn.f32 	%f15189, %f15169, %f15181, %f15109;
	fma.rn.f32 	%f15190, %f15169, %f15182, %f15110;
	fma.rn.f32 	%f15191, %f15169, %f15183, %f15111;
	fma.rn.f32 	%f15192, %f15169, %f15184, %f15112;
	fma.rn.f32 	%f15193, %f15170, %f15177, %f15113;
	fma.rn.f32 	%f15194, %f15170, %f15178, %f15114;
	fma.rn.f32 	%f15195, %f15170, %f15179, %f15115;
	fma.rn.f32 	%f15196, %f15170, %f15180, %f15116;
	fma.rn.f32 	%f15197, %f15170, %f15181, %f15117;
	fma.rn.f32 	%f15198, %f15170, %f15182, %f15118;
	fma.rn.f32 	%f15199, %f15170, %f15183, %f15119;
	fma.rn.f32 	%f15200, %f15170, %f15184, %f15120;
	fma.rn.f32 	%f15201, %f15171, %f15177, %f15121;
	fma.rn.f32 	%f15202, %f15171, %f15178, %f15122;
	fma.rn.f32 	%f15203, %f15171, %f15179, %f15123;
	fma.rn.f32 	%f15204, %f15171, %f15180, %f15124;
	fma.rn.f32 	%f15205, %f15171, %f15181, %f15125;
	fma.rn.f32 	%f15206, %f15171, %f15182, %f15126;
	fma.rn.f32 	%f15207, %f15171, %f15183, %f15127;
	fma.rn.f32 	%f15208, %f15171, %f15184, %f15128;
	fma.rn.f32 	%f15209, %f15172, %f15177, %f15129;
	fma.rn.f32 	%f15210, %f15172, %f15178, %f15130;
	fma.rn.f32 	%f15211, %f15172, %f15179, %f15131;
	fma.rn.f32 	%f15212, %f15172, %f15180, %f15132;
	fma.rn.f32 	%f15213, %f15172, %f15181, %f15133;
	fma.rn.f32 	%f15214, %f15172, %f15182, %f15134;
	fma.rn.f32 	%f15215, %f15172, %f15183, %f15135;
	fma.rn.f32 	%f15216, %f15172, %f15184, %f15136;
	fma.rn.f32 	%f15217, %f15173, %f15177, %f15137;
	fma.rn.f32 	%f15218, %f15173, %f15178, %f15138;
	fma.rn.f32 	%f15219, %f15173, %f15179, %f15139;
	fma.rn.f32 	%f15220, %f15173, %f15180, %f15140;
	fma.rn.f32 	%f15221, %f15173, %f15181, %f15141;
	fma.rn.f32 	%f15222, %f15173, %f15182, %f15142;
	fma.rn.f32 	%f15223, %f15173, %f15183, %f15143;
	fma.rn.f32 	%f15224, %f15173, %f15184, %f15144;
	fma.rn.f32 	%f15225, %f15174, %f15177, %f15145;
	fma.rn.f32 	%f15226, %f15174, %f15178, %f15146;
	fma.rn.f32 	%f15227, %f15174, %f15179, %f15147;
	fma.rn.f32 	%f15228, %f15174, %f15180, %f15148;
	fma.rn.f32 	%f15229, %f15174, %f15181, %f15149;
	fma.rn.f32 	%f15230, %f15174, %f15182, %f15150;
	fma.rn.f32 	%f15231, %f15174, %f15183, %f15151;
	fma.rn.f32 	%f15232, %f15174, %f15184, %f15152;
	fma.rn.f32 	%f15233, %f15175, %f15177, %f15153;
	fma.rn.f32 	%f15234, %f15175, %f15178, %f15154;
	fma.rn.f32 	%f15235, %f15175, %f15179, %f15155;
	fma.rn.f32 	%f15236, %f15175, %f15180, %f15156;
	fma.rn.f32 	%f15237, %f15175, %f15181, %f15157;
	fma.rn.f32 	%f15238, %f15175, %f15182, %f15158;
	fma.rn.f32 	%f15239, %f15175, %f15183, %f15159;
	fma.rn.f32 	%f15240, %f15175, %f15184, %f15160;
	fma.rn.f32 	%f15241, %f15176, %f15177, %f15161;
	fma.rn.f32 	%f15242, %f15176, %f15178, %f15162;
	fma.rn.f32 	%f15243, %f15176, %f15179, %f15163;
	fma.rn.f32 	%f15244, %f15176, %f15180, %f15164;
	fma.rn.f32 	%f15245, %f15176, %f15181, %f15165;
	fma.rn.f32 	%f15246, %f15176, %f15182, %f15166;
	fma.rn.f32 	%f15247, %f15176, %f15183, %f15167;
	fma.rn.f32 	%f15248, %f15176, %f15184, %f15168;
	ld.shared.v4.f32 	{%f15249, %f15250, %f15251, %f15252}, [%r172+2560];
	ld.shared.v4.f32 	{%f15253, %f15254, %f15255, %f15256}, [%r172+2816];
	ld.shared.v4.f32 	{%f15257, %f15258, %f15259, %f15260}, [%r174+2560];
	ld.shared.v4.f32 	{%f15261, %f15262, %f15263, %f15264}, [%r174+2816];
	fma.rn.f32 	%f15265, %f15249, %f15257, %f15185;
	fma.rn.f32 	%f15266, %f15249, %f15258, %f15186;
	fma.rn.f32 	%f15267, %f15249, %f15259, %f15187;
	fma.rn.f32 	%f15268, %f15249, %f15260, %f15188;
	fma.rn.f32 	%f15269, %f15249, %f15261, %f15189;
	fma.rn.f32 	%f15270, %f15249, %f15262, %f15190;
	fma.rn.f32 	%f15271, %f15249, %f15263, %f15191;
	fma.rn.f32 	%f15272, %f15249, %f15264, %f15192;
	fma.rn.f32 	%f15273, %f15250, %f15257, %f15193;
	fma.rn.f32 	%f15274, %f15250, %f15258, %f15194;
	fma.rn.f32 	%f15275, %f15250, %f15259, %f15195;
	fma.rn.f32 	%f15276, %f15250, %f15260, %f15196;
	fma.rn.f32 	%f15277, %f15250, %f15261, %f15197;
	fma.rn.f32 	%f15278, %f15250, %f15262, %f15198;
	fma.rn.f32 	%f15279, %f15250, %f15263, %f15199;
	fma.rn.f32 	%f15280, %f15250, %f15264, %f15200;
	fma.rn.f32 	%f15281, %f15251, %f15257, %f15201;
	fma.rn.f32 	%f15282, %f15251, %f15258, %f15202;
	fma.rn.f32 	%f15283, %f15251, %f15259, %f15203;
	fma.rn.f32 	%f15284, %f15251, %f15260, %f15204;
	fma.rn.f32 	%f15285, %f15251, %f15261, %f15205;
	fma.rn.f32 	%f15286, %f15251, %f15262, %f15206;
	fma.rn.f32 	%f15287, %f15251, %f15263, %f15207;
	fma.rn.f32 	%f15288, %f15251, %f15264, %f15208;
	fma.rn.f32 	%f15289, %f15252, %f15257, %f15209;
	fma.rn.f32 	%f15290, %f15252, %f15258, %f15210;
	fma.rn.f32 	%f15291, %f15252, %f15259, %f15211;
	fma.rn.f32 	%f15292, %f15252, %f15260, %f15212;
	fma.rn.f32 	%f15293, %f15252, %f15261, %f15213;
	fma.rn.f32 	%f15294, %f15252, %f15262, %f15214;
	fma.rn.f32 	%f15295, %f15252, %f15263, %f15215;
	fma.rn.f32 	%f15296, %f15252, %f15264, %f15216;
	fma.rn.f32 	%f15297, %f15253, %f15257, %f15217;
	fma.rn.f32 	%f15298, %f15253, %f15258, %f15218;
	fma.rn.f32 	%f15299, %f15253, %f15259, %f15219;
	fma.rn.f32 	%f15300, %f15253, %f15260, %f15220;
	fma.rn.f32 	%f15301, %f15253, %f15261, %f15221;
	fma.rn.f32 	%f15302, %f15253, %f15262, %f15222;
	fma.rn.f32 	%f15303, %f15253, %f15263, %f15223;
	fma.rn.f32 	%f15304, %f15253, %f15264, %f15224;
	fma.rn.f32 	%f15305, %f15254, %f15257, %f15225;
	fma.rn.f32 	%f15306, %f15254, %f15258, %f15226;
	fma.rn.f32 	%f15307, %f15254, %f15259, %f15227;
	fma.rn.f32 	%f15308, %f15254, %f15260, %f15228;
	fma.rn.f32 	%f15309, %f15254, %f15261, %f15229;
	fma.rn.f32 	%f15310, %f15254, %f15262, %f15230;
	fma.rn.f32 	%f15311, %f15254, %f15263, %f15231;
	fma.rn.f32 	%f15312, %f15254, %f15264, %f15232;
	fma.rn.f32 	%f15313, %f15255, %f15257, %f15233;
	fma.rn.f32 	%f15314, %f15255, %f15258, %f15234;
	fma.rn.f32 	%f15315, %f15255, %f15259, %f15235;
	fma.rn.f32 	%f15316, %f15255, %f15260, %f15236;
	fma.rn.f32 	%f15317, %f15255, %f15261, %f15237;
	fma.rn.f32 	%f15318, %f15255, %f15262, %f15238;
	fma.rn.f32 	%f15319, %f15255, %f15263, %f15239;
	fma.rn.f32 	%f15320, %f15255, %f15264, %f15240;
	fma.rn.f32 	%f15321, %f15256, %f15257, %f15241;
	fma.rn.f32 	%f15322, %f15256, %f15258, %f15242;
	fma.rn.f32 	%f15323, %f15256, %f15259, %f15243;
	fma.rn.f32 	%f15324, %f15256, %f15260, %f15244;
	fma.rn.f32 	%f15325, %f15256, %f15261, %f15245;
	fma.rn.f32 	%f15326, %f15256, %f15262, %f15246;
	fma.rn.f32 	%f15327, %f15256, %f15263, %f15247;
	fma.rn.f32 	%f15328, %f15256, %f15264, %f15248;
	ld.shared.v4.f32 	{%f15329, %f15330, %f15331, %f15332}, [%r172+3072];
	ld.shared.v4.f32 	{%f15333, %f15334, %f15335, %f15336}, [%r172+3328];
	ld.shared.v4.f32 	{%f15337, %f15338, %f15339, %f15340}, [%r174+3072];
	ld.shared.v4.f32 	{%f15341, %f15342, %f15343, %f15344}, [%r174+3328];
	fma.rn.f32 	%f15345, %f15329, %f15337, %f15265;
	fma.rn.f32 	%f15346, %f15329, %f15338, %f15266;
	fma.rn.f32 	%f15347, %f15329, %f15339, %f15267;
	fma.rn.f32 	%f15348, %f15329, %f15340, %f15268;
	fma.rn.f32 	%f15349, %f15329, %f15341, %f15269;
	fma.rn.f32 	%f15350, %f15329, %f15342, %f15270;
	fma.rn.f32 	%f15351, %f15329, %f15343, %f15271;
	fma.rn.f32 	%f15352, %f15329, %f15344, %f15272;
	fma.rn.f32 	%f15353, %f15330, %f15337, %f15273;
	fma.rn.f32 	%f15354, %f15330, %f15338, %f15274;
	fma.rn.f32 	%f15355, %f15330, %f15339, %f15275;
	fma.rn.f32 	%f15356, %f15330, %f15340, %f15276;
	fma.rn.f32 	%f15357, %f15330, %f15341, %f15277;
	fma.rn.f32 	%f15358, %f15330, %f15342, %f15278;
	fma.rn.f32 	%f15359, %f15330, %f15343, %f15279;
	fma.rn.f32 	%f15360, %f15330, %f15344, %f15280;
	fma.rn.f32 	%f15361, %f15331, %f15337, %f15281;
	fma.rn.f32 	%f15362, %f15331, %f15338, %f15282;
	fma.rn.f32 	%f15363, %f15331, %f15339, %f15283;
	fma.rn.f32 	%f15364, %f15331, %f15340, %f15284;
	fma.rn.f32 	%f15365, %f15331, %f15341, %f15285;
	fma.rn.f32 	%f15366, %f15331, %f15342, %f15286;
	fma.rn.f32 	%f15367, %f15331, %f15343, %f15287;
	fma.rn.f32 	%f15368, %f15331, %f15344, %f15288;
	fma.rn.f32 	%f15369, %f15332, %f15337, %f15289;
	fma.rn.f32 	%f15370, %f15332, %f15338, %f15290;
	fma.rn.f32 	%f15371, %f15332, %f15339, %f15291;
	fma.rn.f32 	%f15372, %f15332, %f15340, %f15292;
	fma.rn.f32 	%f15373, %f15332, %f15341, %f15293;
	fma.rn.f32 	%f15374, %f15332, %f15342, %f15294;
	fma.rn.f32 	%f15375, %f15332, %f15343, %f15295;
	fma.rn.f32 	%f15376, %f15332, %f15344, %f15296;
	fma.rn.f32 	%f15377, %f15333, %f15337, %f15297;
	fma.rn.f32 	%f15378, %f15333, %f15338, %f15298;
	fma.rn.f32 	%f15379, %f15333, %f15339, %f15299;
	fma.rn.f32 	%f15380, %f15333, %f15340, %f15300;
	fma.rn.f32 	%f15381, %f15333, %f15341, %f15301;
	fma.rn.f32 	%f15382, %f15333, %f15342, %f15302;
	fma.rn.f32 	%f15383, %f15333, %f15343, %f15303;
	fma.rn.f32 	%f15384, %f15333, %f15344, %f15304;
	fma.rn.f32 	%f15385, %f15334, %f15337, %f15305;
	fma.rn.f32 	%f15386, %f15334, %f15338, %f15306;
	fma.rn.f32 	%f15387, %f15334, %f15339, %f15307;
	fma.rn.f32 	%f15388, %f15334, %f15340, %f15308;
	fma.rn.f32 	%f15389, %f15334, %f15341, %f15309;
	fma.rn.f32 	%f15390, %f15334, %f15342, %f15310;
	fma.rn.f32 	%f15391, %f15334, %f15343, %f15311;
	fma.rn.f32 	%f15392, %f15334, %f15344, %f15312;
	fma.rn.f32 	%f15393, %f15335, %f15337, %f15313;
	fma.rn.f32 	%f15394, %f15335, %f15338, %f15314;
	fma.rn.f32 	%f15395, %f15335, %f15339, %f15315;
	fma.rn.f32 	%f15396, %f15335, %f15340, %f15316;
	fma.rn.f32 	%f15397, %f15335, %f15341, %f15317;
	fma.rn.f32 	%f15398, %f15335, %f15342, %f15318;
	fma.rn.f32 	%f15399, %f15335, %f15343, %f15319;
	fma.rn.f32 	%f15400, %f15335, %f15344, %f15320;
	fma.rn.f32 	%f15401, %f15336, %f15337, %f15321;
	fma.rn.f32 	%f15402, %f15336, %f15338, %f15322;
	fma.rn.f32 	%f15403, %f15336, %f15339, %f15323;
	fma.rn.f32 	%f15404, %f15336, %f15340, %f15324;
	fma.rn.f32 	%f15405, %f15336, %f15341, %f15325;
	fma.rn.f32 	%f15406, %f15336, %f15342, %f15326;
	fma.rn.f32 	%f15407, %f15336, %f15343, %f15327;
	fma.rn.f32 	%f15408, %f15336, %f15344, %f15328;
	ld.shared.v4.f32 	{%f15409, %f15410, %f15411, %f15412}, [%r172+3584];
	ld.shared.v4.f32 	{%f15413, %f15414, %f15415, %f15416}, [%r172+3840];
	ld.shared.v4.f32 	{%f15417, %f15418, %f15419, %f15420}, [%r174+3584];
	ld.shared.v4.f32 	{%f15421, %f15422, %f15423, %f15424}, [%r174+3840];
	fma.rn.f32 	%f481, %f15409, %f15417, %f15345;
	fma.rn.f32 	%f482, %f15409, %f15418, %f15346;
	fma.rn.f32 	%f483, %f15409, %f15419, %f15347;
	fma.rn.f32 	%f484, %f15409, %f15420, %f15348;
	fma.rn.f32 	%f485, %f15409, %f15421, %f15349;
	fma.rn.f32 	%f486, %f15409, %f15422, %f15350;
	fma.rn.f32 	%f487, %f15409, %f15423, %f15351;
	fma.rn.f32 	%f488, %f15409, %f15424, %f15352;
	fma.rn.f32 	%f489, %f15410, %f15417, %f15353;
	fma.rn.f32 	%f490, %f15410, %f15418, %f15354;
	fma.rn.f32 	%f491, %f15410, %f15419, %f15355;
	fma.rn.f32 	%f492, %f15410, %f15420, %f15356;
	fma.rn.f32 	%f493, %f15410, %f15421, %f15357;
	fma.rn.f32 	%f494, %f15410, %f15422, %f15358;
	fma.rn.f32 	%f495, %f15410, %f15423, %f15359;
	fma.rn.f32 	%f496, %f15410, %f15424, %f15360;
	fma.rn.f32 	%f497, %f15411, %f15417, %f15361;
	fma.rn.f32 	%f498, %f15411, %f15418, %f15362;
	fma.rn.f32 	%f499, %f15411, %f15419, %f15363;
	fma.rn.f32 	%f500, %f15411, %f15420, %f15364;
	fma.rn.f32 	%f501, %f15411, %f15421, %f15365;
	fma.rn.f32 	%f502, %f15411, %f15422, %f15366;
	fma.rn.f32 	%f503, %f15411, %f15423, %f15367;
	fma.rn.f32 	%f504, %f15411, %f15424, %f15368;
	fma.rn.f32 	%f505, %f15412, %f15417, %f15369;
	fma.rn.f32 	%f506, %f15412, %f15418, %f15370;
	fma.rn.f32 	%f507, %f15412, %f15419, %f15371;
	fma.rn.f32 	%f508, %f15412, %f15420, %f15372;
	fma.rn.f32 	%f509, %f15412, %f15421, %f15373;
	fma.rn.f32 	%f510, %f15412, %f15422, %f15374;
	fma.rn.f32 	%f511, %f15412, %f15423, %f15375;
	fma.rn.f32 	%f512, %f15412, %f15424, %f15376;
	fma.rn.f32 	%f513, %f15413, %f15417, %f15377;
	fma.rn.f32 	%f514, %f15413, %f15418, %f15378;
	fma.rn.f32 	%f515, %f15413, %f15419, %f15379;
	fma.rn.f32 	%f516, %f15413, %f15420, %f15380;
	fma.rn.f32 	%f517, %f15413, %f15421, %f15381;
	fma.rn.f32 	%f518, %f15413, %f15422, %f15382;
	fma.rn.f32 	%f519, %f15413, %f15423, %f15383;
	fma.rn.f32 	%f520, %f15413, %f15424, %f15384;
	fma.rn.f32 	%f521, %f15414, %f15417, %f15385;
	fma.rn.f32 	%f522, %f15414, %f15418, %f15386;
	fma.rn.f32 	%f523, %f15414, %f15419, %f15387;
	fma.rn.f32 	%f524, %f15414, %f15420, %f15388;
	fma.rn.f32 	%f525, %f15414, %f15421, %f15389;
	fma.rn.f32 	%f526, %f15414, %f15422, %f15390;
	fma.rn.f32 	%f527, %f15414, %f15423, %f15391;
	fma.rn.f32 	%f528, %f15414, %f15424, %f15392;
	fma.rn.f32 	%f529, %f15415, %f15417, %f15393;
	fma.rn.f32 	%f530, %f15415, %f15418, %f15394;
	fma.rn.f32 	%f531, %f15415, %f15419, %f15395;
	fma.rn.f32 	%f532, %f15415, %f15420, %f15396;
	fma.rn.f32 	%f533, %f15415, %f15421, %f15397;
	fma.rn.f32 	%f534, %f15415, %f15422, %f15398;
	fma.rn.f32 	%f535, %f15415, %f15423, %f15399;
	fma.rn.f32 	%f536, %f15415, %f15424, %f15400;
	fma.rn.f32 	%f537, %f15416, %f15417, %f15401;
	fma.rn.f32 	%f538, %f15416, %f15418, %f15402;
	fma.rn.f32 	%f539, %f15416, %f15419, %f15403;
	fma.rn.f32 	%f540, %f15416, %f15420, %f15404;
	fma.rn.f32 	%f541, %f15416, %f15421, %f15405;
	fma.rn.f32 	%f542, %f15416, %f15422, %f15406;
	fma.rn.f32 	%f543, %f15416, %f15423, %f15407;
	fma.rn.f32 	%f544, %f15416, %f15424, %f15408;
	shr.u32 	%r175, %r166, 1;
	setp.ne.s32 	%p8, %r175, 7;
	@%p8 bra 	$L__BB0_16;
	mov.u32 	%r176, %tid.x;
	shl.b32 	%r177, %r176, 11;
	and.b32  	%r178, %r177, 2048;
	mov.u32 	%r179, %tid.y;
	shl.b32 	%r180, %r179, 4;
	mov.u32 	%r181, _ZZ16sgemm_b2b_kernelILi1024ELi128ELi128ELi128EEvPfS0_S0_S0_S0_E3s_a;
	add.s32 	%r182, %r181, %r180;
	add.s32 	%r183, %r182, %r178;
	st.shared.f32 	[%r183+4096], %f1;
	st.shared.f32 	[%r183+4608], %f2;
	st.shared.f32 	[%r183+5120], %f3;
	st.shared.f32 	[%r183+5632], %f4;
	st.shared.f32 	[%r183+4100], %f9;
	st.shared.f32 	[%r183+4612], %f10;
	st.shared.f32 	[%r183+5124], %f11;
	st.shared.f32 	[%r183+5636], %f12;
	st.shared.f32 	[%r183+4104], %f17;
	st.shared.f32 	[%r183+4616], %f18;
	st.shared.f32 	[%r183+5128], %f19;
	st.shared.f32 	[%r183+5640], %f20;
	st.shared.f32 	[%r183+4108], %f25;
	st.shared.f32 	[%r183+4620], %f26;
	st.shared.f32 	[%r183+5132], %f27;
	st.shared.f32 	[%r183+5644], %f28;
	st.shared.f32 	[%r183+4352], %f33;
	st.shared.f32 	[%r183+4864], %f34;
	st.shared.f32 	[%r183+5376], %f35;
	st.shared.f32 	[%r183+5888], %f36;
	st.shared.f32 	[%r183+4356], %f41;
	st.shared.f32 	[%r183+4868], %f42;
	st.shared.f32 	[%r183+5380], %f43;
	st.shared.f32 	[%r183+5892], %f44;
	st.shared.f32 	[%r183+4360], %f49;
	st.shared.f32 	[%r183+4872], %f50;
	st.shared.f32 	[%r183+5384], %f51;
	st.shared.f32 	[%r183+5896], %f52;
	st.shared.f32 	[%r183+4364], %f57;
	st.shared.f32 	[%r183+4876], %f58;
	st.shared.f32 	[%r183+5388], %f59;
	st.shared.f32 	[%r183+5900], %f60;
$L__BB0_16:
	mov.u32 	%r184, %tid.x;
	setp.gt.u32 	%p9, %r184, 1;
	mov.u32 	%r185, %tid.y;
	shl.b32 	%r186, %r185, 4;
	add.s32 	%r187, %r186, %r184;
	shl.b32 	%r188, %r187, 4;
	mov.u32 	%r189, _ZZ16sgemm_b2b_kernelILi1024ELi128ELi128ELi128EEvPfS0_S0_S0_S0_E4s_b1;
	add.s32 	%r190, %r189, %r188;
	st.shared.v4.f32 	[%r190+4096], {%f477, %f478, %f479, %f480};
	bar.sync 	0;
	ld.global.nc.v4.f32 	{%f545, %f546, %f547, %f548}, [%rd1+32768];
	mov.u32 	%r191, _ZZ16sgemm_b2b_kernelILi1024ELi128ELi128ELi128EEvPfS0_S0_S0_S0_E3s_a;
	add.s32 	%r3, %r191, %r186;
	ld.shared.v4.f32 	{%f15425, %f15426, %f15427, %f15428}, [%r3+4096];
	ld.shared.v4.f32 	{%f15429, %f15430, %f15431, %f15432}, [%r3+4352];
	shl.b32 	%r192, %r184, 4;
	add.s32 	%r193, %r189, %r192;
	ld.shared.v4.f32 	{%f15433, %f15434, %f15435, %f15436}, [%r193+4096];
	ld.shared.v4.f32 	{%f15437, %f15438, %f15439, %f15440}, [%r193+4352];
	fma.rn.f32 	%f15441, %f15425, %f15433, %f481;
	fma.rn.f32 	%f15442, %f15425, %f15434, %f482;
	fma.rn.f32 	%f15443, %f15425, %f15435, %f483;
	fma.rn.f32 	%f15444, %f15425, %f15436, %f484;
	fma.rn.f32 	%f15445, %f15425, %f15437, %f485;
	fma.rn.f32 	%f15446, %f15425, %f15438, %f486;
	fma.rn.f32 	%f15447, %f15425, %f15439, %f487;
	fma.rn.f32 	%f15448, %f15425, %f15440, %f488;
	fma.rn.f32 	%f15449, %f15426, %f15433, %f489;
	fma.rn.f32 	%f15450, %f15426, %f15434, %f490;
	fma.rn.f32 	%f15451, %f15426, %f15435, %f491;
	fma.rn.f32 	%f15452, %f15426, %f15436, %f492;
	fma.rn.f32 	%f15453, %f15426, %f15437, %f493;
	fma.rn.f32 	%f15454, %f15426, %f15438, %f494;
	fma.rn.f32 	%f15455, %f15426, %f15439, %f495;
	fma.rn.f32 	%f15456, %f15426, %f15440, %f496;
	fma.rn.f32 	%f15457, %f15427, %f15433, %f497;
	fma.rn.f32 	%f15458, %f15427, %f15434, %f498;
	fma.rn.f32 	%f15459, %f15427, %f15435, %f499;
	fma.rn.f32 	%f15460, %f15427, %f15436, %f500;
	fma.rn.f32 	%f15461, %f15427, %f15437, %f501;
	fma.rn.f32 	%f15462, %f15427, %f15438, %f502;
	fma.rn.f32 	%f15463, %f15427, %f15439, %f503;
	fma.rn.f32 	%f15464, %f15427, %f15440, %f504;
	fma.rn.f32 	%f15465, %f15428, %f15433, %f505;
	fma.rn.f32 	%f15466, %f15428, %f15434, %f506;
	fma.rn.f32 	%f15467, %f15428, %f15435, %f507;
	fma.rn.f32 	%f15468, %f15428, %f15436, %f508;
	fma.rn.f32 	%f15469, %f15428, %f15437, %f509;
	fma.rn.f32 	%f15470, %f15428, %f15438, %f510;
	fma.rn.f32 	%f15471, %f15428, %f15439, %f511;
	fma.rn.f32 	%f15472, %f15428, %f15440, %f512;
	fma.rn.f32 	%f15473, %f15429, %f15433, %f513;
	fma.rn.f32 	%f15474, %f15429, %f15434, %f514;
	fma.rn.f32 	%f15475, %f15429, %f15435, %f515;
	fma.rn.f32 	%f15476, %f15429, %f15436, %f516;
	fma.rn.f32 	%f15477, %f15429, %f15437, %f517;
	fma.rn.f32 	%f15478, %f15429, %f15438, %f518;
	fma.rn.f32 	%f15479, %f15429, %f15439, %f519;
	fma.rn.f32 	%f15480, %f15429, %f15440, %f520;
	fma.rn.f32 	%f15481, %f15430, %f15433, %f521;
	fma.rn.f32 	%f15482, %f15430, %f15434, %f522;
	fma.rn.f32 	%f15483, %f15430, %f15435, %f523;
	fma.rn.f32 	%f15484, %f15430, %f15436, %f524;
	fma.rn.f32 	%f15485, %f15430, %f15437, %f525;
	fma.rn.f32 	%f15486, %f15430, %f15438, %f526;
	fma.rn.f32 	%f15487, %f15430, %f15439, %f527;
	fma.rn.f32 	%f15488, %f15430, %f15440, %f528;
	fma.rn.f32 	%f15489, %f15431, %f15433, %f529;
	fma.rn.f32 	%f15490, %f15431, %f15434, %f530;
	fma.rn.f32 	%f15491, %f15431, %f15435, %f531;
	fma.rn.f32 	%f15492, %f15431, %f15436, %f532;
	fma.rn.f32 	%f15493, %f15431, %f15437, %f533;
	fma.rn.f32 	%f15494, %f15431, %f15438, %f534;
	fma.rn.f32 	%f15495, %f15431, %f15439, %f535;
	fma.rn.f32 	%f15496, %f15431, %f15440, %f536;
	fma.rn.f32 	%f15497, %f15432, %f15433, %f537;
	fma.rn.f32 	%f15498, %f15432, %f15434, %f538;
	fma.rn.f32 	%f15499, %f15432, %f15435, %f539;
	fma.rn.f32 	%f15500, %f15432, %f15436, %f540;
	fma.rn.f32 	%f15501, %f15432, %f15437, %f541;
	fma.rn.f32 	%f15502, %f15432, %f15438, %f542;
	fma.rn.f32 	%f15503, %f15432, %f15439, %f543;
	fma.rn.f32 	%f15504, %f15432, %f15440, %f544;
	ld.shared.v4.f32 	{%f15505, %f15506, %f15507, %f15508}, [%r3+4608];
	ld.shared.v4.f32 	{%f15509, %f15510, %f15511, %f15512}, [%r3+4864];
	ld.shared.v4.f32 	{%f15513, %f15514, %f15515, %f15516}, [%r193+4608];
	ld.shared.v4.f32 	{%f15517, %f15518, %f15519, %f15520}, [%r193+4864];
	fma.rn.f32 	%f15521, %f15505, %f15513, %f15441;
	fma.rn.f32 	%f15522, %f15505, %f15514, %f15442;
	fma.rn.f32 	%f15523, %f15505, %f15515, %f15443;
	fma.rn.f32 	%f15524, %f15505, %f15516, %f15444;
	fma.rn.f32 	%f15525, %f15505, %f15517, %f15445;
	fma.rn.f32 	%f15526, %f15505, %f15518, %f15446;
	fma.rn.f32 	%f15527, %f15505, %f15519, %f15447;
	fma.rn.f32 	%f15528, %f15505, %f15520, %f15448;
	fma.rn.f32 	%f15529, %f15506, %f15513, %f15449;
	fma.rn.f32 	%f15530, %f15506, %f15514, %f15450;
	fma.rn.f32 	%f15531, %f15506, %f15515, %f15451;
	fma.rn.f32 	%f15532, %f15506, %f15516, %f15452;
	fma.rn.f32 	%f15533, %f15506, %f15517, %f15453;
	fma.rn.f32 	%f15534, %f15506, %f15518, %f15454;
	fma.rn.f32 	%f15535, %f15506, %f15519, %f15455;
	fma.rn.f32 	%f15536, %f15506, %f15520, %f15456;
	fma.rn.f32 	%f15537, %f15507, %f15513, %f15457;
	fma.rn.f32 	%f15538, %f15507, %f15514, %f15458;
	fma.rn.f32 	%f15539, %f15507, %f15515, %f15459;
	fma.rn.f32 	%f15540, %f15507, %f15516, %f15460;
	fma.rn.f32 	%f15541, %f15507, %f15517, %f15461;
	fma.rn.f32 	%f15542, %f15507, %f15518, %f15462;
	fma.rn.f32 	%f15543, %f15507, %f15519, %f15463;
	fma.rn.f32 	%f15544, %f15507, %f15520, %f15464;
	fma.rn.f32 	%f15545, %f15508, %f15513, %f15465;
	fma.rn.f32 	%f15546, %f15508, %f15514, %f15466;
	fma.rn.f32 	%f15547, %f15508, %f15515, %f15467;
	fma.rn.f32 	%f15548, %f15508, %f15516, %f15468;
	fma.rn.f32 	%f15549, %f15508, %f15517, %f15469;
	fma.rn.f32 	%f15550, %f15508, %f15518, %f15470;
	fma.rn.f32 	%f15551, %f15508, %f15519, %f15471;
	fma.rn.f32 	%f15552, %f15508, %f15520, %f15472;
	fma.rn.f32 	%f15553, %f15509, %f15513, %f15473;
	fma.rn.f32 	%f15554, %f15509, %f15514, %f15474;
	fma.rn.f32 	%f15555, %f15509, %f15515, %f15475;
	fma.rn.f32 	%f15556, %f15509, %f15516, %f15476;
	fma.rn.f32 	%f15557, %f15509, %f15517, %f15477;
	fma.rn.f32 	%f15558, %f15509, %f15518, %f15478;
	fma.rn.f32 	%f15559, %f15509, %f15519, %f15479;
	fma.rn.f32 	%f15560, %f15509, %f15520, %f15480;
	fma.rn.f32 	%f15561, %f15510, %f15513, %f15481;
	fma.rn.f32 	%f15562, %f15510, %f15514, %f15482;
	fma.rn.f32 	%f15563, %f15510, %f15515, %f15483;
	fma.rn.f32 	%f15564, %f15510, %f15516, %f15484;
	fma.rn.f32 	%f15565, %f15510, %f15517, %f15485;
	fma.rn.f32 	%f15566, %f15510, %f15518, %f15486;
	fma.rn.f32 	%f15567, %f15510, %f15519, %f15487;
	fma.rn.f32 	%f15568, %f15510, %f15520, %f15488;
	fma.rn.f32 	%f15569, %f15511, %f15513, %f15489;
	fma.rn.f32 	%f15570, %f15511, %f15514, %f15490;
	fma.rn.f32 	%f15571, %f15511, %f15515, %f15491;
	fma.rn.f32 	%f15572, %f15511, %f15516, %f15492;
	fma.rn.f32 	%f15573, %f15511, %f15517, %f15493;
	fma.rn.f32 	%f15574, %f15511, %f15518, %f15494;
	fma.rn.f32 	%f15575, %f15511, %f15519, %f15495;
	fma.rn.f32 	%f15576, %f15511, %f15520, %f15496;
	fma.rn.f32 	%f15577, %f15512, %f15513, %f15497;
	fma.rn.f32 	%f15578, %f15512, %f15514, %f15498;
	fma.rn.f32 	%f15579, %f15512, %f15515, %f15499;
	fma.rn.f32 	%f15580, %f15512, %f15516, %f15500;
	fma.rn.f32 	%f15581, %f15512, %f15517, %f15501;
	fma.rn.f32 	%f15582, %f15512, %f15518, %f15502;
	fma.rn.f32 	%f15583, %f15512, %f15519, %f15503;
	fma.rn.f32 	%f15584, %f15512, %f15520, %f15504;
	ld.shared.v4.f32 	{%f15585, %f15586, %f15587, %f15588}, [%r3+5120];
	ld.shared.v4.f32 	{%f15589, %f15590, %f15591, %f15592}, [%r3+5376];
	ld.shared.v4.f32 	{%f15593, %f15594, %f15595, %f15596}, [%r193+5120];
	ld.shared.v4.f32 	{%f15597, %f15598, %f15599, %f15600}, [%r193+5376];
	fma.rn.f32 	%f15601, %f15585, %f15593, %f15521;
	fma.rn.f32 	%f15602, %f15585, %f15594, %f15522;
	fma.rn.f32 	%f15603, %f15585, %f15595, %f15523;
	fma.rn.f32 	%f15604, %f15585, %f15596, %f15524;
	fma.rn.f32 	%f15605, %f15585, %f15597, %f15525;
	fma.rn.f32 	%f15606, %f15585, %f15598, %f15526;
	fma.rn.f32 	%f15607, %f15585, %f15599, %f15527;
	fma.rn.f32 	%f15608, %f15585, %f15600, %f15528;
	fma.rn.f32 	%f15609, %f15586, %f15593, %f15529;
	fma.rn.f32 	%f15610, %f15586, %f15594, %f15530;
	fma.rn.f32 	%f15611, %f15586, %f15595, %f15531;
	fma.rn.f32 	%f15612, %f15586, %f15596, %f15532;
	fma.rn.f32 	%f15613, %f15586, %f15597, %f15533;
	fma.rn.f32 	%f15614, %f15586, %f15598, %f15534;
	fma.rn.f32 	%f15615, %f15586, %f15599, %f15535;
	fma.rn.f32 	%f15616, %f15586, %f15600, %f15536;
	fma.rn.f32 	%f15617, %f15587, %f15593, %f15537;
	fma.rn.f32 	%f15618, %f15587, %f15594, %f15538;
	fma.rn.f32 	%f15619, %f15587, %f15595, %f15539;
	fma.rn.f32 	%f15620, %f15587, %f15596, %f15540;
	fma.rn.f32 	%f15621, %f15587, %f15597, %f15541;
	fma.rn.f32 	%f15622, %f15587, %f15598, %f15542;
	fma.rn.f32 	%f15623, %f15587, %f15599, %f15543;
	fma.rn.f32 	%f15624, %f15587, %f15600, %f15544;
	fma.rn.f32 	%f15625, %f15588, %f15593, %f15545;
	fma.rn.f32 	%f15626, %f15588, %f15594, %f15546;
	fma.rn.f32 	%f15627, %f15588, %f15595, %f15547;
	fma.rn.f32 	%f15628, %f15588, %f15596, %f15548;
	fma.rn.f32 	%f15629, %f15588, %f15597, %f15549;
	fma.rn.f32 	%f15630, %f15588, %f15598, %f15550;
	fma.rn.f32 	%f15631, %f15588, %f15599, %f15551;
	fma.rn.f32 	%f15632, %f15588, %f15600, %f15552;
	fma.rn.f32 	%f15633, %f15589, %f15593, %f15553;
	fma.rn.f32 	%f15634, %f15589, %f15594, %f15554;
	fma.rn.f32 	%f15635, %f15589, %f15595, %f15555;
	fma.rn.f32 	%f15636, %f15589, %f15596, %f15556;
	fma.rn.f32 	%f15637, %f15589, %f15597, %f15557;
	fma.rn.f32 	%f15638, %f15589, %f15598, %f15558;
	fma.rn.f32 	%f15639, %f15589, %f15599, %f15559;
	fma.rn.f32 	%f15640, %f15589, %f15600, %f15560;
	fma.rn.f32 	%f15641, %f15590, %f15593, %f15561;
	fma.rn.f32 	%f15642, %f15590, %f15594, %f15562;
	fma.rn.f32 	%f15643, %f15590, %f15595, %f15563;
	fma.rn.f32 	%f15644, %f15590, %f15596, %f15564;
	fma.rn.f32 	%f15645, %f15590, %f15597, %f15565;
	fma.rn.f32 	%f15646, %f15590, %f15598, %f15566;
	fma.rn.f32 	%f15647, %f15590, %f15599, %f15567;
	fma.rn.f32 	%f15648, %f15590, %f15600, %f15568;
	fma.rn.f32 	%f15649, %f15591, %f15593, %f15569;
	fma.rn.f32 	%f15650, %f15591, %f15594, %f15570;
	fma.rn.f32 	%f15651, %f15591, %f15595, %f15571;
	fma.rn.f32 	%f15652, %f15591, %f15596, %f15572;
	fma.rn.f32 	%f15653, %f15591, %f15597, %f15573;
	fma.rn.f32 	%f15654, %f15591, %f15598, %f15574;
	fma.rn.f32 	%f15655, %f15591, %f15599, %f15575;
	fma.rn.f32 	%f15656, %f15591, %f15600, %f15576;
	fma.rn.f32 	%f15657, %f15592, %f15593, %f15577;
	fma.rn.f32 	%f15658, %f15592, %f15594, %f15578;
	fma.rn.f32 	%f15659, %f15592, %f15595, %f15579;
	fma.rn.f32 	%f15660, %f15592, %f15596, %f15580;
	fma.rn.f32 	%f15661, %f15592, %f15597, %f15581;
	fma.rn.f32 	%f15662, %f15592, %f15598, %f15582;
	fma.rn.f32 	%f15663, %f15592, %f15599, %f15583;
	fma.rn.f32 	%f15664, %f15592, %f15600, %f15584;
	ld.shared.v4.f32 	{%f15665, %f15666, %f15667, %f15668}, [%r3+5632];
	ld.shared.v4.f32 	{%f15669, %f15670, %f15671, %f15672}, [%r3+5888];
	ld.shared.v4.f32 	{%f15673, %f15674, %f15675, %f15676}, [%r193+5632];
	ld.shared.v4.f32 	{%f15677, %f15678, %f15679, %f15680}, [%r193+5888];
	fma.rn.f32 	%f15681, %f15665, %f15673, %f15601;
	fma.rn.f32 	%f15682, %f15665, %f15674, %f15602;
	fma.rn.f32 	%f15683, %f15665, %f15675, %f15603;
	fma.rn.f32 	%f15684, %f15665, %f15676, %f15604;
	fma.rn.f32 	%f15685, %f15665, %f15677, %f15605;
	fma.rn.f32 	%f15686, %f15665, %f15678, %f15606;
	fma.rn.f32 	%f15687, %f15665, %f15679, %f15607;
	fma.rn.f32 	%f15688, %f15665, %f15680, %f15608;
	fma.rn.f32 	%f15689, %f15666, %f15673, %f15609;
	fma.rn.f32 	%f15690, %f15666, %f15674, %f15610;
	fma.rn.f32 	%f15691, %f15666, %f15675, %f15611;
	fma.rn.f32 	%f15692, %f15666, %f15676, %f15612;
	fma.rn.f32 	%f15693, %f15666, %f15677, %f15613;
	fma.rn.f32 	%f15694, %f15666, %f15678, %f15614;
	fma.rn.f32 	%f15695, %f15666, %f15679, %f15615;
	fma.rn.f32 	%f15696, %f15666, %f15680, %f15616;
	fma.rn.f32 	%f15697, %f15667, %f15673, %f15617;
	fma.rn.f32 	%f15698, %f15667, %f15674, %f15618;
	fma.rn.f32 	%f15699, %f15667, %f15675, %f15619;
	fma.rn.f32 	%f15700, %f15667, %f15676, %f15620;
	fma.rn.f32 	%f15701, %f15667, %f15677, %f15621;
	fma.rn.f32 	%f15702, %f15667, %f15678, %f15622;
	fma.rn.f32 	%f15703, %f15667, %f15679, %f15623;
	fma.rn.f32 	%f15704, %f15667, %f15680, %f15624;
	fma.rn.f32 	%f15705, %f15668, %f15673, %f15625;
	fma.rn.f32 	%f15706, %f15668, %f15674, %f15626;
	fma.rn.f32 	%f15707, %f15668, %f15675, %f15627;
	fma.rn.f32 	%f15708, %f15668, %f15676, %f15628;
	fma.rn.f32 	%f15709, %f15668, %f15677, %f15629;
	fma.rn.f32 	%f15710, %f15668, %f15678, %f15630;
	fma.rn.f32 	%f15711, %f15668, %f15679, %f15631;
	fma.rn.f32 	%f15712, %f15668, %f15680, %f15632;
	fma.rn.f32 	%f15713, %f15669, %f15673, %f15633;
	fma.rn.f32 	%f15714, %f15669, %f15674, %f15634;
	fma.rn.f32 	%f15715, %f15669, %f15675, %f15635;
	fma.rn.f32 	%f15716, %f15669, %f15676, %f15636;
	fma.rn.f32 	%f15717, %f15669, %f15677, %f15637;
	fma.rn.f32 	%f15718, %f15669, %f15678, %f15638;
	fma.rn.f32 	%f15719, %f15669, %f15679, %f15639;
	fma.rn.f32 	%f15720, %f15669, %f15680, %f15640;
	fma.rn.f32 	%f15721, %f15670, %f15673, %f15641;
	fma.rn.f32 	%f15722, %f15670, %f15674, %f15642;
	fma.rn.f32 	%f15723, %f15670, %f15675, %f15643;
	fma.rn.f32 	%f15724, %f15670, %f15676, %f15644;
	fma.rn.f32 	%f15725, %f15670, %f15677, %f15645;
	fma.rn.f32 	%f15726, %f15670, %f15678, %f15646;
	fma.rn.f32 	%f15727, %f15670, %f15679, %f15647;
	fma.rn.f32 	%f15728, %f15670, %f15680, %f15648;
	fma.rn.f32 	%f15729, %f15671, %f15673, %f15649;
	fma.rn.f32 	%f15730, %f15671, %f15674, %f15650;
	fma.rn.f32 	%f15731, %f15671, %f15675, %f15651;
	fma.rn.f32 	%f15732, %f15671, %f15676, %f15652;
	fma.rn.f32 	%f15733, %f15671, %f15677, %f15653;
	fma.rn.f32 	%f15734, %f15671, %f15678, %f15654;
	fma.rn.f32 	%f15735, %f15671, %f15679, %f15655;
	fma.rn.f32 	%f15736, %f15671, %f15680, %f15656;
	fma.rn.f32 	%f15737, %f15672, %f15673, %f15657;
	fma.rn.f32 	%f15738, %f15672, %f15674, %f15658;
	fma.rn.f32 	%f15739, %f15672, %f15675, %f15659;
	fma.rn.f32 	%f15740, %f15672, %f15676, %f15660;
	fma.rn.f32 	%f15741, %f15672, %f15677, %f15661;
	fma.rn.f32 	%f15742, %f15672, %f15678, %f15662;
	fma.rn.f32 	%f15743, %f15672, %f15679, %f15663;
	fma.rn.f32 	%f15744, %f15672, %f15680, %f15664;
	ld.shared.v4.f32 	{%f15745, %f15746, %f15747, %f15748}, [%r3+6144];
	ld.shared.v4.f32 	{%f15749, %f15750, %f15751, %f15752}, [%r3+6400];
	ld.shared.v4.f32 	{%f15753, %f15754, %f15755, %f15756}, [%r193+6144];
	ld.shared.v4.f32 	{%f15757, %f15758, %f15759, %f15760}, [%r193+6400];
	fma.rn.f32 	%f15761, %f15745, %f15753, %f15681;
	fma.rn.f32 	%f15762, %f15745, %f15754, %f15682;
	fma.rn.f32 	%f15763, %f15745, %f15755, %f15683;
	fma.rn.f32 	%f15764, %f15745, %f15756, %f15684;
	fma.rn.f32 	%f15765, %f15745, %f15757, %f15685;
	fma.rn.f32 	%f15766, %f15745, %f15758, %f15686;
	fma.rn.f32 	%f15767, %f15745, %f15759, %f15687;
	fma.rn.f32 	%f15768, %f15745, %f15760, %f15688;
	fma.rn.f32 	%f15769, %f15746, %f15753, %f15689;
	fma.rn.f32 	%f15770, %f15746, %f15754, %f15690;
	fma.rn.f32 	%f15771, %f15746, %f15755, %f15691;
	fma.rn.f32 	%f15772, %f15746, %f15756, %f15692;
	fma.rn.f32 	%f15773, %f15746, %f15757, %f15693;
	fma.rn.f32 	%f15774, %f15746, %f15758, %f15694;
	fma.rn.f32 	%f15775, %f15746, %f15759, %f15695;
	fma.rn.f32 	%f15776, %f15746, %f15760, %f15696;
	fma.rn.f32 	%f15777, %f15747, %f15753, %f15697;
	fma.rn.f32 	%f15778, %f15747, %f15754, %f15698;
	fma.rn.f32 	%f15779, %f15747, %f15755, %f15699;
	fma.rn.f32 	%f15780, %f15747, %f15756, %f15700;
	fma.rn.f32 	%f15781, %f15747, %f15757, %f15701;
	fma.rn.f32 	%f15782, %f15747, %f15758, %f15702;
	fma.rn.f32 	%f15783, %f15747, %f15759, %f15703;
	fma.rn.f32 	%f15784, %f15747, %f15760, %f15704;
	fma.rn.f32 	%f15785, %f15748, %f15753, %f15705;
	fma.rn.f32 	%f15786, %f15748, %f15754, %f15706;
	fma.rn.f32 	%f15787, %f15748, %f15755, %f15707;
	fma.rn.f32 	%f15788, %f15748, %f15756, %f15708;
	fma.rn.f32 	%f15789, %f15748, %f15757, %f15709;
	fma.rn.f32 	%f15790, %f15748, %f15758, %f15710;
	fma.rn.f32 	%f15791, %f15748, %f15759, %f15711;
	fma.rn.f32 	%f15792, %f15748, %f15760, %f15712;
	fma.rn.f32 	%f15793, %f15749, %f15753, %f15713;
	fma.rn.f32 	%f15794, %f15749, %f15754, %f15714;
	fma.rn.f32 	%f15795, %f15749, %f15755, %f15715;
	fma.rn.f32 	%f15796, %f15749, %f15756, %f15716;
	fma.rn.f32 	%f15797, %f15749, %f15757, %f15717;
	fma.rn.f32 	%f15798, %f15749, %f15758, %f15718;
	fma.rn.f32 	%f15799, %f15749, %f15759, %f15719;
	fma.rn.f32 	%f15800, %f15749, %f15760, %f15720;
	fma.rn.f32 	%f15801, %f15750, %f15753, %f15721;
	fma.rn.f32 	%f15802, %f15750, %f15754, %f15722;
	fma.rn.f32 	%f15803, %f15750, %f15755, %f15723;
	fma.rn.f32 	%f15804, %f15750, %f15756, %f15724;
	fma.rn.f32 	%f15805, %f15750, %f15757, %f15725;
	fma.rn.f32 	%f15806, %f15750, %f15758, %f15726;
	fma.rn.f32 	%f15807, %f15750, %f15759, %f15727;
	fma.rn.f32 	%f15808, %f15750, %f15760, %f15728;
	fma.rn.f32 	%f15809, %f15751, %f15753, %f15729;
	fma.rn.f32 	%f15810, %f15751, %f15754, %f15730;
	fma.rn.f32 	%f15811, %f15751, %f15755, %f15731;
	fma.rn.f32 	%f15812, %f15751, %f15756, %f15732;
	fma.rn.f32 	%f15813, %f15751, %f15757, %f15733;
	fma.rn.f32 	%f15814, %f15751, %f15758, %f15734;
	fma.rn.f32 	%f15815, %f15751, %f15759, %f15735;
	fma.rn.f32 	%f15816, %f15751, %f15760, %f15736;
	fma.rn.f32 	%f15817, %f15752, %f15753, %f15737;
	fma.rn.f32 	%f15818, %f15752, %f15754, %f15738;
	fma.rn.f32 	%f15819, %f15752, %f15755, %f15739;
	fma.rn.f32 	%f15820, %f15752, %f15756, %f15740;
	fma.rn.f32 	%f15821, %f15752, %f15757, %f15741;
	fma.rn.f32 	%f15822, %f15752, %f15758, %f15742;
	fma.rn.f32 	%f15823, %f15752, %f15759, %f15743;
	fma.rn.f32 	%f15824, %f15752, %f15760, %f15744;
	ld.shared.v4.f32 	{%f15825, %f15826, %f15827, %f15828}, [%r3+6656];
	ld.shared.v4.f32 	{%f15829, %f15830, %f15831, %f15832}, [%r3+6912];
	ld.shared.v4.f32 	{%f15833, %f15834, %f15835, %f15836}, [%r193+6656];
	ld.shared.v4.f32 	{%f15837, %f15838, %f15839, %f15840}, [%r193+6912];
	fma.rn.f32 	%f15841, %f15825, %f15833, %f15761;
	fma.rn.f32 	%f15842, %f15825, %f15834, %f15762;
	fma.rn.f32 	%f15843, %f15825, %f15835, %f15763;
	fma.rn.f32 	%f15844, %f15825, %f15836, %f15764;
	fma.rn.f32 	%f15845, %f15825, %f15837, %f15765;
	fma.rn.f32 	%f15846, %f15825, %f15838, %f15766;
	fma.rn.f32 	%f15847, %f15825, %f15839, %f15767;
	fma.rn.f32 	%f15848, %f15825, %f15840, %f15768;
	fma.rn.f32 	%f15849, %f15826, %f15833, %f15769;
	fma.rn.f32 	%f15850, %f15826, %f15834, %f15770;
	fma.rn.f32 	%f15851, %f15826, %f15835, %f15771;
	fma.rn.f32 	%f15852, %f15826, %f15836, %f15772;
	fma.rn.f32 	%f15853, %f15826, %f15837, %f15773;
	fma.rn.f32 	%f15854, %f15826, %f15838, %f15774;
	fma.rn.f32 	%f15855, %f15826, %f15839, %f15775;
	fma.rn.f32 	%f15856, %f15826, %f15840, %f15776;
	fma.rn.f32 	%f15857, %f15827, %f15833, %f15777;
	fma.rn.f32 	%f15858, %f15827, %f15834, %f15778;
	fma.rn.f32 	%f15859, %f15827, %f15835, %f15779;
	fma.rn.f32 	%f15860, %f15827, %f15836, %f15780;
	fma.rn.f32 	%f15861, %f15827, %f15837, %f15781;
	fma.rn.f32 	%f15862, %f15827, %f15838, %f15782;
	fma.rn.f32 	%f15863, %f15827, %f15839, %f15783;
	fma.rn.f32 	%f15864, %f15827, %f15840, %f15784;
	fma.rn.f32 	%f15865, %f15828, %f15833, %f15785;
	fma.rn.f32 	%f15866, %f15828, %f15834, %f15786;
	fma.rn.f32 	%f15867, %f15828, %f15835, %f15787;
	fma.rn.f32 	%f15868, %f15828, %f15836, %f15788;
	fma.rn.f32 	%f15869, %f15828, %f15837, %f15789;
	fma.rn.f32 	%f15870, %f15828, %f15838, %f15790;
	fma.rn.f32 	%f15871, %f15828, %f15839, %f15791;
	fma.rn.f32 	%f15872, %f15828, %f15840, %f15792;
	fma.rn.f32 	%f15873, %f15829, %f15833, %f15793;
	fma.rn.f32 	%f15874, %f15829, %f15834, %f15794;
	fma.rn.f32 	%f15875, %f15829, %f15835, %f15795;
	fma.rn.f32 	%f15876, %f15829, %f15836, %f15796;
	fma.rn.f32 	%f15877, %f15829, %f15837, %f15797;
	fma.rn.f32 	%f15878, %f15829, %f15838, %f15798;
	fma.rn.f32 	%f15879, %f15829, %f15839, %f15799;
	fma.rn.f32 	%f15880, %f15829, %f15840, %f15800;
	fma.rn.f32 	%f15881, %f15830, %f15833, %f15801;
	fma.rn.f32 	%f15882, %f15830, %f15834, %f15802;
	fma.rn.f32 	%f15883, %f15830, %f15835, %f15803;
	fma.rn.f32 	%f15884, %f15830, %f15836, %f15804;
	fma.rn.f32 	%f15885, %f15830, %f15837, %f15805;
	fma.rn.f32 	%f15886, %f15830, %f15838, %f15806;
	fma.rn.f32 	%f15887, %f15830, %f15839, %f15807;
	fma.rn.f32 	%f15888, %f15830, %f15840, %f15808;
	fma.rn.f32 	%f15889, %f15831, %f15833, %f15809;
	fma.rn.f32 	%f15890, %f15831, %f15834, %f15810;
	fma.rn.f32 	%f15891, %f15831, %f15835, %f15811;
	fma.rn.f32 	%f15892, %f15831, %f15836, %f15812;
	fma.rn.f32 	%f15893, %f15831, %f15837, %f15813;
	fma.rn.f32 	%f15894, %f15831, %f15838, %f15814;
	fma.rn.f32 	%f15895, %f15831, %f15839, %f15815;
	fma.rn.f32 	%f15896, %f15831, %f15840, %f15816;
	fma.rn.f32 	%f15897, %f15832, %f15833, %f15817;
	fma.rn.f32 	%f15898, %f15832, %f15834, %f15818;
	fma.rn.f32 	%f15899, %f15832, %f15835, %f15819;
	fma.rn.f32 	%f15900, %f15832, %f15836, %f15820;
	fma.rn.f32 	%f15901, %f15832, %f15837, %f15821;
	fma.rn.f32 	%f15902, %f15832, %f15838, %f15822;
	fma.rn.f32 	%f15903, %f15832, %f15839, %f15823;
	fma.rn.f32 	%f15904, %f15832, %f15840, %f15824;
	ld.shared.v4.f32 	{%f15905, %f15906, %f15907, %f15908}, [%r3+7168];
	ld.shared.v4.f32 	{%f15909, %f15910, %f15911, %f15912}, [%r3+7424];
	ld.shared.v4.f32 	{%f15913, %f15914, %f15915, %f15916}, [%r193+7168];
	ld.shared.v4.f32 	{%f15917, %f15918, %f15919, %f15920}, [%r193+7424];
	fma.rn.f32 	%f15921, %f15905, %f15913, %f15841;
	fma.rn.f32 	%f15922, %f15905, %f15914, %f15842;
	fma.rn.f32 	%f15923, %f15905, %f15915, %f15843;
	fma.rn.f32 	%f15924, %f15905, %f15916, %f15844;
	fma.rn.f32 	%f15925, %f15905, %f15917, %f15845;
	fma.rn.f32 	%f15926, %f15905, %f15918, %f15846;
	fma.rn.f32 	%f15927, %f15905, %f15919, %f15847;
	fma.rn.f32 	%f15928, %f15905, %f15920, %f15848;
	fma.rn.f32 	%f15929, %f15906, %f15913, %f15849;
	fma.rn.f32 	%f15930, %f15906, %f15914, %f15850;
	fma.rn.f32 	%f15931, %f15906, %f15915, %f15851;
	fma.rn.f32 	%f15932, %f15906, %f15916, %f15852;
	fma.rn.f32 	%f15933, %f15906, %f15917, %f15853;
	fma.rn.f32 	%f15934, %f15906, %f15918, %f15854;
	fma.rn.f32 	%f15935, %f15906, %f15919, %f15855;
	fma.rn.f32 	%f15936, %f15906, %f15920, %f15856;
	fma.rn.f32 	%f15937, %f15907, %f15913, %f15857;
	fma.rn.f32 	%f15938, %f15907, %f15914, %f15858;
	fma.rn.f32 	%f15939, %f15907, %f15915, %f15859;
	fma.rn.f32 	%f15940, %f15907, %f15916, %f15860;
	fma.rn.f32 	%f15941, %f15907, %f15917, %f15861;
	fma.rn.f32 	%f15942, %f15907, %f15918, %f15862;
	fma.rn.f32 	%f15943, %f15907, %f15919, %f15863;
	fma.rn.f32 	%f15944, %f15907, %f15920, %f15864;
	fma.rn.f32 	%f15945, %f15908, %f15913, %f15865;
	fma.rn.f32 	%f15946, %f15908, %f15914, %f15866;
	fma.rn.f32 	%f15947, %f15908, %f15915, %f15867;
	fma.rn.f32 	%f15948, %f15908, %f15916, %f15868;
	fma.rn.f32 	%f15949, %f15908, %f15917, %f15869;
	fma.rn.f32 	%f15950, %f15908, %f15918, %f15870;
	fma.rn.f32 	%f15951, %f15908, %f15919, %f15871;
	fma.rn.f32 	%f15952, %f15908, %f15920, %f15872;
	fma.rn.f32 	%f15953, %f15909, %f15913, %f15873;
	fma.rn.f32 	%f15954, %f15909, %f15914, %f15874;
	fma.rn.f32 	%f15955, %f15909, %f15915, %f15875;
	fma.rn.f32 	%f15956, %f15909, %f15916, %f15876;
	fma.rn.f32 	%f15957, %f15909, %f15917, %f15877;
	fma.rn.f32 	%f15958, %f15909, %f15918, %f15878;
	fma.rn.f32 	%f15959, %f15909, %f15919, %f15879;
	fma.rn.f32 	%f15960, %f15909, %f15920, %f15880;
	fma.rn.f32 	%f15961, %f15910, %f15913, %f15881;
	fma.rn.f32 	%f15962, %f15910, %f15914, %f15882;
	fma.rn.f32 	%f15963, %f15910, %f15915, %f15883;
	fma.rn.f32 	%f15964, %f15910, %f15916, %f15884;
	fma.rn.f32 	%f15965, %f15910, %f15917, %f15885;
	fma.rn.f32 	%f15966, %f15910, %f15918, %f15886;
	fma.rn.f32 	%f15967, %f15910, %f15919, %f15887;
	fma.rn.f32 	%f15968, %f15910, %f15920, %f15888;
	fma.rn.f32 	%f15969, %f15911, %f15913, %f15889;
	fma.rn.f32 	%f15970, %f15911, %f15914, %f15890;
	fma.rn.f32 	%f15971, %f15911, %f15915, %f15891;
	fma.rn.f32 	%f15972, %f15911, %f15916, %f15892;
	fma.rn.f32 	%f15973, %f15911, %f15917, %f15893;
	fma.rn.f32 	%f15974, %f15911, %f15918, %f15894;
	fma.rn.f32 	%f15975, %f15911, %f15919, %f15895;
	fma.rn.f32 	%f15976, %f15911, %f15920, %f15896;
	fma.rn.f32 	%f15977, %f15912, %f15913, %f15897;
	fma.rn.f32 	%f15978, %f15912, %f15914, %f15898;
	fma.rn.f32 	%f15979, %f15912, %f15915, %f15899;
	fma.rn.f32 	%f15980, %f15912, %f15916, %f15900;
	fma.rn.f32 	%f15981, %f15912, %f15917, %f15901;
	fma.rn.f32 	%f15982, %f15912, %f15918, %f15902;
	fma.rn.f32 	%f15983, %f15912, %f15919, %f15903;
	fma.rn.f32 	%f15984, %f15912, %f15920, %f15904;
	ld.shared.v4.f32 	{%f15985, %f15986, %f15987, %f15988}, [%r3+7680];
	ld.shared.v4.f32 	{%f15989, %f15990, %f15991, %f15992}, [%r3+7936];
	ld.shared.v4.f32 	{%f15993, %f15994, %f15995, %f15996}, [%r193+7680];
	ld.shared.v4.f32 	{%f15997, %f15998, %f15999, %f16000}, [%r193+7936];
	fma.rn.f32 	%f549, %f15985, %f15993, %f15921;
	fma.rn.f32 	%f550, %f15985, %f15994, %f15922;
	fma.rn.f32 	%f551, %f15985, %f15995, %f15923;
	fma.rn.f32 	%f552, %f15985, %f15996, %f15924;
	fma.rn.f32 	%f553, %f15985, %f15997, %f15925;
	fma.rn.f32 	%f554, %f15985, %f15998, %f15926;
	fma.rn.f32 	%f555, %f15985, %f15999, %f15927;
	fma.rn.f32 	%f556, %f15985, %f16000, %f15928;
	fma.rn.f32 	%f557, %f15986, %f15993, %f15929;
	fma.rn.f32 	%f558, %f15986, %f15994, %f15930;
	fma.rn.f32 	%f559, %f15986, %f15995, %f15931;
	fma.rn.f32 	%f560, %f15986, %f15996, %f15932;
	fma.rn.f32 	%f561, %f15986, %f15997, %f15933;
	fma.rn.f32 	%f562, %f15986, %f15998, %f15934;
	fma.rn.f32 	%f563, %f15986, %f15999, %f15935;
	fma.rn.f32 	%f564, %f15986, %f16000, %f15936;
	fma.rn.f32 	%f565, %f15987, %f15993, %f15937;
	fma.rn.f32 	%f566, %f15987, %f15994, %f15938;
	fma.rn.f32 	%f567, %f15987, %f15995, %f15939;
	fma.rn.f32 	%f568, %f15987, %f15996, %f15940;
	fma.rn.f32 	%f569, %f15987, %f15997, %f15941;
	fma.rn.f32 	%f570, %f15987, %f15998, %f15942;
	fma.rn.f32 	%f571, %f15987, %f15999, %f15943;
	fma.rn.f32 	%f572, %f15987, %f16000, %f15944;
	fma.rn.f32 	%f573, %f15988, %f15993, %f15945;
	fma.rn.f32 	%f574, %f15988, %f15994, %f15946;
	fma.rn.f32 	%f575, %f15988, %f15995, %f15947;
	fma.rn.f32 	%f576, %f15988, %f15996, %f15948;
	fma.rn.f32 	%f577, %f15988, %f15997, %f15949;
	fma.rn.f32 	%f578, %f15988, %f15998, %f15950;
	fma.rn.f32 	%f579, %f15988, %f15999, %f15951;
	fma.rn.f32 	%f580, %f15988, %f16000, %f15952;
	fma.rn.f32 	%f581, %f15989, %f15993, %f15953;
	fma.rn.f32 	%f582, %f15989, %f15994, %f15954;
	fma.rn.f32 	%f583, %f15989, %f15995, %f15955;
	fma.rn.f32 	%f584, %f15989, %f15996, %f15956;
	fma.rn.f32 	%f585, %f15989, %f15997, %f15957;
	fma.rn.f32 	%f586, %f15989, %f15998, %f15958;
	fma.rn.f32 	%f587, %f15989, %f15999, %f15959;
	fma.rn.f32 	%f588, %f15989, %f16000, %f15960;
	fma.rn.f32 	%f589, %f15990, %f15993, %f15961;
	fma.rn.f32 	%f590, %f15990, %f15994, %f15962;
	fma.rn.f32 	%f591, %f15990, %f15995, %f15963;
	fma.rn.f32 	%f592, %f15990, %f15996, %f15964;
	fma.rn.f32 	%f593, %f15990, %f15997, %f15965;
	fma.rn.f32 	%f594, %f15990, %f15998, %f15966;
	fma.rn.f32 	%f595, %f15990, %f15999, %f15967;
	fma.rn.f32 	%f596, %f15990, %f16000, %f15968;
	fma.rn.f32 	%f597, %f15991, %f15993, %f15969;
	fma.rn.f32 	%f598, %f15991, %f15994, %f15970;
	fma.rn.f32 	%f599, %f15991, %f15995, %f15971;
	fma.rn.f32 	%f600, %f15991, %f15996, %f15972;
	fma.rn.f32 	%f601, %f15991, %f15997, %f15973;
	fma.rn.f32 	%f602, %f15991, %f15998, %f15974;
	fma.rn.f32 	%f603, %f15991, %f15999, %f15975;
	fma.rn.f32 	%f604, %f15991, %f16000, %f15976;
	fma.rn.f32 	%f605, %f15992, %f15993, %f15977;
	fma.rn.f32 	%f606, %f15992, %f15994, %f15978;
	fma.rn.f32 	%f607, %f15992, %f15995, %f15979;
	fma.rn.f32 	%f608, %f15992, %f15996, %f15980;
	fma.rn.f32 	%f609, %f15992, %f15997, %f15981;
	fma.rn.f32 	%f610, %f15992, %f15998, %f15982;
	fma.rn.f32 	%f611, %f15992, %f15999, %f15983;
	fma.rn.f32 	%f612, %f15992, %f16000, %f15984;
	@%p9 bra 	$L__BB0_18;
	shl.b32 	%r195, %r184, 11;
	and.b32  	%r196, %r195, 2048;
	add.s32 	%r197, %r3, %r196;
	st.shared.f32 	[%r197], %f5;
	st.shared.f32 	[%r197+512], %f6;
	st.shared.f32 	[%r197+1024], %f7;
	st.shared.f32 	[%r197+1536], %f8;
	st.shared.f32 	[%r197+4], %f13;
	st.shared.f32 	[%r197+516], %f14;
	st.shared.f32 	[%r197+1028], %f15;
	st.shared.f32 	[%r197+1540], %f16;
	st.shared.f32 	[%r197+8], %f21;
	st.shared.f32 	[%r197+520], %f22;
	st.shared.f32 	[%r197+1032], %f23;
	st.shared.f32 	[%r197+1544], %f24;
	st.shared.f32 	[%r197+12], %f29;
	st.shared.f32 	[%r197+524], %f30;
	st.shared.f32 	[%r197+1036], %f31;
	st.shared.f32 	[%r197+1548], %f32;
	st.shared.f32 	[%r197+256], %f37;
	st.shared.f32 	[%r197+768], %f38;
	st.shared.f32 	[%r197+1280], %f39;
	st.shared.f32 	[%r197+1792], %f40;
	st.shared.f32 	[%r197+260], %f45;
	st.shared.f32 	[%r197+772], %f46;
	st.shared.f32 	[%r197+1284], %f47;
	st.shared.f32 	[%r197+1796], %f48;
	st.shared.f32 	[%r197+264], %f53;
	st.shared.f32 	[%r197+776], %f54;
	st.shared.f32 	[%r197+1288], %f55;
	st.shared.f32 	[%r197+1800], %f56;
	st.shared.f32 	[%r197+268], %f61;
	st.shared.f32 	[%r197+780], %f62;
	st.shared.f32 	[%r197+1292], %f63;
	st.shared.f32 	[%r197+1804], %f64;
$L__BB0_18:
	shr.u32 	%r199, %r184, 1;
	setp.ne.s32 	%p10, %r199, 1;
	st.shared.v4.f32 	[%r190], {%f545, %f546, %f547, %f548};
	bar.sync 	0;
	ld.global.nc.v4.f32 	{%f613, %f614, %f615, %f616}, [%rd1+36864];
	ld.shared.v4.f32 	{%f16001, %f16002, %f16003, %f16004}, [%r3];
	ld.shared.v4.f32 	{%f16005, %f16006, %f16007, %f16008}, [%r3+256];
	ld.shared.v4.f32 	{%f16009, %f16010, %f16011, %f16012}, [%r193];
	ld.shared.v4.f32 	{%f16013, %f16014, %f16015, %f16016}, [%r193+256];
	fma.rn.f32 	%f16017, %f16001, %f16009, %f549;
	fma.rn.f32 	%f16018, %f16001, %f16010, %f550;
	fma.rn.f32 	%f16019, %f16001, %f16011, %f551;
	fma.rn.f32 	%f16020, %f16001, %f16012, %f552;
	fma.rn.f32 	%f16021, %f16001, %f16013, %f553;
	fma.rn.f32 	%f16022, %f16001, %f16014, %f554;
	fma.rn.f32 	%f16023, %f16001, %f16015, %f555;
	fma.rn.f32 	%f16024, %f16001, %f16016, %f556;
	fma.rn.f32 	%f16025, %f16002, %f16009, %f557;
	fma.rn.f32 	%f16026, %f16002, %f16010, %f558;
	fma.rn.f32 	%f16027, %f16002, %f16011, %f559;
	fma.rn.f32 	%f16028, %f16002, %f16012, %f560;
	fma.rn.f32 	%f16029, %f16002, %f16013, %f561;
	fma.rn.f32 	%f16030, %f16002, %f16014, %f562;
	fma.rn.f32 	%f16031, %f16002, %f16015, %f563;
	fma.rn.f32 	%f16032, %f16002, %f16016, %f564;
	fma.rn.f32 	%f16033, %f16003, %f16009, %f565;
	fma.rn.f32 	%f16034, %f16003, %f16010, %f566;
	fma.rn.f32 	%f16035, %f16003, %f16011, %f567;
	fma.rn.f32 	%f16036, %f16003, %f16012, %f568;
	fma.rn.f32 	%f16037, %f16003, %f16013, %f569;
	fma.rn.f32 	%f16038, %f16003, %f16014, %f570;
	fma.rn.f32 	%f16039, %f16003, %f16015, %f571;
	fma.rn.f32 	%f16040, %f16003, %f16016, %f572;
	fma.rn.f32 	%f16041, %f16004, %f16009, %f573;
	fma.rn.f32 	%f16042, %f16004, %f16010, %f574;
	fma.rn.f32 	%f16043, %f16004, %f16011, %f575;
	fma.rn.f32 	%f16044, %f16004, %f16012, %f576;
	fma.rn.f32 	%f16045, %f16004, %f16013, %f577;
	fma.rn.f32 	%f16046, %f16004, %f16014, %f578;
	fma.rn.f32 	%f16047, %f16004, %f16015, %f579;
	fma.rn.f32 	%f16048, %f16004, %f16016, %f580;
	fma.rn.f32 	%f16049, %f16005, %f16009, %f581;
	fma.rn.f32 	%f16050, %f16005, %f16010, %f582;
	fma.rn.f32 	%f16051, %f16005, %f16011, %f583;
	fma.rn.f32 	%f16052, %f16005, %f16012, %f584;
	fma.rn.f32 	%f16053, %f16005, %f16013, %f585;
	fma.rn.f32 	%f16054, %f16005, %f16014, %f586;
	fma.rn.f32 	%f16055, %f16005, %f16015, %f587;
	fma.rn.f32 	%f16056, %f16005, %f16016, %f588;
	fma.rn.f32 	%f16057, %f16006, %f16009, %f589;
	fma.rn.f32 	%f16058, %f16006, %f16010, %f590;
	fma.rn.f32 	%f16059, %f16006, %f16011, %f591;
	fma.rn.f32 	%f16060, %f16006, %f16012, %f592;
	fma.rn.f32 	%f16061, %f16006, %f16013, %f593;
	fma.rn.f32 	%f16062, %f16006, %f16014, %f594;
	fma.rn.f32 	%f16063, %f16006, %f16015, %f595;
	fma.rn.f32 	%f16064, %f16006, %f16016, %f596;
	fma.rn.f32 	%f16065, %f16007, %f16009, %f597;
	fma.rn.f32 	%f16066, %f16007, %f16010, %f598;
	fma.rn.f32 	%f16067, %f16007, %f16011, %f599;
	fma.rn.f32 	%f16068, %f16007, %f16012, %f600;
	fma.rn.f32 	%f16069, %f16007, %f16013, %f601;
	fma.rn.f32 	%f16070, %f16007, %f16014, %f602;
	fma.rn.f32 	%f16071, %f16007, %f16015, %f603;
	fma.rn.f32 	%f16072, %f16007, %f16016, %f604;
	fma.rn.f32 	%f16073, %f16008, %f16009, %f605;
	fma.rn.f32 	%f16074, %f16008, %f16010, %f606;
	fma.rn.f32 	%f16075, %f16008, %f16011, %f607;
	fma.rn.f32 	%f16076, %f16008, %f16012, %f608;
	fma.rn.f32 	%f16077, %f16008, %f16013, %f609;
	fma.rn.f32 	%f16078, %f16008, %f16014, %f610;
	fma.rn.f32 	%f16079, %f16008, %f16015, %f611;
	fma.rn.f32 	%f16080, %f16008, %f16016, %f612;
	ld.shared.v4.f32 	{%f16081, %f16082, %f16083, %f16084}, [%r3+512];
	ld.shared.v4.f32 	{%f16085, %f16086, %f16087, %f16088}, [%r3+768];
	ld.shared.v4.f32 	{%f16089, %f16090, %f16091, %f16092}, [%r193+512];
	ld.shared.v4.f32 	{%f16093, %f16094, %f16095, %f16096}, [%r193+768];
	fma.rn.f32 	%f16097, %f16081, %f16089, %f16017;
	fma.rn.f32 	%f16098, %f16081, %f16090, %f16018;
	fma.rn.f32 	%f16099, %f16081, %f16091, %f16019;
	fma.rn.f32 	%f16100, %f16081, %f16092, %f16020;
	fma.rn.f32 	%f16101, %f16081, %f16093, %f16021;
	fma.rn.f32 	%f16102, %f16081, %f16094, %f16022;
	fma.rn.f32 	%f16103, %f16081, %f16095, %f16023;
	fma.rn.f32 	%f16104, %f16081, %f16096, %f16024;
	fma.rn.f32 	%f16105, %f16082, %f16089, %f16025;
	fma.rn.f32 	%f16106, %f16082, %f16090, %f16026;
	fma.rn.f32 	%f16107, %f16082, %f16091, %f16027;
	fma.rn.f32 	%f16108, %f16082, %f16092, %f16028;
	fma.rn.f32 	%f16109, %f16082, %f16093, %f16029;
	fma.rn.f32 	%f16110, %f16082, %f16094, %f16030;
	fma.rn.f32 	%f16111, %f16082, %f16095, %f16031;
	fma.rn.f32 	%f16112, %f16082, %f16096, %f16032;
	fma.rn.f32 	%f16113, %f16083, %f16089, %f16033;
	fma.rn.f32 	%f16114, %f16083, %f16090, %f16034;
	fma.rn.f32 	%f16115, %f16083, %f16091, %f16035;
	fma.rn.f32 	%f16116, %f16083, %f16092, %f16036;
	fma.rn.f32 	%f16117, %f16083, %f16093, %f16037;
	fma.rn.f32 	%f16118, %f16083, %f16094, %f16038;
	fma.rn.f32 	%f16119, %f16083, %f16095, %f16039;
	fma.rn.f32 	%f16120, %f16083, %f16096, %f16040;
	fma.rn.f32 	%f16121, %f16084, %f16089, %f16041;
	fma.rn.f32 	%f16122, %f16084, %f16090, %f16042;
	fma.rn.f32 	%f16123, %f16084, %f16091, %f16043;
	fma.rn.f32 	%f16124, %f16084, %f16092, %f16044;
	fma.rn.f32 	%f16125, %f16084, %f16093, %f16045;
	fma.rn.f32 	%f16126, %f16084, %f16094, %f16046;
	fma.rn.f32 	%f16127, %f16084, %f16095, %f16047;
	fma.rn.f32 	%f16128, %f16084, %f16096, %f16048;
	fma.rn.f32 	%f16129, %f16085, %f16089, %f16049;
	fma.rn.f32 	%f16130, %f16085, %f16090, %f16050;
	fma.rn.f32 	%f16131, %f16085, %f16091, %f16051;
	fma.rn.f32 	%f16132, %f16085, %f16092, %f16052;
	fma.rn.f32 	%f16133, %f16085, %f16093, %f16053;
	fma.rn.f32 	%f16134, %f16085, %f16094, %f16054;
	fma.rn.f32 	%f16135, %f16085, %f16095, %f16055;
	fma.rn.f32 	%f16136, %f16085, %f16096, %f16056;
	fma.rn.f32 	%f16137, %f16086, %f16089, %f16057;
	fma.rn.f32 	%f16138, %f16086, %f16090, %f16058;
	fma.rn.f32 	%f16139, %f16086, %f16091, %f16059;
	fma.rn.f32 	%f16140, %f16086, %f16092, %f16060;
	fma.rn.f32 	%f16141, %f16086, %f16093, %f16061;
	fma.rn.f32 	%f16142, %f16086, %f16094, %f16062;
	fma.rn.f32 	%f16143, %f16086, %f16095, %f16063;
	fma.rn.f32 	%f16144, %f16086, %f16096, %f16064;
	fma.rn.f32 	%f16145, %f16087, %f16089, %f16065;
	fma.rn.f32 	%f16146, %f16087, %f16090, %f16066;
	fma.rn.f32 	%f16147, %f16087, %f16091, %f16067;
	fma.rn.f32 	%f16148, %f16087, %f16092, %f16068;
	fma.rn.f32 	%f16149, %f16087, %f16093, %f16069;
	fma.rn.f32 	%f16150, %f16087, %f16094, %f16070;
	fma.rn.f32 	%f16151, %f16087, %f16095, %f16071;
	fma.rn.f32 	%f16152, %f16087, %f16096, %f16072;
	fma.rn.f32 	%f16153, %f16088, %f16089, %f16073;
	fma.rn.f32 	%f16154, %f16088, %f16090, %f16074;
	fma.rn.f32 	%f16155, %f16088, %f16091, %f16075;
	fma.rn.f32 	%f16156, %f16088, %f16092, %f16076;
	fma.rn.f32 	%f16157, %f16088, %f16093, %f16077;
	fma.rn.f32 	%f16158, %f16088, %f16094, %f16078;
	fma.rn.f32 	%f16159, %f16088, %f16095, %f16079;
	fma.rn.f32 	%f16160, %f16088, %f16096, %f16080;
	ld.shared.v4.f32 	{%f16161, %f16162, %f16163, %f16164}, [%r3+1024];
	ld.shared.v4.f32 	{%f16165, %f16166, %f16167, %f16168}, [%r3+1280];
	ld.shared.v4.f32 	{%f16169, %f16170, %f16171, %f16172}, [%r193+1024];
	ld.shared.v4.f32 	{%f16173, %f16174, %f16175, %f16176}, [%r193+1280];
	fma.rn.f32 	%f16177, %f16161, %f16169, %f16097;
	fma.rn.f32 	%f16178, %f16161, %f16170, %f16098;
	fma.rn.f32 	%f16179, %f16161, %f16171, %f16099;
	fma.rn.f32 	%f16180, %f16161, %f16172, %f16100;
	fma.rn.f32 	%f16181, %f16161, %f16173, %f16101;
	fma.rn.f32 	%f16182, %f16161, %f16174, %f16102;
	fma.rn.f32 	%f16183, %f16161, %f16175, %f16103;
	fma.rn.f32 	%f16184, %f16161, %f16176, %f16104;
	fma.rn.f32 	%f16185, %f16162, %f16169, %f16105;
	fma.rn.f32 	%f16186, %f16162, %f16170, %f16106;
	fma.rn.f32 	%f16187, %f16162, %f16171, %f16107;
	fma.rn.f32 	%f16188, %f16162, %f16172, %f16108;
	fma.rn.f32 	%f16189, %f16162, %f16173, %f16109;
	fma.rn.f32 	%f16190, %f16162, %f16174, %f16110;
	fma.rn.f32 	%f16191, %f16162, %f16175, %f16111;
	fma.rn.f32 	%f16192, %f16162, %f16176, %f16112;
	fma.rn.f32 	%f16193, %f16163, %f16169, %f16113;
	fma.rn.f32 	%f16194, %f16163, %f16170, %f16114;
	fma.rn.f32 	%f16195, %f16163, %f16171, %f16115;
	fma.rn.f32 	%f16196, %f16163, %f16172, %f16116;
	fma.rn.f32 	%f16197, %f16163, %f16173, %f16117;
	fma.rn.f32 	%f16198, %f16163, %f16174, %f16118;
	fma.rn.f32 	%f16199, %f16163, %f16175, %f16119;
	fma.rn.f32 	%f16200, %f16163, %f16176, %f16120;
	fma.rn.f32 	%f16201, %f16164, %f16169, %f16121;
	fma.rn.f32 	%f16202, %f16164, %f16170, %f16122;
	fma.rn.f32 	%f16203, %f16164, %f16171, %f16123;
	fma.rn.f32 	%f16204, %f16164, %f16172, %f16124;
	fma.rn.f32 	%f16205, %f16164, %f16173, %f16125;
	fma.rn.f32 	%f16206, %f16164, %f16174, %f16126;
	fma.rn.f32 	%f16207, %f16164, %f16175, %f16127;
	fma.rn.f32 	%f16208, %f16164, %f16176, %f16128;
	fma.rn.f32 	%f16209, %f16165, %f16169, %f16129;
	fma.rn.f32 	%f16210, %f16165, %f16170, %f16130;
	fma.rn.f32 	%f16211, %f16165, %f16171, %f16131;
	fma.rn.f32 	%f16212, %f16165, %f16172, %f16132;
	fma.rn.f32 	%f16213, %f16165, %f16173, %f16133;
	fma.rn.f32 	%f16214, %f16165, %f16174, %f16134;
	fma.rn.f32 	%f16215, %f16165, %f16175, %f16135;
	fma.rn.f32 	%f16216, %f16165, %f16176, %f16136;
	fma.rn.f32 	%f16217, %f16166, %f16169, %f16137;
	fma.rn.f32 	%f16218, %f16166, %f16170, %f16138;
	fma.rn.f32 	%f16219, %f16166, %f16171, %f16139;
	fma.rn.f32 	%f16220, %f16166, %f16172, %f16140;
	fma.rn.f32 	%f16221, %f16166, %f16173, %f16141;
	fma.rn.f32 	%f16222, %f16166, %f16174, %f16142;
	fma.rn.f32 	%f16223, %f16166, %f16175, %f16143;
	fma.rn.f32 	%f16224, %f16166, %f16176, %f16144;
	fma.rn.f32 	%f16225, %f16167, %f16169, %f16145;
	fma.rn.f32 	%f16226, %f16167, %f16170, %f16146;
	fma.rn.f32 	%f16227, %f16167, %f16171, %f16147;
	fma.rn.f32 	%f16228, %f16167, %f16172, %f16148;
	fma.rn.f32 	%f16229, %f16167, %f16173, %f16149;
	fma.rn.f32 	%f16230, %f16167, %f16174, %f16150;
	fma.rn.f32 	%f16231, %f16167, %f16175, %f16151;
	fma.rn.f32 	%f16232, %f16167, %f16176, %f16152;
	fma.rn.f32 	%f16233, %f16168, %f16169, %f16153;
	fma.rn.f32 	%f16234, %f16168, %f16170, %f16154;
	fma.rn.f32 	%f16235, %f16168, %f16171, %f16155;
	fma.rn.f32 	%f16236, %f16168, %f16172, %f16156;
	fma.rn.f32 	%f16237, %f16168, %f16173, %f16157;
	fma.rn.f32 	%f16238, %f16168, %f16174, %f16158;
	fma.rn.f32 	%f16239, %f16168, %f16175, %f16159;
	fma.rn.f32 	%f16240, %f16168, %f16176, %f16160;
	ld.shared.v4.f32 	{%f16241, %f16242, %f16243, %f16244}, [%r3+1536];
	ld.shared.v4.f32 	{%f16245, %f16246, %f16247, %f16248}, [%r3+1792];
	ld.shared.v4.f32 	{%f16249, %f16250, %f16251, %f16252}, [%r193+1536];
	ld.shared.v4.f32 	{%f16253, %f16254, %f16255, %f16256}, [%r193+1792];
	fma.rn.f32 	%f16257, %f16241, %f16249, %f16177;
	fma.rn.f32 	%f16258, %f16241, %f16250, %f16178;
	fma.rn.f32 	%f16259, %f16241, %f16251, %f16179;
	fma.rn.f32 	%f16260, %f16241, %f16252, %f16180;
	fma.rn.f32 	%f16261, %f16241, %f16253, %f16181;
	fma.rn.f32 	%f16262, %f16241, %f16254, %f16182;
	fma.rn.f32 	%f16263, %f16241, %f16255, %f16183;
	fma.rn.f32 	%f16264, %f16241, %f16256, %f16184;
	fma.rn.f32 	%f16265, %f16242, %f16249, %f16185;
	fma.rn.f32 	%f16266, %f16242, %f16250, %f16186;
	fma.rn.f32 	%f16267, %f16242, %f16251, %f16187;
	fma.rn.f32 	%f16268, %f16242, %f16252, %f16188;
	fma.rn.f32 	%f16269, %f16242, %f16253, %f16189;
	fma.rn.f32 	%f16270, %f16242, %f16254, %f16190;
	fma.rn.f32 	%f16271, %f16242, %f16255, %f16191;
	fma.rn.f32 	%f16272, %f16242, %f16256, %f16192;
	fma.rn.f32 	%f16273, %f16243, %f16249, %f16193;
	fma.rn.f32 	%f16274, %f16243, %f16250, %f16194;
	fma.rn.f32 	%f16275, %f16243, %f16251, %f16195;
	fma.rn.f32 	%f16276, %f16243, %f16252, %f16196;
	fma.rn.f32 	%f16277, %f16243, %f16253, %f16197;
	fma.rn.f32 	%f16278, %f16243, %f16254, %f16198;
	fma.rn.f32 	%f16279, %f16243, %f16255, %f16199;
	fma.rn.f32 	%f16280, %f16243, %f16256, %f16200;
	fma.rn.f32 	%f16281, %f16244, %f16249, %f16201;
	fma.rn.f32 	%f16282, %f16244, %f16250, %f16202;
	fma.rn.f32 	%f16283, %f16244, %f16251, %f16203;
	fma.rn.f32 	%f16284, %f16244, %f16252, %f16204;
	fma.rn.f32 	%f16285, %f16244, %f16253, %f16205;
	fma.rn.f32 	%f16286, %f16244, %f16254, %f16206;
	fma.rn.f32 	%f16287, %f16244, %f16255, %f16207;
	fma.rn.f32 	%f16288, %f16244, %f16256, %f16208;
	fma.rn.f32 	%f16289, %f16245, %f16249, %f16209;
	fma.rn.f32 	%f16290, %f16245, %f16250, %f16210;
	fma.rn.f32 	%f16291, %f16245, %f16251, %f16211;
	fma.rn.f32 	%f16292, %f16245, %f16252, %f16212;
	fma.rn.f32 	%f16293, %f16245, %f16253, %f16213;
	fma.rn.f32 	%f16294, %f16245, %f16254, %f16214;
	fma.rn.f32 	%f16295, %f16245, %f16255, %f16215;
	fma.rn.f32 	%f16296, %f16245, %f16256, %f16216;
	fma.rn.f32 	%f16297, %f16246, %f16249, %f16217;
	fma.rn.f32 	%f16298, %f16246, %f16250, %f16218;
	fma.rn.f32 	%f16299, %f16246, %f16251, %f16219;
	fma.rn.f32 	%f16300, %f16246, %f16252, %f16220;
	fma.rn.f32 	%f16301, %f16246, %f16253, %f16221;
	fma.rn.f32 	%f16302, %f16246, %f16254, %f16222;
	fma.rn.f32 	%f16303, %f16246, %f16255, %f16223;
	fma.rn.f32 	%f16304, %f16246, %f16256, %f16224;
	fma.rn.f32 	%f16305, %f16247, %f16249, %f16225;
	fma.rn.f32 	%f16306, %f16247, %f16250, %f16226;
	fma.rn.f32 	%f16307, %f16247, %f16251, %f16227;
	fma.rn.f32 	%f16308, %f16247, %f16252, %f16228;
	fma.rn.f32 	%f16309, %f16247, %f16253, %f16229;
	fma.rn.f32 	%f16310, %f16247, %f16254, %f16230;
	fma.rn.f32 	%f16311, %f16247, %f16255, %f16231;
	fma.rn.f32 	%f16312, %f16247, %f16256, %f16232;
	fma.rn.f32 	%f16313, %f16248, %f16249, %f16233;
	fma.rn.f32 	%f16314, %f16248, %f16250, %f16234;
	fma.rn.f32 	%f16315, %f16248, %f16251, %f16235;
	fma.rn.f32 	%f16316, %f16248, %f16252, %f16236;
	fma.rn.f32 	%f16317, %f16248, %f16253, %f16237;
	fma.rn.f32 	%f16318, %f16248, %f16254, %f16238;
	fma.rn.f32 	%f16319, %f16248, %f16255, %f16239;
	fma.rn.f32 	%f16320, %f16248, %f16256, %f16240;
	ld.shared.v4.f32 	{%f16321, %f16322, %f16323, %f16324}, [%r3+2048];
	ld.shared.v4.f32 	{%f16325, %f16326, %f16327, %f16328}, [%r3+2304];
	ld.shared.v4.f32 	{%f16329, %f16330, %f16331, %f16332}, [%r193+2048];
	ld.shared.v4.f32 	{%f16333, %f16334, %f16335, %f16336}, [%r193+2304];
	fma.rn.f32 	%f16337, %f16321, %f16329, %f16257;
	fma.rn.f32 	%f16338, %f16321, %f16330, %f16258;
	fma.rn.f32 	%f16339, %f16321, %f16331, %f16259;
	fma.rn.f32 	%f16340, %f16321, %f16332, %f16260;
	fma.rn.f32 	%f16341, %f16321, %f16333, %f16261;
	fma.rn.f32 	%f16342, %f16321, %f16334, %f16262;
	fma.rn.f32 	%f16343, %f16321, %f16335, %f16263;
	fma.rn.f32 	%f16344, %f16321, %f16336, %f16264;
	fma.rn.f32 	%f16345, %f16322, %f16329, %f16265;
	fma.rn.f32 	%f16346, %f16322, %f16330, %f16266;
	fma.rn.f32 	%f16347, %f16322, %f16331, %f16267;
	fma.rn.f32 	%f16348, %f16322, %f16332, %f16268;
	fma.rn.f32 	%f16349, %f16322, %f16333, %f16269;
	fma.rn.f32 	%f16350, %f16322, %f16334, %f16270;
	fma.rn.f32 	%f16351, %f16322, %f16335, %f16271;
	fma.rn.f32 	%f16352, %f16322, %f16336, %f16272;
	fma.rn.f32 	%f16353, %f16323, %f16329, %f16273;
	fma.rn.f32 	%f16354, %f16323, %f16330, %f16274;
	fma.rn.f32 	%f16355, %f16323, %f16331, %f16275;
	fma.rn.f32 	%f16356, %f16323, %f16332, %f16276;
	fma.rn.f32 	%f16357, %f16323, %f16333, %f16277;
	fma.rn.f32 	%f16358, %f16323, %f16334, %f16278;
	fma.rn.f32 	%f16359, %f16323, %f16335, %f16279;
	fma.rn.f32 	%f16360, %f16323, %f16336, %f16280;
	fma.rn.f32 	%f16361, %f16324, %f16329, %f16281;
	fma.rn.f32 	%f16362, %f16324, %f16330, %f16282;
	fma.rn.f32 	%f16363, %f16324, %f16331, %f16283;
	fma.rn.f32 	%f16364, %f16324, %f16332, %f16284;
	fma.rn.f32 	%f16365, %f16324, %f16333, %f16285;
	fma.rn.f32 	%f16366, %f16324, %f16334, %f16286;
	fma.rn.f32 	%f16367, %f16324, %f16335, %f16287;
	fma.rn.f32 	%f16368, %f16324, %f16336, %f16288;
	fma.rn.f32 	%f16369, %f16325, %f16329, %f16289;
	fma.rn.f32 	%f16370, %f16325, %f16330, %f16290;
	fma.rn.f32 	%f16371, %f16325, %f16331, %f16291;
	fma.rn.f32 	%f16372, %f16325, %f16332, %f16292;
	fma.rn.f32 	%f16373, %f16325, %f16333, %f16293;
	fma.rn.f32 	%f16374, %f16325, %f16334, %f16294;
	fma.rn.f32 	%f16375, %f16325, %f16335, %f16295;
	fma.rn.f32 	%f16376, %f16325, %f16336, %f16296;
	fma.rn.f32 	%f16377, %f16326, %f16329, %f16297;
	fma.rn.f32 	%f16378, %f16326, %f16330, %f16298;
	fma.rn.f32 	%f16379, %f16326, %f16331, %f16299;
	fma.rn.f32 	%f16380, %f16326, %f16332, %f16300;
	fma.rn.f32 	%f16381, %f16326, %f16333, %f16301;
	fma.rn.f32 	%f16382, %f16326, %f16334, %f16302;
	fma.rn.f32 	%f16383, %f16326, %f16335, %f16303;
	fma.rn.f32 	%f16384, %f16326, %f16336, %f16304;
	fma.rn.f32 	%f16385, %f16327, %f16329, %f16305;
	fma.rn.f32 	%f16386, %f16327, %f16330, %f16306;
	fma.rn.f32 	%f16387, %f16327, %f16331, %f16307;
	fma.rn.f32 	%f16388, %f16327, %f16332, %f16308;
	fma.rn.f32 	%f16389, %f16327, %f16333, %f16309;
	fma.rn.f32 	%f16390, %f16327, %f16334, %f16310;
	fma.rn.f32 	%f16391, %f16327, %f16335, %f16311;
	fma.rn.f32 	%f16392, %f16327, %f16336, %f16312;
	fma.rn.f32 	%f16393, %f16328, %f16329, %f16313;
	fma.rn.f32 	%f16394, %f16328, %f16330, %f16314;
	fma.rn.f32 	%f16395, %f16328, %f16331, %f16315;
	fma.rn.f32 	%f16396, %f16328, %f16332, %f16316;
	fma.rn.f32 	%f16397, %f16328, %f16333, %f16317;
	fma.rn.f32 	%f16398, %f16328, %f16334, %f16318;
	fma.rn.f32 	%f16399, %f16328, %f16335, %f16319;
	fma.rn.f32 	%f16400, %f16328, %f16336, %f16320;
	ld.shared.v4.f32 	{%f16401, %f16402, %f16403, %f16404}, [%r3+2560];
	ld.shared.v4.f32 	{%f16405, %f16406, %f16407, %f16408}, [%r3+2816];
	ld.shared.v4.f32 	{%f16409, %f16410, %f16411, %f16412}, [%r193+2560];
	ld.shared.v4.f32 	{%f16413, %f16414, %f16415, %f16416}, [%r193+2816];
	fma.rn.f32 	%f16417, %f16401, %f16409, %f16337;
	fma.rn.f32 	%f16418, %f16401, %f16410, %f16338;
	fma.rn.f32 	%f16419, %f16401, %f16411, %f16339;
	fma.rn.f32 	%f16420, %f16401, %f16412, %f16340;
	fma.rn.f32 	%f16421, %f16401, %f16413, %f16341;
	fma.rn.f32 	%f16422, %f16401, %f16414, %f16342;
	fma.rn.f32 	%f16423, %f16401, %f16415, %f16343;
	fma.rn.f32 	%f16424, %f16401, %f16416, %f16344;
	fma.rn.f32 	%f16425, %f16402, %f16409, %f16345;
	fma.rn.f32 	%f16426, %f16402, %f16410, %f16346;
	fma.rn.f32 	%f16427, %f16402, %f16411, %f16347;
	fma.rn.f32 	%f16428, %f16402, %f16412, %f16348;
	fma.rn.f32 	%f16429, %f16402, %f16413, %f16349;
	fma.rn.f32 	%f16430, %f16402, %f16414, %f16350;
	fma.rn.f32 	%f16431, %f16402, %f16415, %f16351;
	fma.rn.f32 	%f16432, %f16402, %f16416, %f16352;
	fma.rn.f32 	%f16433, %f16403, %f16409, %f16353;
	fma.rn.f32 	%f16434, %f16403, %f16410, %f16354;
	fma.rn.f32 	%f16435, %f16403, %f16411, %f16355;
	fma.rn.f32 	%f16436, %f16403, %f16412, %f16356;
	fma.rn.f32 	%f16437, %f16403, %f16413, %f16357;
	fma.rn.f32 	%f16438, %f16403, %f16414, %f16358;
	fma.rn.f32 	%f16439, %f16403, %f16415, %f16359;
	fma.rn.f32 	%f16440, %f16403, %f16416, %f16360;
	fma.rn.f32 	%f16441, %f16404, %f16409, %f16361;
	fma.rn.f32 	%f16442, %f16404, %f16410, %f16362;
	fma.rn.f32 	%f16443, %f16404, %f16411, %f16363;
	fma.rn.f32 	%f16444, %f16404, %f16412, %f16364;
	fma.rn.f32 	%f16445, %f16404, %f16413, %f16365;
	fma.rn.f32 	%f16446, %f16404, %f16414, %f16366;
	fma.rn.f32 	%f16447, %f16404, %f16415, %f16367;
	fma.rn.f32 	%f16448, %f16404, %f16416, %f16368;
	fma.rn.f32 	%f16449, %f16405, %f16409, %f16369;
	fma.rn.f32 	%f16450, %f16405, %f16410, %f16370;
	fma.rn.f32 	%f16451, %f16405, %f16411, %f16371;
	fma.rn.f32 	%f16452, %f16405, %f16412, %f16372;
	fma.rn.f32 	%f16453, %f16405, %f16413, %f16373;
	fma.rn.f32 	%f16454, %f16405, %f16414, %f16374;
	fma.rn.f32 	%f16455, %f16405, %f16415, %f16375;
	fma.rn.f32 	%f16456, %f16405, %f16416, %f16376;
	fma.rn.f32 	%f16457, %f16406, %f16409, %f16377;
	fma.rn.f32 	%f16458, %f16406, %f16410, %f16378;
	fma.rn.f32 	%f16459, %f16406, %f16411, %f16379;
	fma.rn.f32 	%f16460, %f16406, %f16412, %f16380;
	fma.rn.f32 	%f16461, %f16406, %f16413, %f16381;
	fma.rn.f32 	%f16462, %f16406, %f16414, %f16382;
	fma.rn.f32 	%f16463, %f16406, %f16415, %f16383;
	fma.rn.f32 	%f16464, %f16406, %f16416, %f16384;
	fma.rn.f32 	%f16465, %f16407, %f16409, %f16385;
	fma.rn.f32 	%f16466, %f16407, %f16410, %f16386;
	fma.rn.f32 	%f16467, %f16407, %f16411, %f16387;
	fma.rn.f32 	%f16468, %f16407, %f16412, %f16388;
	fma.rn.f32 	%f16469, %f16407, %f16413, %f16389;
	fma.rn.f32 	%f16470, %f16407, %f16414, %f16390;
	fma.rn.f32 	%f16471, %f16407, %f16415, %f16391;
	fma.rn.f32 	%f16472, %f16407, %f16416, %f16392;
	fma.rn.f32 	%f16473, %f16408, %f16409, %f16393;
	fma.rn.f32 	%f16474, %f16408, %f16410, %f16394;
	fma.rn.f32 	%f16475, %f16408, %f16411, %f16395;
	fma.rn.f32 	%f16476, %f16408, %f16412, %f16396;
	fma.rn.f32 	%f16477, %f16408, %f16413, %f16397;
	fma.rn.f32 	%f16478, %f16408, %f16414, %f16398;
	fma.rn.f32 	%f16479, %f16408, %f16415, %f16399;
	fma.rn.f32 	%f16480, %f16408, %f16416, %f16400;
	ld.shared.v4.f32 	{%f16481, %f16482, %f16483, %f16484}, [%r3+3072];
	ld.shared.v4.f32 	{%f16485, %f16486, %f16487, %f16488}, [%r3+3328];
	ld.shared.v4.f32 	{%f16489, %f16490, %f16491, %f16492}, [%r193+3072];
	ld.shared.v4.f32 	{%f16493, %f16494, %f16495, %f16496}, [%r193+3328];
	fma.rn.f32 	%f16497, %f16481, %f16489, %f16417;
	fma.rn.f32 	%f16498, %f16481, %f16490, %f16418;
	fma.rn.f32 	%f16499, %f16481, %f16491, %f16419;
	fma.rn.f32 	%f16500, %f16481, %f16492, %f16420;
	fma.rn.f32 	%f16501, %f16481, %f16493, %f16421;
	fma.rn.f32 	%f16502, %f16481, %f16494, %f16422;
	fma.rn.f32 	%f16503, %f16481, %f16495, %f16423;
	fma.rn.f32 	%f16504, %f16481, %f16496, %f16424;
	fma.rn.f32 	%f16505, %f16482, %f16489, %f16425;
	fma.rn.f32 	%f16506, %f16482, %f16490, %f16426;
	fma.rn.f32 	%f16507, %f16482, %f16491, %f16427;
	fma.rn.f32 	%f16508, %f16482, %f16492, %f16428;
	fma.rn.f32 	%f16509, %f16482, %f16493, %f16429;
	fma.rn.f32 	%f16510, %f16482, %f16494, %f16430;
	fma.rn.f32 	%f16511, %f16482, %f16495, %f16431;
	fma.rn.f32 	%f16512, %f16482, %f16496, %f16432;
	fma.rn.f32 	%f16513, %f16483, %f16489, %f16433;
	fma.rn.f32 	%f16514, %f16483, %f16490, %f16434;
	fma.rn.f32 	%f16515, %f16483, %f16491, %f16435;
	fma.rn.f32 	%f16516, %f16483, %f16492, %f16436;
	fma.rn.f32 	%f16517, %f16483, %f16493, %f16437;
	fma.rn.f32 	%f16518, %f16483, %f16494, %f16438;
	fma.rn.f32 	%f16519, %f16483, %f16495, %f16439;
	fma.rn.f32 	%f16520, %f16483, %f16496, %f16440;
	fma.rn.f32 	%f16521, %f16484, %f16489, %f16441;
	fma.rn.f32 	%f16522, %f16484, %f16490, %f16442;
	fma.rn.f32 	%f16523, %f16484, %f16491, %f16443;
	fma.rn.f32 	%f16524, %f16484, %f16492, %f16444;
	fma.rn.f32 	%f16525, %f16484, %f16493, %f16445;
	fma.rn.f32 	%f16526, %f16484, %f16494, %f16446;
	fma.rn.f32 	%f16527, %f16484, %f16495, %f16447;
	fma.rn.f32 	%f16528, %f16484, %f16496, %f16448;
	fma.rn.f32 	%f16529, %f16485, %f16489, %f16449;
	fma.rn.f32 	%f16530, %f16485, %f16490, %f16450;
	fma.rn.f32 	%f16531, %f16485, %f16491, %f16451;
	fma.rn.f32 	%f16532, %f16485, %f16492, %f16452;
	fma.rn.f32 	%f16533, %f16485, %f16493, %f16453;
	fma.rn.f32 	%f16534, %f16485, %f16494, %f16454;
	fma.rn.f32 	%f16535, %f16485, %f16495, %f16455;
	fma.rn.f32 	%f16536, %f16485, %f16496, %f16456;
	fma.rn.f32 	%f16537, %f16486, %f16489, %f16457;
	fma.rn.f32 	%f16538, %f16486, %f16490, %f16458;
	fma.rn.f32 	%f16539, %f16486, %f16491, %f16459;
	fma.rn.f32 	%f16540, %f16486, %f16492, %f16460;
	fma.rn.f32 	%f16541, %f16486, %f16493, %f16461;
	fma.rn.f32 	%f16542, %f16486, %f16494, %f16462;
	fma.rn.f32 	%f16543, %f16486, %f16495, %f16463;
	fma.rn.f32 	%f16544, %f16486, %f16496, %f16464;
	fma.rn.f32 	%f16545, %f16487, %f16489, %f16465;
	fma.rn.f32 	%f16546, %f16487, %f16490, %f16466;
	fma.rn.f32 	%f16547, %f16487, %f16491, %f16467;
	fma.rn.f32 	%f16548, %f16487, %f16492, %f16468;
	fma.rn.f32 	%f16549, %f16487, %f16493, %f16469;
	fma.rn.f32 	%f16550, %f16487, %f16494, %f16470;
	fma.rn.f32 	%f16551, %f16487, %f16495, %f16471;
	fma.rn.f32 	%f16552, %f16487, %f16496, %f16472;
	fma.rn.f32 	%f16553, %f16488, %f16489, %f16473;
	fma.rn.f32 	%f16554, %f16488, %f16490, %f16474;
	fma.rn.f32 	%f16555, %f16488, %f16491, %f16475;
	fma.rn.f32 	%f16556, %f16488, %f16492, %f16476;
	fma.rn.f32 	%f16557, %f16488, %f16493, %f16477;
	fma.rn.f32 	%f16558, %f16488, %f16494, %f16478;
	fma.rn.f32 	%f16559, %f16488, %f16495, %f16479;
	fma.rn.f32 	%f16560, %f16488, %f16496, %f16480;
	ld.shared.v4.f32 	{%f16561, %f16562, %f16563, %f16564}, [%r3+3584];
	ld.shared.v4.f32 	{%f16565, %f16566, %f16567, %f16568}, [%r3+3840];
	ld.shared.v4.f32 	{%f16569, %f16570, %f16571, %f16572}, [%r193+3584];
	ld.shared.v4.f32 	{%f16573, %f16574, %f16575, %f16576}, [%r193+3840];
	fma.rn.f32 	%f617, %f16561, %f16569, %f16497;
	fma.rn.f32 	%f618, %f16561, %f16570, %f16498;
	fma.rn.f32 	%f619, %f16561, %f16571, %f16499;
	fma.rn.f32 	%f620, %f16561, %f16572, %f16500;
	fma.rn.f32 	%f621, %f16561, %f16573, %f16501;
	fma.rn.f32 	%f622, %f16561, %f16574, %f16502;
	fma.rn.f32 	%f623, %f16561, %f16575, %f16503;
	fma.rn.f32 	%f624, %f16561, %f16576, %f16504;
	fma.rn.f32 	%f625, %f16562, %f16569, %f16505;
	fma.rn.f32 	%f626, %f16562, %f16570, %f16506;
	fma.rn.f32 	%f627, %f16562, %f16571, %f16507;
	fma.rn.f32 	%f628, %f16562, %f16572, %f16508;
	fma.rn.f32 	%f629, %f16562, %f16573, %f16509;
	fma.rn.f32 	%f630, %f16562, %f16574, %f16510;
	fma.rn.f32 	%f631, %f16562, %f16575, %f16511;
	fma.rn.f32 	%f632, %f16562, %f16576, %f16512;
	fma.rn.f32 	%f633, %f16563, %f16569, %f16513;
	fma.rn.f32 	%f634, %f16563, %f16570, %f16514;
	fma.rn.f32 	%f635, %f16563, %f16571, %f16515;
	fma.rn.f32 	%f636, %f16563, %f16572, %f16516;
	fma.rn.f32 	%f637, %f16563, %f16573, %f16517;
	fma.rn.f32 	%f638, %f16563, %f16574, %f16518;
	fma.rn.f32 	%f639, %f16563, %f16575, %f16519;
	fma.rn.f32 	%f640, %f16563, %f16576, %f16520;
	fma.rn.f32 	%f641, %f16564, %f16569, %f16521;
	fma.rn.f32 	%f642, %f16564, %f16570, %f16522;
	fma.rn.f32 	%f643, %f16564, %f16571, %f16523;
	fma.rn.f32 	%f644, %f16564, %f16572, %f16524;
	fma.rn.f32 	%f645, %f16564, %f16573, %f16525;
	fma.rn.f32 	%f646, %f16564, %f16574, %f16526;
	fma.rn.f32 	%f647, %f16564, %f16575, %f16527;
	fma.rn.f32 	%f648, %f16564, %f16576, %f16528;
	fma.rn.f32 	%f649, %f16565, %f16569, %f16529;
	fma.rn.f32 	%f650, %f16565, %f16570, %f16530;
	fma.rn.f32 	%f651, %f16565, %f16571, %f16531;
	fma.rn.f32 	%f652, %f16565, %f16572, %f16532;
	fma.rn.f32 	%f653, %f16565, %f16573, %f16533;
	fma.rn.f32 	%f654, %f16565, %f16574, %f16534;
	fma.rn.f32 	%f655, %f16565, %f16575, %f16535;
	fma.rn.f32 	%f656, %f16565, %f16576, %f16536;
	fma.rn.f32 	%f657, %f16566, %f16569, %f16537;
	fma.rn.f32 	%f658, %f16566, %f16570, %f16538;
	fma.rn.f32 	%f659, %f16566, %f16571, %f16539;
	fma.rn.f32 	%f660, %f16566, %f16572, %f16540;
	fma.rn.f32 	%f661, %f16566, %f16573, %f16541;
	fma.rn.f32 	%f662, %f16566, %f16574, %f16542;
	fma.rn.f32 	%f663, %f16566, %f16575, %f16543;
	fma.rn.f32 	%f664, %f16566, %f16576, %f16544;
	fma.rn.f32 	%f665, %f16567, %f16569, %f16545;
	fma.rn.f32 	%f666, %f16567, %f16570, %f16546;
	fma.rn.f32 	%f667, %f16567, %f16571, %f16547;
	fma.rn.f32 	%f668, %f16567, %f16572, %f16548;
	fma.rn.f32 	%f669, %f16567, %f16573, %f16549;
	fma.rn.f32 	%f670, %f16567, %f16574, %f16550;
	fma.rn.f32 	%f671, %f16567, %f16575, %f16551;
	fma.rn.f32 	%f672, %f16567, %f16576, %f16552;
	fma.rn.f32 	%f673, %f16568, %f16569, %f16553;
	fma.rn.f32 	%f674, %f16568, %f16570, %f16554;
	fma.rn.f32 	%f675, %f16568, %f16571, %f16555;
	fma.rn.f32 	%f676, %f16568, %f16572, %f16556;
	fma.rn.f32 	%f677, %f16568, %f16573, %f16557;
	fma.rn.f32 	%f678, %f16568, %f16574, %f16558;
	fma.rn.f32 	%f679, %f16568, %f16575, %f16559;
	fma.rn.f32 	%f680, %f16568, %f16576, %f16560;
	@%p10 bra 	$L__BB0_20;
	shl.b32 	%r210, %r184, 11;
	and.b32  	%r211, %r210, 2048;
	add.s32 	%r212, %r3, %r211;
	st.shared.f32 	[%r212+4096], %f5;
	st.shared.f32 	[%r212+4608], %f6;
	st.shared.f32 	[%r212+5120], %f7;
	st.shared.f32 	[%r212+5632], %f8;
	st.shared.f32 	[%r212+4100], %f13;
	st.shared.f32 	[%r212+4612], %f14;
	st.shared.f32 	[%r212+5124], %f15;
	st.shared.f32 	[%r212+5636], %f16;
	st.shared.f32 	[%r212+4104], %f21;
	st.shared.f32 	[%r212+4616], %f22;
	st.shared.f32 	[%r212+5128], %f23;
	st.shared.f32 	[%r212+5640], %f24;
	st.shared.f32 	[%r212+4108], %f29;
	st.shared.f32 	[%r212+4620], %f30;
	st.shared.f32 	[%r212+5132], %f31;
	st.shared.f32 	[%r212+5644], %f32;
	st.shared.f32 	[%r212+4352], %f37;
	st.shared.f32 	[%r212+4864], %f38;
	st.shared.f32 	[%r212+5376], %f39;
	st.shared.f32 	[%r212+5888], %f40;
	st.shared.f32 	[%r212+4356], %f45;
	st.shared.f32 	[%r212+4868], %f46;
	st.shared.f32 	[%r212+5380], %f47;
	st.shared.f32 	[%r212+5892], %f48;
	st.shared.f32 	[%r212+4360], %f53;
	st.shared.f32 	[%r212+4872], %f54;
	st.shared.f32 	[%r212+5384], %f55;
	st.shared.f32 	[%r212+5896], %f56;
	st.shared.f32 	[%r212+4364], %f61;
	st.shared.f32 	[%r212+4876], %f62;
	st.shared.f32 	[%r212+5388], %f63;
	st.shared.f32 	[%r212+5900], %f64;
$L__BB0_20:
	setp.ne.s32 	%p11, %r199, 2;
	add.s32 	%r217, %r186, %r184;
	shl.b32 	%r218, %r217, 4;
	mov.u32 	%r219, _ZZ16sgemm_b2b_kernelILi1024ELi128ELi128ELi128EEvPfS0_S0_S0_S0_E4s_b1;
	add.s32 	%r220, %r219, %r218;
	st.shared.v4.f32 	[%r220+4096], {%f613, %f614, %f615, %f616};
	bar.sync 	0;
	ld.global.nc.v4.f32 	{%f681, %f682, %f683, %f684}, [%rd1+40960];
	mov.u32 	%r221, _ZZ16sgemm_b2b_kernelILi1024ELi128ELi128ELi128EEvPfS0_S0_S0_S0_E3s_a;
	add.s32 	%r5, %r221, %r186;
	ld.shared.v4.f32 	{%f16577, %f16578, %f16579, %f16580}, [%r5+4096];
	ld.shared.v4.f32 	{%f16581, %f16582, %f16583, %f16584}, [%r5+4352];
	shl.b32 	%r222, %r184, 4;
	add.s32 	%r223, %r219, %r222;
	ld.shared.v4.f32 	{%f16585, %f16586, %f16587, %f16588}, [%r223+4096];
	ld.shared.v4.f32 	{%f16589, %f16590, %f16591, %f16592}, [%r223+4352];
	fma.rn.f32 	%f16593, %f16577, %f16585, %f617;
	fma.rn.f32 	%f16594, %f16577, %f16586, %f618;
	fma.rn.f32 	%f16595, %f16577, %f16587, %f619;
	fma.rn.f32 	%f16596, %f16577, %f16588, %f620;
	fma.rn.f32 	%f16597, %f16577, %f16589, %f621;
	fma.rn.f32 	%f16598, %f16577, %f16590, %f622;
	fma.rn.f32 	%f16599, %f16577, %f16591, %f623;
	fma.rn.f32 	%f16600, %f16577, %f16592, %f624;
	fma.rn.f32 	%f16601, %f16578, %f16585, %f625;
	fma.rn.f32 	%f16602, %f16578, %f16586, %f626;
	fma.rn.f32 	%f16603, %f16578, %f16587, %f627;
	fma.rn.f32 	%f16604, %f16578, %f16588, %f628;
	fma.rn.f32 	%f16605, %f16578, %f16589, %f629;
	fma.rn.f32 	%f16606, %f16578, %f16590, %f630;
	fma.rn.f32 	%f16607, %f16578, %f16591, %f631;
	fma.rn.f32 	%f16608, %f16578, %f16592, %f632;
	fma.rn.f32 	%f16609, %f16579, %f16585, %f633;
	fma.rn.f32 	%f16610, %f16579, %f16586, %f634;
	fma.rn.f32 	%f16611, %f16579, %f16587, %f635;
	fma.rn.f32 	%f16612, %f16579, %f16588, %f636;
	fma.rn.f32 	%f16613, %f16579, %f16589, %f637;
	fma.rn.f32 	%f16614, %f16579, %f16590, %f638;
	fma.rn.f32 	%f16615, %f16579, %f16591, %f639;
	fma.rn.f32 	%f16616, %f16579, %f16592, %f640;
	fma.rn.f32 	%f16617, %f16580, %f16585, %f641;
	fma.rn.f32 	%f16618, %f16580, %f16586, %f642;
	fma.rn.f32 	%f16619, %f16580, %f16587, %f643;
	fma.rn.f32 	%f16620, %f16580, %f16588, %f644;
	fma.rn.f32 	%f16621, %f16580, %f16589, %f645;
	fma.rn.f32 	%f16622, %f16580, %f16590, %f646;
	fma.rn.f32 	%f16623, %f16580, %f16591, %f647;
	fma.rn.f32 	%f16624, %f16580, %f16592, %f648;
	fma.rn.f32 	%f16625, %f16581, %f16585, %f649;
	fma.rn.f32 	%f16626, %f16581, %f16586, %f650;
	fma.rn.f32 	%f16627, %f16581, %f16587, %f651;
	fma.rn.f32 	%f16628, %f16581, %f16588, %f652;
	fma.rn.f32 	%f16629, %f16581, %f16589, %f653;
	fma.rn.f32 	%f16630, %f16581, %f16590, %f654;
	fma.rn.f32 	%f16631, %f16581, %f16591, %f655;
	fma.rn.f32 	%f16632, %f16581, %f16592, %f656;
	fma.rn.f32 	%f16633, %f16582, %f16585, %f657;
	fma.rn.f32 	%f16634, %f16582, %f16586, %f658;
	fma.rn.f32 	%f16635, %f16582, %f16587, %f659;
	fma.rn.f32 	%f16636, %f16582, %f16588, %f660;
	fma.rn.f32 	%f16637, %f16582, %f16589, %f661;
	fma.rn.f32 	%f16638, %f16582, %f16590, %f662;
	fma.rn.f32 	%f16639, %f16582, %f16591, %f663;
	fma.rn.f32 	%f16640, %f16582, %f16592, %f664;
	fma.rn.f32 	%f16641, %f16583, %f16585, %f665;
	fma.rn.f32 	%f16642, %f16583, %f16586, %f666;
	fma.rn.f32 	%f16643, %f16583, %f16587, %f667;
	fma.rn.f32 	%f16644, %f16583, %f16588, %f668;
	fma.rn.f32 	%f16645, %f16583, %f16589, %f669;
	fma.rn.f32 	%f16646, %f16583, %f16590, %f670;
	fma.rn.f32 	%f16647, %f16583, %f16591, %f671;
	fma.rn.f32 	%f16648, %f16583, %f16592, %f672;
	fma.rn.f32 	%f16649, %f16584, %f16585, %f673;
	fma.rn.f32 	%f16650, %f16584, %f16586, %f674;
	fma.rn.f32 	%f16651, %f16584, %f16587, %f675;
	fma.rn.f32 	%f16652, %f16584, %f16588, %f676;
	fma.rn.f32 	%f16653, %f16584, %f16589, %f677;
	fma.rn.f32 	%f16654, %f16584, %f16590, %f678;
	fma.rn.f32 	%f16655, %f16584, %f16591, %f679;
	fma.rn.f32 	%f16656, %f16584, %f16592, %f680;
	ld.shared.v4.f32 	{%f16657, %f16658, %f16659, %f16660}, [%r5+4608];
	ld.shared.v4.f32 	{%f16661, %f16662, %f16663, %f16664}, [%r5+4864];
	ld.shared.v4.f32 	{%f16665, %f16666, %f16667, %f16668}, [%r223+4608];
	ld.shared.v4.f32 	{%f16669, %f16670, %f16671, %f16672}, [%r223+4864];
	fma.rn.f32 	%f16673, %f16657, %f16665, %f16593;
	fma.rn.f32 	%f16674, %f16657, %f16666, %f16594;
	fma.rn.f32 	%f16675, %f16657, %f16667, %f16595;
	fma.rn.f32 	%f16676, %f16657, %f16668, %f16596;
	fma.rn.f32 	%f16677, %f16657, %f16669, %f16597;
	fma.rn.f32 	%f16678, %f16657, %f16670, %f16598;
	fma.rn.f32 	%f16679, %f16657, %f16671, %f16599;
	fma.rn.f32 	%f16680, %f16657, %f16672, %f16600;
	fma.rn.f32 	%f16681, %f16658, %f16665, %f16601;
	fma.rn.f32 	%f16682, %f16658, %f16666, %f16602;
	fma.rn.f32 	%f16683, %f16658, %f16667, %f16603;
	fma.rn.f32 	%f16684, %f16658, %f16668, %f16604;
	fma.rn.f32 	%f16685, %f16658, %f16669, %f16605;
	fma.rn.f32 	%f16686, %f16658, %f16670, %f16606;
	fma.rn.f32 	%f16687, %f16658, %f16671, %f16607;
	fma.rn.f32 	%f16688, %f16658, %f16672, %f16608;
	fma.rn.f32 	%f16689, %f16659, %f16665, %f16609;
	fma.rn.f32 	%f16690, %f16659, %f16666, %f16610;
	fma.rn.f32 	%f16691, %f16659, %f16667, %f16611;
	fma.rn.f32 	%f16692, %f16659, %f16668, %f16612;
	fma.rn.f32 	%f16693, %f16659, %f16669, %f16613;
	fma.rn.f32 	%f16694, %f16659, %f16670, %f16614;
	fma.rn.f32 	%f16695, %f16659, %f16671, %f16615;
	fma.rn.f32 	%f16696, %f16659, %f16672, %f16616;
	fma.rn.f32 	%f16697, %f16660, %f16665, %f16617;
	fma.rn.f32 	%f16698, %f16660, %f16666, %f16618;
	fma.rn.f32 	%f16699, %f16660, %f16667, %f16619;
	fma.rn.f32 	%f16700, %f16660, %f16668, %f16620;
	fma.rn.f32 	%f16701, %f16660, %f16669, %f16621;
	fma.rn.f32 	%f16702, %f16660, %f16670, %f16622;
	fma.rn.f32 	%f16703, %f16660, %f16671, %f16623;
	fma.rn.f32 	%f16704, %f16660, %f16672, %f16624;
	fma.rn.f32 	%f16705, %f16661, %f16665, %f16625;
	fma.rn.f32 	%f16706, %f16661, %f16666, %f16626;
	fma.rn.f32 	%f16707, %f16661, %f16667, %f16627;
	fma.rn.f32 	%f16708, %f16661, %f16668, %f16628;
	fma.rn.f32 	%f16709, %f16661, %f16669, %f16629;
	fma.rn.f32 	%f16710, %f16661, %f16670, %f16630;
	fma.rn.f32 	%f16711, %f16661, %f16671, %f16631;
	fma.rn.f32 	%f16712, %f16661, %f16672, %f16632;
	fma.rn.f32 	%f16713, %f16662, %f16665, %f16633;
	fma.rn.f32 	%f16714, %f16662, %f16666, %f16634;
	fma.rn.f32 	%f16715, %f16662, %f16667, %f16635;
	fma.rn.f32 	%f16716, %f16662, %f16668, %f16636;
	fma.rn.f32 	%f16717, %f16662, %f16669, %f16637;
	fma.rn.f32 	%f16718, %f16662, %f16670, %f16638;
	fma.rn.f32 	%f16719, %f16662, %f16671, %f16639;
	fma.rn.f32 	%f16720, %f16662, %f16672, %f16640;
	fma.rn.f32 	%f16721, %f16663, %f16665, %f16641;
	fma.rn.f32 	%f16722, %f16663, %f16666, %f16642;
	fma.rn.f32 	%f16723, %f16663, %f16667, %f16643;
	fma.rn.f32 	%f16724, %f16663, %f16668, %f16644;
	fma.rn.f32 	%f16725, %f16663, %f16669, %f16645;
	fma.rn.f32 	%f16726, %f16663, %f16670, %f16646;
	fma.rn.f32 	%f16727, %f16663, %f16671, %f16647;
	fma.rn.f32 	%f16728, %f16663, %f16672, %f16648;
	fma.rn.f32 	%f16729, %f16664, %f16665, %f16649;
	fma.rn.f32 	%f16730, %f16664, %f16666, %f16650;
	fma.rn.f32 	%f16731, %f16664, %f16667, %f16651;
	fma.rn.f32 	%f16732, %f16664, %f16668, %f16652;
	fma.rn.f32 	%f16733, %f16664, %f16669, %f16653;
	fma.rn.f32 	%f16734, %f16664, %f16670, %f16654;
	fma.rn.f32 	%f16735, %f16664, %f16671, %f16655;
	fma.rn.f32 	%f16736, %f16664, %f16672, %f16656;
	ld.shared.v4.f32 	{%f16737, %f16738, %f16739, %f16740}, [%r5+5120];
	ld.shared.v4.f32 	{%f16741, %f16742, %f16743, %f16744}, [%r5+5376];
	ld.shared.v4.f32 	{%f16745, %f16746, %f16747, %f16748}, [%r223+5120];
	ld.shared.v4.f32 	{%f16749, %f16750, %f16751, %f16752}, [%r223+5376];
	fma.rn.f32 	%f16753, %f16737, %f16745, %f16673;
	fma.rn.f32 	%f16754, %f16737, %f16746, %f16674;
	fma.rn.f32 	%f16755, %f16737, %f16747, %f16675;
	fma.rn.f32 	%f16756, %f16737, %f16748, %f16676;
	fma.rn.f32 	%f16757, %f16737, %f16749, %f16677;
	fma.rn.f32 	%f16758, %f16737, %f16750, %f16678;
	fma.rn.f32 	%f16759, %f16737, %f16751, %f16679;
	fma.rn.f32 	%f16760, %f16737, %f16752, %f16680;
	fma.rn.f32 	%f16761, %f16738, %f16745, %f16681;
	fma.rn.f32 	%f16762, %f16738, %f16746, %f16682;
	fma.rn.f32 	%f16763, %f16738, %f16747, %f16683;
	fma.rn.f32 	%f16764, %f16738, %f16748, %f16684;
	fma.rn.f32 	%f16765, %f16738, %f16749, %f16685;
	fma.rn.f32 	%f16766, %f16738, %f16750, %f16686;
	fma.rn.f32 	%f16767, %f16738, %f16751, %f16687;
	fma.rn.f32 	%f16768, %f16738, %f16752, %f16688;
	fma.rn.f32 	%f16769, %f16739, %f16745, %f16689;
	fma.rn.f32 	%f16770, %f16739, %f16746, %f16690;
	fma.rn.f32 	%f16771, %f16739, %f16747, %f16691;
	fma.rn.f32 	%f16772, %f16739, %f16748, %f16692;
	fma.rn.f32 	%f16773, %f16739, %f16749, %f16693;
	fma.rn.f32 	%f16774, %f16739, %f16750, %f16694;
	fma.rn.f32 	%f16775, %f16739, %f16751, %f16695;
	fma.rn.f32 	%f16776, %f16739, %f16752, %f16696;
	fma.rn.f32 	%f16777, %f16740, %f16745, %f16697;
	fma.rn.f32 	%f16778, %f16740, %f16746, %f16698;
	fma.rn.f32 	%f16779, %f16740, %f16747, %f16699;
	fma.rn.f32 	%f16780, %f16740, %f16748, %f16700;
	fma.rn.f32 	%f16781, %f16740, %f16749, %f16701;
	fma.rn.f32 	%f16782, %f16740, %f16750, %f16702;
	fma.rn.f32 	%f16783, %f16740, %f16751, %f16703;
	fma.rn.f32 	%f16784, %f16740, %f16752, %f16704;
	fma.rn.f32 	%f16785, %f16741, %f16745, %f16705;
	fma.rn.f32 	%f16786, %f16741, %f16746, %f16706;
	fma.rn.f32 	%f16787, %f16741, %f16747, %f16707;
	fma.rn.f32 	%f16788, %f16741, %f16748, %f16708;
	fma.rn.f32 	%f16789, %f16741, %f16749, %f16709;
	fma.rn.f32 	%f16790, %f16741, %f16750, %f16710;
	fma.rn.f32 	%f16791, %f16741, %f16751, %f16711;
	fma.rn.f32 	%f16792, %f16741, %f16752, %f16712;
	fma.rn.f32 	%f16793, %f16742, %f16745, %f16713;
	fma.rn.f32 	%f16794, %f16742, %f16746, %f16714;
	fma.rn.f32 	%f16795, %f16742, %f16747, %f16715;
	fma.rn.f32 	%f16796, %f16742, %f16748, %f16716;
	fma.rn.f32 	%f16797, %f16742, %f16749, %f16717;
	fma.rn.f32 	%f16798, %f16742, %f16750, %f16718;
	fma.rn.f32 	%f16799, %f16742, %f16751, %f16719;
	fma.rn.f32 	%f16800, %f16742, %f16752, %f16720;
	fma.rn.f32 	%f16801, %f16743, %f16745, %f16721;
	fma.rn.f32 	%f16802, %f16743, %f16746, %f16722;
	fma.rn.f32 	%f16803, %f16743, %f16747, %f16723;
	fma.rn.f32 	%f16804, %f16743, %f16748, %f16724;
	fma.rn.f32 	%f16805, %f16743, %f16749, %f16725;
	fma.rn.f32 	%f16806, %f16743, %f16750, %f16726;
	fma.rn.f32 	%f16807, %f16743, %f16751, %f16727;
	fma.rn.f32 	%f16808, %f16743, %f16752, %f16728;
	fma.rn.f32 	%f16809, %f16744, %f16745, %f16729;
	fma.rn.f32 	%f16810, %f16744, %f16746, %f16730;
	fma.rn.f32 	%f16811, %f16744, %f16747, %f16731;
	fma.rn.f32 	%f16812, %f16744, %f16748, %f16732;
	fma.rn.f32 	%f16813, %f16744, %f16749, %f16733;
	fma.rn.f32 	%f16814, %f16744, %f16750, %f16734;
	fma.rn.f32 	%f16815, %f16744, %f16751, %f16735;
	fma.rn.f32 	%f16816, %f16744, %f16752, %f16736;
	ld.shared.v4.f32 	{%f16817, %f16818, %f16819, %f16820}, [%r5+5632];
	ld.shared.v4.f32 	{%f16821, %f16822, %f16823, %f16824}, [%r5+5888];
	ld.shared.v4.f32 	{%f16825, %f16826, %f16827, %f16828}, [%r223+5632];
	ld.shared.v4.f32 	{%f16829, %f16830, %f16831, %f16832}, [%r223+5888];
	fma.rn.f32 	%f16833, %f16817, %f16825, %f16753;
	fma.rn.f32 	%f16834, %f16817, %f16826, %f16754;
	fma.rn.f32 	%f16835, %f16817, %f16827, %f16755;
	fma.rn.f32 	%f16836, %f16817, %f16828, %f16756;
	fma.rn.f32 	%f16837, %f16817, %f16829, %f16757;
	fma.rn.f32 	%f16838, %f16817, %f16830, %f16758;
	fma.rn.f32 	%f16839, %f16817, %f16831, %f16759;
	fma.rn.f32 	%f16840, %f16817, %f16832, %f16760;
	fma.rn.f32 	%f16841, %f16818, %f16825, %f16761;
	fma.rn.f32 	%f16842, %f16818, %f16826, %f16762;
	fma.rn.f32 	%f16843, %f16818, %f16827, %f16763;
	fma.rn.f32 	%f16844, %f16818, %f16828, %f16764;
	fma.rn.f32 	%f16845, %f16818, %f16829, %f16765;
	fma.rn.f32 	%f16846, %f16818, %f16830, %f16766;
	fma.rn.f32 	%f16847, %f16818, %f16831, %f16767;
	fma.rn.f32 	%f16848, %f16818, %f16832, %f16768;
	fma.rn.f32 	%f16849, %f16819, %f16825, %f16769;
	fma.rn.f32 	%f16850, %f16819, %f16826, %f16770;
	fma.rn.f32 	%f16851, %f16819, %f16827, %f16771;
	fma.rn.f32 	%f16852, %f16819, %f16828, %f16772;
	fma.rn.f32 	%f16853, %f16819, %f16829, %f16773;
	fma.rn.f32 	%f16854, %f16819, %f16830, %f16774;
	fma.rn.f32 	%f16855, %f16819, %f16831, %f16775;
	fma.rn.f32 	%f16856, %f16819, %f16832, %f16776;
	fma.rn.f32 	%f16857, %f16820, %f16825, %f16777;
	fma.rn.f32 	%f16858, %f16820, %f16826, %f16778;
	fma.rn.f32 	%f16859, %f16820, %f16827, %f16779;
	fma.rn.f32 	%f16860, %f16820, %f16828, %f16780;
	fma.rn.f32 	%f16861, %f16820, %f16829, %f16781;
	fma.rn.f32 	%f16862, %f16820, %f16830, %f16782;
	fma.rn.f32 	%f16863, %f16820, %f16831, %f16783;
	fma.rn.f32 	%f16864, %f16820, %f16832, %f16784;
	fma.rn.f32 	%f16865, %f16821, %f16825, %f16785;
	fma.rn.f32 	%f16866, %f16821, %f16826, %f16786;
	fma.rn.f32 	%f16867, %f16821, %f16827, %f16787;
	fma.rn.f32 	%f16868, %f16821, %f16828, %f16788;
	fma.rn.f32 	%f16869, %f16821, %f16829, %f16789;
	fma.rn.f32 	%f16870, %f16821, %f16830, %f16790;
	fma.rn.f32 	%f16871, %f16821, %f16831, %f16791;
	fma.rn.f32 	%f16872, %f16821, %f16832, %f16792;
	fma.rn.f32 	%f16873, %f16822, %f16825, %f16793;
	fma.rn.f32 	%f16874, %f16822, %f16826, %f16794;
	fma.rn.f32 	%f16875, %f16822, %f16827, %f16795;
	fma.rn.f32 	%f16876, %f16822, %f16828, %f16796;
	fma.rn.f32 	%f16877, %f16822, %f16829, %f16797;
	fma.rn.f32 	%f16878, %f16822, %f16830, %f16798;
	fma.rn.f32 	%f16879, %f16822, %f16831, %f16799;
	fma.rn.f32 	%f16880, %f16822, %f16832, %f16800;
	fma.rn.f32 	%f16881, %f16823, %f16825, %f16801;
	fma.rn.f32 	%f16882, %f16823, %f16826, %f16802;
	fma.rn.f32 	%f16883, %f16823, %f16827, %f16803;
	fma.rn.f32 	%f16884, %f16823, %f16828, %f16804;
	fma.rn.f32 	%f16885, %f16823, %f16829, %f16805;
	fma.rn.f32 	%f16886, %f16823, %f16830, %f16806;
	fma.rn.f32 	%f16887, %f16823, %f16831, %f16807;
	fma.rn.f32 	%f16888, %f16823, %f16832, %f16808;
	fma.rn.f32 	%f16889, %f16824, %f16825, %f16809;
	fma.rn.f32 	%f16890, %f16824, %f16826, %f16810;
	fma.rn.f32 	%f16891, %f16824, %f16827, %f16811;
	fma.rn.f32 	%f16892, %f16824, %f16828, %f16812;
	fma.rn.f32 	%f16893, %f16824, %f16829, %f16813;
	fma.rn.f32 	%f16894, %f16824, %f16830, %f16814;
	fma.rn.f32 	%f16895, %f16824, %f16831, %f16815;
	fma.rn.f32 	%f16896, %f16824, %f16832, %f16816;
	ld.shared.v4.f32 	{%f16897, %f16898, %f16899, %f16900}, [%r5+6144];
	ld.shared.v4.f32 	{%f16901, %f16902, %f16903, %f16904}, [%r5+6400];
	ld.shared.v4.f32 	{%f16905, %f16906, %f16907, %f16908}, [%r223+6144];
	ld.shared.v4.f32 	{%f16909, %f16910, %f16911, %f16912}, [%r223+6400];
	fma.rn.f32 	%f16913, %f16897, %f16905, %f16833;
	fma.rn.f32 	%f16914, %f16897, %f16906, %f16834;
	fma.rn.f32 	%f16915, %f16897, %f16907, %f16835;
	fma.rn.f32 	%f16916, %f16897, %f16908, %f16836;
	fma.rn.f32 	%f16917, %f16897, %f16909, %f16837;
	fma.rn.f32 	%f16918, %f16897, %f16910, %f16838;
	fma.rn.f32 	%f16919, %f16897, %f16911, %f16839;
	fma.rn.f32 	%f16920, %f16897, %f16912, %f16840;
	fma.rn.f32 	%f16921, %f16898, %f16905, %f16841;
	fma.rn.f32 	%f16922, %f16898, %f16906, %f16842;
	fma.rn.f32 	%f16923, %f16898, %f16907, %f16843;
	fma.rn.f32 	%f16924, %f16898, %f16908, %f16844;
	fma.rn.f32 	%f16925, %f16898, %f16909, %f16845;
	fma.rn.f32 	%f16926, %f16898, %f16910, %f16846;
	fma.rn.f32 	%f16927, %f16898, %f16911, %f16847;
	fma.rn.f32 	%f16928, %f16898, %f16912, %f16848;
	fma.rn.f32 	%f16929, %f16899, %f16905, %f16849;
	fma.rn.f32 	%f16930, %f16899, %f16906, %f16850;
	fma.rn.f32 	%f16931, %f16899, %f16907, %f16851;
	fma.rn.f32 	%f16932, %f16899, %f16908, %f16852;
	fma.rn.f32 	%f16933, %f16899, %f16909, %f16853;
	fma.rn.f32 	%f16934, %f16899, %f16910, %f16854;
	fma.rn.f32 	%f16935, %f16899, %f16911, %f16855;
	fma.rn.f32 	%f16936, %f16899, %f16912, %f16856;
	fma.rn.f32 	%f16937, %f16900, %f16905, %f16857;
	fma.rn.f32 	%f16938, %f16900, %f16906, %f16858;
	fma.rn.f32 	%f16939, %f16900, %f16907, %f16859;
	fma.rn.f32 	%f16940, %f16900, %f16908, %f16860;
	fma.rn.f32 	%f16941, %f16900, %f16909, %f16861;
	fma.rn.f32 	%f16942, %f16900, %f16910, %f16862;
	fma.rn.f32 	%f16943, %f16900, %f16911, %f16863;
	fma.rn.f32 	%f16944, %f16900, %f16912, %f16864;
	fma.rn.f32 	%f16945, %f16901, %f16905, %f16865;
	fma.rn.f32 	%f16946, %f16901, %f16906, %f16866;
	fma.rn.f32 	%f16947, %f16901, %f16907, %f16867;
	fma.rn.f32 	%f16948, %f16901, %f16908, %f16868;
	fma.rn.f32 	%f16949, %f16901, %f16909, %f16869;
	fma.rn.f32 	%f16950, %f16901, %f16910, %f16870;
	fma.rn.f32 	%f16951, %f16901, %f16911, %f16871;
	fma.rn.f32 	%f16952, %f16901, %f16912, %f16872;
	fma.rn.f32 	%f16953, %f16902, %f16905, %f16873;
	fma.rn.f32 	%f16954, %f16902, %f16906, %f16874;
	fma.rn.f32 	%f16955, %f16902, %f16907, %f16875;
	fma.rn.f32 	%f16956, %f16902, %f16908, %f16876;
	fma.rn.f32 	%f16957, %f16902, %f16909, %f16877;
	fma.rn.f32 	%f16958, %f16902, %f16910, %f16878;
	fma.rn.f32 	%f16959, %f16902, %f16911, %f16879;
	fma.rn.f32 	%f16960, %f16902, %f16912, %f16880;
	fma.rn.f32 	%f16961, %f16903, %f16905, %f16881;
	fma.rn.f32 	%f16962, %f16903, %f16906, %f16882;
	fma.rn.f32 	%f16963, %f16903, %f16907, %f16883;
	fma.rn.f32 	%f16964, %f16903, %f16908, %f16884;
	fma.rn.f32 	%f16965, %f16903, %f16909, %f16885;
	fma.rn.f32 	%f16966, %f16903, %f16910, %f16886;
	fma.rn.f32 	%f16967, %f16903, %f16911, %f16887;
	fma.rn.f32 	%f16968, %f16903, %f16912, %f16888;
	fma.rn.f32 	%f16969, %f16904, %f16905, %f16889;
	fma.rn.f32 	%f16970, %f16904, %f16906, %f16890;
	fma.rn.f32 	%f16971, %f16904, %f16907, %f16891;
	fma.rn.f32 	%f16972, %f16904, %f16908, %f16892;
	fma.rn.f32 	%f16973, %f16904, %f16909, %f16893;
	fma.rn.f32 	%f16974, %f16904, %f16910, %f16894;
	fma.rn.f32 	%f16975, %f16904, %f16911, %f16895;
	fma.rn.f32 	%f16976, %f16904, %f16912, %f16896;
	ld.shared.v4.f32 	{%f16977, %f16978, %f16979, %f16980}, [%r5+6656];
	ld.shared.v4.f32 	{%f16981, %f16982, %f16983, %f16984}, [%r5+6912];
	ld.shared.v4.f32 	{%f16985, %f16986, %f16987, %f16988}, [%r223+6656];
	ld.shared.v4.f32 	{%f16989, %f16990, %f16991, %f16992}, [%r223+6912];
	fma.rn.f32 	%f16993, %f16977, %f16985, %f16913;
	fma.rn.f32 	%f16994, %f16977, %f16986, %f16914;
	fma.rn.f32 	%f16995, %f16977, %f16987, %f16915;
	fma.rn.f32 	%f16996, %f16977, %f16988, %f16916;
	fma.rn.f32 	%f16997, %f16977, %f16989, %f16917;
	fma.rn.f32 	%f16998, %f16977, %f16990, %f16918;
	fma.rn.f32 	%f16999, %f16977, %f16991, %f16919;
	fma.rn.f32 	%f17000, %f16977, %f16992, %f16920;
	fma.rn.f32 	%f17001, %f16978, %f16985, %f16921;
	fma.rn.f32 	%f17002, %f16978, %f16986, %f16922;
	fma.rn.f32 	%f17003, %f16978, %f16987, %f16923;
	fma.rn.f32 	%f17004, %f16978, %f16988, %f16924;
	fma.rn.f32 	%f17005, %f16978, %f16989, %f16925;
	fma.rn.f32 	%f17006, %f16978, %f16990, %f16926;
	fma.rn.f32 	%f17007, %f16978, %f16991, %f16927;
	fma.rn.f32 	%f17008, %f16978, %f16992, %f16928;
	fma.rn.f32 	%f17009, %f16979, %f16985, %f16929;
	fma.rn.f32 	%f17010, %f16979, %f16986, %f16930;
	fma.rn.f32 	%f17011, %f16979, %f16987, %f16931;
	fma.rn.f32 	%f17012, %f16979, %f16988, %f16932;
	fma.rn.f32 	%f17013, %f16979, %f16989, %f16933;
	fma.rn.f32 	%f17014, %f16979, %f16990, %f16934;
	fma.rn.f32 	%f17015, %f16979, %f16991, %f16935;
	fma.rn.f32 	%f17016, %f16979, %f16992, %f16936;
	fma.rn.f32 	%f17017, %f16980, %f16985, %f16937;
	fma.rn.f32 	%f17018, %f16980, %f16986, %f16938;
	fma.rn.f32 	%f17019, %f16980, %f16987, %f16939;
	fma.rn.f32 	%f17020, %f16980, %f16988, %f16940;
	fma.rn.f32 	%f17021, %f16980, %f16989, %f16941;
	fma.rn.f32 	%f17022, %f16980, %f16990, %f16942;
	fma.rn.f32 	%f17023, %f16980, %f16991, %f16943;
	fma.rn.f32 	%f17024, %f16980, %f16992, %f16944;
	fma.rn.f32 	%f17025, %f16981, %f16985, %f16945;
	fma.rn.f32 	%f17026, %f16981, %f16986, %f16946;
	fma.rn.f32 	%f17027, %f16981, %f16987, %f16947;
	fma.rn.f32 	%f17028, %f16981, %f16988, %f16948;
	fma.rn.f32 	%f17029, %f16981, %f16989, %f16949;
	fma.rn.f32 	%f17030, %f16981, %f16990, %f16950;
	fma.rn.f32 	%f17031, %f16981, %f16991, %f16951;
	fma.rn.f32 	%f17032, %f16981, %f16992, %f16952;
	fma.rn.f32 	%f17033, %f16982, %f16985, %f16953;
	fma.rn.f32 	%f17034, %f16982, %f16986, %f16954;
	fma.rn.f32 	%f17035, %f16982, %f16987, %f16955;
	fma.rn.f32 	%f17036, %f16982, %f16988, %f16956;
	fma.rn.f32 	%f17037, %f16982, %f16989, %f16957;
	fma.rn.f32 	%f17038, %f16982, %f16990, %f16958;
	fma.rn.f32 	%f17039, %f16982, %f16991, %f16959;
	fma.rn.f32 	%f17040, %f16982, %f16992, %f16960;
	fma.rn.f32 	%f17041, %f16983, %f16985, %f16961;
	fma.rn.f32 	%f17042, %f16983, %f16986, %f16962;
	fma.rn.f32 	%f17043, %f16983, %f16987, %f16963;
	fma.rn.f32 	%f17044, %f16983, %f16988, %f16964;
	fma.rn.f32 	%f17045, %f16983, %f16989, %f16965;
	fma.rn.f32 	%f17046, %f16983, %f16990, %f16966;
	fma.rn.f32 	%f17047, %f16983, %f16991, %f16967;
	fma.rn.f32 	%f17048, %f16983, %f16992, %f16968;
	fma.rn.f32 	%f17049, %f16984, %f16985, %f16969;
	fma.rn.f32 	%f17050, %f16984, %f16986, %f16970;
	fma.rn.f32 	%f17051, %f16984, %f16987, %f16971;
	fma.rn.f32 	%f17052, %f16984, %f16988, %f16972;
	fma.rn.f32 	%f17053, %f16984, %f16989, %f16973;
	fma.rn.f32 	%f17054, %f16984, %f16990, %f16974;
	fma.rn.f32 	%f17055, %f16984, %f16991, %f16975;
	fma.rn.f32 	%f17056, %f16984, %f16992, %f16976;
	ld.shared.v4.f32 	{%f17057, %f17058, %f17059, %f17060}, [%r5+7168];
	ld.shared.v4.f32 	{%f17061, %f17062, %f17063, %f17064}, [%r5+7424];
	ld.shared.v4.f32 	{%f17065, %f17066, %f17067, %f17068}, [%r223+7168];
	ld.shared.v4.f32 	{%f17069, %f17070, %f17071, %f17072}, [%r223+7424];
	fma.rn.f32 	%f17073, %f17057, %f17065, %f16993;
	fma.rn.f32 	%f17074, %f17057, %f17066, %f16994;
	fma.rn.f32 	%f17075, %f17057, %f17067, %f16995;
	fma.rn.f32 	%f17076, %f17057, %f17068, %f16996;
	fma.rn.f32 	%f17077, %f17057, %f17069, %f16997;
	fma.rn.f32 	%f17078, %f17057, %f17070, %f16998;
	fma.rn.f32 	%f17079, %f17057, %f17071, %f16999;
	fma.rn.f32 	%f17080, %f17057, %f17072, %f17000;
	fma.rn.f32 	%f17081, %f17058, %f17065, %f17001;
	fma.rn.f32 	%f17082, %f17058, %f17066, %f17002;
	fma.rn.f32 	%f17083, %f17058, %f17067, %f17003;
	fma.rn.f32 	%f17084, %f17058, %f17068, %f17004;
	fma.rn.f32 	%f17085, %f17058, %f17069, %f17005;
	fma.rn.f32 	%f17086, %f17058, %f17070, %f17006;
	fma.rn.f32 	%f17087, %f17058, %f17071, %f17007;
	fma.rn.f32 	%f17088, %f17058, %f17072, %f17008;
	fma.rn.f32 	%f17089, %f17059, %f17065, %f17009;
	fma.rn.f32 	%f17090, %f17059, %f17066, %f17010;
	fma.rn.f32 	%f17091, %f17059, %f17067, %f17011;
	fma.rn.f32 	%f17092, %f17059, %f17068, %f17012;
	fma.rn.f32 	%f17093, %f17059, %f17069, %f17013;
	fma.rn.f32 	%f17094, %f17059, %f17070, %f17014;
	fma.rn.f32 	%f17095, %f17059, %f17071, %f17015;
	fma.rn.f32 	%f17096, %f17059, %f17072, %f17016;
	fma.rn.f32 	%f17097, %f17060, %f17065, %f17017;
	fma.rn.f32 	%f17098, %f17060, %f17066, %f17018;
	fma.rn.f32 	%f17099, %f17060, %f17067, %f17019;
	fma.rn.f32 	%f17100, %f17060, %f17068, %f17020;
	fma.rn.f32 	%f17101, %f17060, %f17069, %f17021;
	fma.rn.f32 	%f17102, %f17060, %f17070, %f17022;
	fma.rn.f32 	%f17103, %f17060, %f17071, %f17023;
	fma.rn.f32 	%f17104, %f17060, %f17072, %f17024;
	fma.rn.f32 	%f17105, %f17061, %f17065, %f17025;
	fma.rn.f32 	%f17106, %f17061, %f17066, %f17026;
	fma.rn.f32 	%f17107, %f17061, %f17067, %f17027;
	fma.rn.f32 	%f17108, %f17061, %f17068, %f17028;
	fma.rn.f32 	%f17109, %f17061, %f17069, %f17029;
	fma.rn.f32 	%f17110, %f17061, %f17070, %f17030;
	fma.rn.f32 	%f17111, %f17061, %f17071, %f17031;
	fma.rn.f32 	%f17112, %f17061, %f17072, %f17032;
	fma.rn.f32 	%f17113, %f17062, %f17065, %f17033;
	fma.rn.f32 	%f17114, %f17062, %f17066, %f17034;
	fma.rn.f32 	%f17115, %f17062, %f17067, %f17035;
	fma.rn.f32 	%f17116, %f17062, %f17068, %f17036;
	fma.rn.f32 	%f17117, %f17062, %f17069, %f17037;
	fma.rn.f32 	%f17118, %f17062, %f17070, %f17038;
	fma.rn.f32 	%f17119, %f17062, %f17071, %f17039;
	fma.rn.f32 	%f17120, %f17062, %f17072, %f17040;
	fma.rn.f32 	%f17121, %f17063, %f17065, %f17041;
	fma.rn.f32 	%f17122, %f17063, %f17066, %f17042;
	fma.rn.f32 	%f17123, %f17063, %f17067, %f17043;
	fma.rn.f32 	%f17124, %f17063, %f17068, %f17044;
	fma.rn.f32 	%f17125, %f17063, %f17069, %f17045;
	fma.rn.f32 	%f17126, %f17063, %f17070, %f17046;
	fma.rn.f32 	%f17127, %f17063, %f17071, %f17047;
	fma.rn.f32 	%f17128, %f17063, %f17072, %f17048;
	fma.rn.f32 	%f17129, %f17064, %f17065, %f17049;
	fma.rn.f32 	%f17130, %f17064, %f17066, %f17050;
	fma.rn.f32 	%f17131, %f17064, %f17067, %f17051;
	fma.rn.f32 	%f17132, %f17064, %f17068, %f17052;
	fma.rn.f32 	%f17133, %f17064, %f17069, %f17053;
	fma.rn.f32 	%f17134, %f17064, %f17070, %f17054;
	fma.rn.f32 	%f17135, %f17064, %f17071, %f17055;
	fma.rn.f32 	%f17136, %f17064, %f17072, %f17056;
	ld.shared.v4.f32 	{%f17137, %f17138, %f17139, %f17140}, [%r5+7680];
	ld.shared.v4.f32 	{%f17141, %f17142, %f17143, %f17144}, [%r5+7936];
	ld.shared.v4.f32 	{%f17145, %f17146, %f17147, %f17148}, [%r223+7680];
	ld.shared.v4.f32 	{%f17149, %f17150, %f17151, %f17152}, [%r223+7936];
	fma.rn.f32 	%f685, %f17137, %f17145, %f17073;
	fma.rn.f32 	%f686, %f17137, %f17146, %f17074;
	fma.rn.f32 	%f687, %f17137, %f17147, %f17075;
	fma.rn.f32 	%f688, %f17137, %f17148, %f17076;
	fma.rn.f32 	%f689, %f17137, %f17149, %f17077;
	fma.rn.f32 	%f690, %f17137, %f17150, %f17078;
	fma.rn.f32 	%f691, %f17137, %f17151, %f17079;
	fma.rn.f32 	%f692, %f17137, %f17152, %f17080;
	fma.rn.f32 	%f693, %f17138, %f17145, %f17081;
	fma.rn.f32 	%f694, %f17138, %f17146, %f17082;
	fma.rn.f32 	%f695, %f17138, %f17147, %f17083;
	fma.rn.f32 	%f696, %f17138, %f17148, %f17084;
	fma.rn.f32 	%f697, %f17138, %f17149, %f17085;
	fma.rn.f32 	%f698, %f17138, %f17150, %f17086;
	fma.rn.f32 	%f699, %f17138, %f17151, %f17087;
	fma.rn.f32 	%f700, %f17138, %f17152, %f17088;
	fma.rn.f32 	%f701, %f17139, %f17145, %f17089;
	fma.rn.f32 	%f702, %f17139, %f17146, %f17090;
	fma.rn.f32 	%f703, %f17139, %f17147, %f17091;
	fma.rn.f32 	%f704, %f17139, %f17148, %f17092;
	fma.rn.f32 	%f705, %f17139, %f17149, %f17093;
	fma.rn.f32 	%f706, %f17139, %f17150, %f17094;
	fma.rn.f32 	%f707, %f17139, %f17151, %f17095;
	fma.rn.f32 	%f708, %f17139, %f17152, %f17096;
	fma.rn.f32 	%f709, %f17140, %f17145, %f17097;
	fma.rn.f32 	%f710, %f17140, %f17146, %f17098;
	fma.rn.f32 	%f711, %f17140, %f17147, %f17099;
	fma.rn.f32 	%f712, %f17140, %f17148, %f17100;
	fma.rn.f32 	%f713, %f17140, %f17149, %f17101;
	fma.rn.f32 	%f714, %f17140, %f17150, %f17102;
	fma.rn.f32 	%f715, %f17140, %f17151, %f17103;
	fma.rn.f32 	%f716, %f17140, %f17152, %f17104;
	fma.rn.f32 	%f717, %f17141, %f17145, %f17105;
	fma.rn.f32 	%f718, %f17141, %f17146, %f17106;
	fma.rn.f32 	%f719, %f17141, %f17147, %f17107;
	fma.rn.f32 	%f720, %f17141, %f17148, %f17108;
	fma.rn.f32 	%f721, %f17141, %f17149, %f17109;
	fma.rn.f32 	%f722, %f17141, %f17150, %f17110;
	fma.rn.f32 	%f723, %f17141, %f17151, %f17111;
	fma.rn.f32 	%f724, %f17141, %f17152, %f17112;
	fma.rn.f32 	%f725, %f17142, %f17145, %f17113;
	fma.rn.f32 	%f726, %f17142, %f17146, %f17114;
	fma.rn.f32 	%f727, %f17142, %f17147, %f17115;
	fma.rn.f32 	%f728, %f17142, %f17148, %f17116;
	fma.rn.f32 	%f729, %f17142, %f17149, %f17117;
	fma.rn.f32 	%f730, %f17142, %f17150, %f17118;
	fma.rn.f32 	%f731, %f17142, %f17151, %f17119;
	fma.rn.f32 	%f732, %f17142, %f17152, %f17120;
	fma.rn.f32 	%f733, %f17143, %f17145, %f17121;
	fma.rn.f32 	%f734, %f17143, %f17146, %f17122;
	fma.rn.f32 	%f735, %f17143, %f17147, %f17123;
	fma.rn.f32 	%f736, %f17143, %f17148, %f17124;
	fma.rn.f32 	%f737, %f17143, %f17149, %f17125;
	fma.rn.f32 	%f738, %f17143, %f17150, %f17126;
	fma.rn.f32 	%f739, %f17143, %f17151, %f17127;
	fma.rn.f32 	%f740, %f17143, %f17152, %f17128;
	fma.rn.f32 	%f741, %f17144, %f17145, %f17129;
	fma.rn.f32 	%f742, %f17144, %f17146, %f17130;
	fma.rn.f32 	%f743, %f17144, %f17147, %f17131;
	fma.rn.f32 	%f744, %f17144, %f17148, %f17132;
	fma.rn.f32 	%f745, %f17144, %f17149, %f17133;
	fma.rn.f32 	%f746, %f17144, %f17150, %f17134;
	fma.rn.f32 	%f747, %f17144, %f17151, %f17135;
	fma.rn.f32 	%f748, %f17144, %f17152, %f17136;
	@%p11 bra 	$L__BB0_22;
	shl.b32 	%r225, %r184, 11;
	and.b32  	%r226, %r225, 2048;
	add.s32 	%r227, %r5, %r226;
	st.shared.f32 	[%r227], %f5;
	st.shared.f32 	[%r227+512], %f6;
	st.shared.f32 	[%r227+1024], %f7;
	st.shared.f32 	[%r227+1536], %f8;
	st.shared.f32 	[%r227+4], %f13;
	st.shared.f32 	[%r227+516], %f14;
	st.shared.f32 	[%r227+1028], %f15;
	st.shared.f32 	[%r227+1540], %f16;
	st.shared.f32 	[%r227+8], %f21;
	st.shared.f32 	[%r227+520], %f22;
	st.shared.f32 	[%r227+1032], %f23;
	st.shared.f32 	[%r227+1544], %f24;
	st.shared.f32 	[%r227+12], %f29;
	st.shared.f32 	[%r227+524], %f30;
	st.shared.f32 	[%r227+1036], %f31;
	st.shared.f32 	[%r227+1548], %f32;
	st.shared.f32 	[%r227+256], %f37;
	st.shared.f32 	[%r227+768], %f38;
	st.shared.f32 	[%r227+1280], %f39;
	st.shared.f32 	[%r227+1792], %f40;
	st.shared.f32 	[%r227+260], %f45;
	st.shared.f32 	[%r227+772], %f46;
	st.shared.f32 	[%r227+1284], %f47;
	st.shared.f32 	[%r227+1796], %f48;
	st.shared.f32 	[%r227+264], %f53;
	st.shared.f32 	[%r227+776], %f54;
	st.shared.f32 	[%r227+1288], %f55;
	st.shared.f32 	[%r227+1800], %f56;
	st.shared.f32 	[%r227+268], %f61;
	st.shared.f32 	[%r227+780], %f62;
	st.shared.f32 	[%r227+1292], %f63;
	st.shared.f32 	[%r227+1804], %f64;
$L__BB0_22:
	setp.ne.s32 	%p12, %r199, 3;
	mov.u32 	%r230, %tid.y;
	shl.b32 	%r231, %r230, 4;
	add.s32 	%r232, %r231, %r184;
	shl.b32 	%r233, %r232, 4;
	add.s32 	%r235, %r219, %r233;
	st.shared.v4.f32 	[%r235], {%f681, %f682, %f683, %f684};
	bar.sync 	0;
	ld.global.nc.v4.f32 	{%f749, %f750, %f751, %f752}, [%rd1+45056];
	add.s32 	%r6, %r221, %r231;
	ld.shared.v4.f32 	{%f17153, %f17154, %f17155, %f17156}, [%r6];
	ld.shared.v4.f32 	{%f17157, %f17158, %f17159, %f17160}, [%r6+256];
	ld.shared.v4.f32 	{%f17161, %f17162, %f17163, %f17164}, [%r223];
	ld.shared.v4.f32 	{%f17165, %f17166, %f17167, %f17168}, [%r223+256];
	fma.rn.f32 	%f17169, %f17153, %f17161, %f685;
	fma.rn.f32 	%f17170, %f17153, %f17162, %f686;
	fma.rn.f32 	%f17171, %f17153, %f17163, %f687;
	fma.rn.f32 	%f17172, %f17153, %f17164, %f688;
	fma.rn.f32 	%f17173, %f17153, %f17165, %f689;
	fma.rn.f32 	%f17174, %f17153, %f17166, %f690;
	fma.rn.f32 	%f17175, %f17153, %f17167, %f691;
	fma.rn.f32 	%f17176, %f17153, %f17168, %f692;
	fma.rn.f32 	%f17177, %f17154, %f17161, %f693;
	fma.rn.f32 	%f17178, %f17154, %f17162, %f694;
	fma.rn.f32 	%f17179, %f17154, %f17163, %f695;
	fma.rn.f32 	%f17180, %f17154, %f17164, %f696;
	fma.rn.f32 	%f17181, %f17154, %f17165, %f697;
	fma.rn.f32 	%f17182, %f17154, %f17166, %f698;
	fma.rn.f32 	%f17183, %f17154, %f17167, %f699;
	fma.rn.f32 	%f17184, %f17154, %f17168, %f700;
	fma.rn.f32 	%f17185, %f17155, %f17161, %f701;
	fma.rn.f32 	%f17186, %f17155, %f17162, %f702;
	fma.rn.f32 	%f17187, %f17155, %f17163, %f703;
	fma.rn.f32 	%f17188, %f17155, %f17164, %f704;
	fma.rn.f32 	%f17189, %f17155, %f17165, %f705;
	fma.rn.f32 	%f17190, %f17155, %f17166, %f706;
	fma.rn.f32 	%f17191, %f17155, %f17167, %f707;
	fma.rn.f32 	%f17192, %f17155, %f17168, %f708;
	fma.rn.f32 	%f17193, %f17156, %f17161, %f709;
	fma.rn.f32 	%f17194, %f17156, %f17162, %f710;
	fma.rn.f32 	%f17195, %f17156, %f17163, %f711;
	fma.rn.f32 	%f17196, %f17156, %f17164, %f712;
	fma.rn.f32 	%f17197, %f17156, %f17165, %f713;
	fma.rn.f32 	%f17198, %f17156, %f17166, %f714;
	fma.rn.f32 	%f17199, %f17156, %f17167, %f715;
	fma.rn.f32 	%f17200, %f17156, %f17168, %f716;
	fma.rn.f32 	%f17201, %f17157, %f17161, %f717;
	fma.rn.f32 	%f17202, %f17157, %f17162, %f718;
	fma.rn.f32 	%f17203, %f17157, %f17163, %f719;
	fma.rn.f32 	%f17204, %f17157, %f17164, %f720;
	fma.rn.f32 	%f17205, %f17157, %f17165, %f721;
	fma.rn.f32 	%f17206, %f17157, %f17166, %f722;
	fma.rn.f32 	%f17207, %f17157, %f17167, %f723;
	fma.rn.f32 	%f17208, %f17157, %f17168, %f724;
	fma.rn.f32 	%f17209, %f17158, %f17161, %f725;
	fma.rn.f32 	%f17210, %f17158, %f17162, %f726;
	fma.rn.f32 	%f17211, %f17158, %f17163, %f727;
	fma.rn.f32 	%f17212, %f17158, %f17164, %f728;
	fma.rn.f32 	%f17213, %f17158, %f17165, %f729;
	fma.rn.f32 	%f17214, %f17158, %f17166, %f730;
	fma.rn.f32 	%f17215, %f17158, %f17167, %f731;
	fma.rn.f32 	%f17216, %f17158, %f17168, %f732;
	fma.rn.f32 	%f17217, %f17159, %f17161, %f733;
	fma.rn.f32 	%f17218, %f17159, %f17162, %f734;
	fma.rn.f32 	%f17219, %f17159, %f17163, %f735;
	fma.rn.f32 	%f17220, %f17159, %f17164, %f736;
	fma.rn.f32 	%f17221, %f17159, %f17165, %f737;
	fma.rn.f32 	%f17222, %f17159, %f17166, %f738;
	fma.rn.f32 	%f17223, %f17159, %f17167, %f739;
	fma.rn.f32 	%f17224, %f17159, %f17168, %f740;
	fma.rn.f32 	%f17225, %f17160, %f17161, %f741;
	fma.rn.f32 	%f17226, %f17160, %f17162, %f742;
	fma.rn.f32 	%f17227, %f17160, %f17163, %f743;
	fma.rn.f32 	%f17228, %f17160, %f17164, %f744;
	fma.rn.f32 	%f17229, %f17160, %f17165, %f745;
	fma.rn.f32 	%f17230, %f17160, %f17166, %f746;
	fma.rn.f32 	%f17231, %f17160, %f17167, %f747;
	fma.rn.f32 	%f17232, %f17160, %f17168, %f748;
	ld.shared.v4.f32 	{%f17233, %f17234, %f17235, %f17236}, [%r6+512];
	ld.shared.v4.f32 	{%f17237, %f17238, %f17239, %f17240}, [%r6+768];
	ld.shared.v4.f32 	{%f17241, %f17242, %f17243, %f17244}, [%r223+512];
	ld.shared.v4.f32 	{%f17245, %f17246, %f17247, %f17248}, [%r223+768];
	fma.rn.f32 	%f17249, %f17233, %f17241, %f17169;
	fma.rn.f32 	%f17250, %f17233, %f17242, %f17170;
	fma.rn.f32 	%f17251, %f17233, %f17243, %f17171;
	fma.rn.f32 	%f17252, %f17233, %f17244, %f17172;
	fma.rn.f32 	%f17253, %f17233, %f17245, %f17173;
	fma.rn.f32 	%f17254, %f17233, %f17246, %f17174;
	fma.rn.f32 	%f17255, %f17233, %f17247, %f17175;
	fma.rn.f32 	%f17256, %f17233, %f17248, %f17176;
	fma.rn.f32 	%f17257, %f17234, %f17241, %f17177;
	fma.rn.f32 	%f17258, %f17234, %f17242, %f17178;
	fma.rn.f32 	%f17259, %f17234, %f17243, %f17179;
	fma.rn.f32 	%f17260, %f17234, %f17244, %f17180;
	fma.rn.f32 	%f17261, %f17234, %f17245, %f17181;
	fma.rn.f32 	%f17262, %f17234, %f17246, %f17182;
	fma.rn.f32 	%f17263, %f17234, %f17247, %f17183;
	fma.rn.f32 	%f17264, %f17234, %f17248, %f17184;
	fma.rn.f32 	%f17265, %f17235, %f17241, %f17185;
	fma.rn.f32 	%f17266, %f17235, %f17242, %f17186;
	fma.rn.f32 	%f17267, %f17235, %f17243, %f17187;
	fma.rn.f32 	%f17268, %f17235, %f17244, %f17188;
	fma.rn.f32 	%f17269, %f17235, %f17245, %f17189;
	fma.rn.f32 	%f17270, %f17235, %f17246, %f17190;
	fma.rn.f32 	%f17271, %f17235, %f17247, %f17191;
	fma.rn.f32 	%f17272, %f17235, %f17248, %f17192;
	fma.rn.f32 	%f17273, %f17236, %f17241, %f17193;
	fma.rn.f32 	%f17274, %f17236, %f17242, %f17194;
	fma.rn.f32 	%f17275, %f17236, %f17243, %f17195;
	fma.rn.f32 	%f17276, %f17236, %f17244, %f17196;
	fma.rn.f32 	%f17277, %f17236, %f17245, %f17197;
	fma.rn.f32 	%f17278, %f17236, %f17246, %f17198;
	fma.rn.f32 	%f17279, %f17236, %f17247, %f17199;
	fma.rn.f32 	%f17280, %f17236, %f17248, %f17200;
	fma.rn.f32 	%f17281, %f17237, %f17241, %f17201;
	fma.rn.f32 	%f17282, %f17237, %f17242, %f17202;
	fma.rn.f32 	%f17283, %f17237, %f17243, %f17203;
	fma.rn.f32 	%f17284, %f17237, %f17244, %f17204;
	fma.rn.f32 	%f17285, %f17237, %f17245, %f17205;
	fma.rn.f32 	%f17286, %f17237, %f17246, %f17206;
	fma.rn.f32 	%f17287, %f17237, %f17247, %f17207;
	fma.rn.f32 	%f17288, %f17237, %f17248, %f17208;
	fma.rn.f32 	%f17289, %f17238, %f17241, %f17209;
	fma.rn.f32 	%f17290, %f17238, %f17242, %f17210;
	fma.rn.f32 	%f17291, %f17238, %f17243, %f17211;
	fma.rn.f32 	%f17292, %f17238, %f17244, %f17212;
	fma.rn.f32 	%f17293, %f17238, %f17245, %f17213;
	fma.rn.f32 	%f17294, %f17238, %f17246, %f17214;
	fma.rn.f32 	%f17295, %f17238, %f17247, %f17215;
	fma.rn.f32 	%f17296, %f17238, %f17248, %f17216;
	fma.rn.f32 	%f17297, %f17239, %f17241, %f17217;
	fma.rn.f32 	%f17298, %f17239, %f17242, %f17218;
	fma.rn.f32 	%f17299, %f17239, %f17243, %f17219;
	fma.rn.f32 	%f17300, %f17239, %f17244, %f17220;
	fma.rn.f32 	%f17301, %f17239, %f17245, %f17221;
	fma.rn.f32 	%f17302, %f17239, %f17246, %f17222;
	fma.rn.f32 	%f17303, %f17239, %f17247, %f17223;
	fma.rn.f32 	%f17304, %f17239, %f17248, %f17224;
	fma.rn.f32 	%f17305, %f17240, %f17241, %f17225;
	fma.rn.f32 	%f17306, %f17240, %f17242, %f17226;
	fma.rn.f32 	%f17307, %f17240, %f17243, %f17227;
	fma.rn.f32 	%f17308, %f17240, %f17244, %f17228;
	fma.rn.f32 	%f17309, %f17240, %f17245, %f17229;
	fma.rn.f32 	%f17310, %f17240, %f17246, %f17230;
	fma.rn.f32 	%f17311, %f17240, %f17247, %f17231;
	fma.rn.f32 	%f17312, %f17240, %f17248, %f17232;
	ld.shared.v4.f32 	{%f17313, %f17314, %f17315, %f17316}, [%r6+1024];
	ld.shared.v4.f32 	{%f17317, %f17318, %f17319, %f17320}, [%r6+1280];
	ld.shared.v4.f32 	{%f17321, %f17322, %f17323, %f17324}, [%r223+1024];
	ld.shared.v4.f32 	{%f17325, %f17326, %f17327, %f17328}, [%r223+1280];
	fma.rn.f32 	%f17329, %f17313, %f17321, %f17249;
	fma.rn.f32 	%f17330, %f17313, %f17322, %f17250;
	fma.rn.f32 	%f17331, %f17313, %f17323, %f17251;
	fma.rn.f32 	%f17332, %f17313, %f17324, %f17252;
	fma.rn.f32 	%f17333, %f17313, %f17325, %f17253;
	fma.rn.f32 	%f17334, %f17313, %f17326, %f17254;
	fma.rn.f32 	%f17335, %f17313, %f17327, %f17255;
	fma.rn.f32 	%f17336, %f17313, %f17328, %f17256;
	fma.rn.f32 	%f17337, %f17314, %f17321, %f17257;
	fma.rn.f32 	%f17338, %f17314, %f17322, %f17258;
	fma.rn.f32 	%f17339, %f17314, %f17323, %f17259;
	fma.rn.f32 	%f17340, %f17314, %f17324, %f17260;
	fma.rn.f32 	%f17341, %f17314, %f17325, %f17261;
	fma.rn.f32 	%f17342, %f17314, %f17326, %f17262;
	fma.rn.f32 	%f17343, %f17314, %f17327, %f17263;
	fma.rn.f32 	%f17344, %f17314, %f17328, %f17264;
	fma.rn.f32 	%f17345, %f17315, %f17321, %f17265;
	fma.rn.f32 	%f17346, %f17315, %f17322, %f17266;
	fma.rn.f32 	%f17347, %f17315, %f17323, %f17267;
	fma.rn.f32 	%f17348, %f17315, %f17324, %f17268;
	fma.rn.f32 	%f17349, %f17315, %f17325, %f17269;
	fma.rn.f32 	%f17350, %f17315, %f17326, %f17270;
	fma.rn.f32 	%f17351, %f17315, %f17327, %f17271;
	fma.rn.f32 	%f17352, %f17315, %f17328, %f17272;
	fma.rn.f32 	%f17353, %f17316, %f17321, %f17273;
	fma.rn.f32 	%f17354, %f17316, %f17322, %f17274;
	fma.rn.f32 	%f17355, %f17316, %f17323, %f17275;
	fma.rn.f32 	%f17356, %f17316, %f17324, %f17276;
	fma.rn.f32 	%f17357, %f17316, %f17325, %f17277;
	fma.rn.f32 	%f17358, %f17316, %f17326, %f17278;
	fma.rn.f32 	%f17359, %f17316, %f17327, %f17279;
	fma.rn.f32 	%f17360, %f17316, %f17328, %f17280;
	fma.rn.f32 	%f17361, %f17317, %f17321, %f17281;
	fma.rn.f32 	%f17362, %f17317, %f17322, %f17282;
	fma.rn.f32 	%f17363, %f17317, %f17323, %f17283;
	fma.rn.f32 	%f17364, %f17317, %f17324, %f17284;
	fma.rn.f32 	%f17365, %f17317, %f17325, %f17285;
	fma.rn.f32 	%f17366, %f17317, %f17326, %f17286;
	fma.rn.f32 	%f17367, %f17317, %f17327, %f17287;
	fma.rn.f32 	%f17368, %f17317, %f17328, %f17288;
	fma.rn.f32 	%f17369, %f17318, %f17321, %f17289;
	fma.rn.f32 	%f17370, %f17318, %f17322, %f17290;
	fma.rn.f32 	%f17371, %f17318, %f17323, %f17291;
	fma.rn.f32 	%f17372, %f17318, %f17324, %f17292;
	fma.rn.f32 	%f17373, %f17318, %f17325, %f17293;
	fma.rn.f32 	%f17374, %f17318, %f17326, %f17294;
	fma.rn.f32 	%f17375, %f17318, %f17327, %f17295;
	fma.rn.f32 	%f17376, %f17318, %f17328, %f17296;
	fma.rn.f32 	%f17377, %f17319, %f17321, %f17297;
	fma.rn.f32 	%f17378, %f17319, %f17322, %f17298;
	fma.rn.f32 	%f17379, %f17319, %f17323, %f17299;
	fma.rn.f32 	%f17380, %f17319, %f17324, %f17300;
	fma.rn.f32 	%f17381, %f17319, %f17325, %f17301;
	fma.rn.f32 	%f17382, %f17319, %f17326, %f17302;
	fma.rn.f32 	%f17383, %f17319, %f17327, %f17303;
	fma.rn.f32 	%f17384, %f17319, %f17328, %f17304;
	fma.rn.f32 	%f17385, %f17320, %f17321, %f17305;
	fma.rn.f32 	%f17386, %f17320, %f17322, %f17306;
	fma.rn.f32 	%f17387, %f17320, %f17323, %f17307;
	fma.rn.f32 	%f17388, %f17320, %f17324, %f17308;
	fma.rn.f32 	%f17389, %f17320, %f17325, %f17309;
	fma.rn.f32 	%f17390, %f17320, %f17326, %f17310;
	fma.rn.f32 	%f17391, %f17320, %f17327, %f17311;
	fma.rn.f32 	%f17392, %f17320, %f17328, %f17312;
	ld.shared.v4.f32 	{%f17393, %f17394, %f17395, %f17396}, [%r6+1536];
	ld.shared.v4.f32 	{%f17397, %f17398, %f17399, %f17400}, [%r6+1792];
	ld.shared.v4.f32 	{%f17401, %f17402, %f17403, %f17404}, [%r223+1536];
	ld.shared.v4.f32 	{%f17405, %f17406, %f17407, %f17408}, [%r223+1792];
	fma.rn.f32 	%f17409, %f17393, %f17401, %f17329;
	fma.rn.f32 	%f17410, %f17393, %f17402, %f17330;
	fma.rn.f32 	%f17411, %f17393, %f17403, %f17331;
	fma.rn.f32 	%f17412, %f17393, %f17404, %f17332;
	fma.rn.f32 	%f17413, %f17393, %f17405, %f17333;
	fma.rn.f32 	%f17414, %f17393, %f17406, %f17334;
	fma.rn.f32 	%f17415, %f17393, %f17407, %f17335;
	fma.rn.f32 	%f17416, %f17393, %f17408, %f17336;
	fma.rn.f32 	%f17417, %f17394, %f17401, %f17337;
	fma.rn.f32 	%f17418, %f17394, %f17402, %f17338;
	fma.rn.f32 	%f17419, %f17394, %f17403, %f17339;
	fma.rn.f32 	%f17420, %f17394, %f17404, %f17340;
	fma.rn.f32 	%f17421, %f17394, %f17405, %f17341;
	fma.rn.f32 	%f17422, %f17394, %f17406, %f17342;
	fma.rn.f32 	%f17423, %f17394, %f17407, %f17343;
	fma.rn.f32 	%f17424, %f17394, %f17408, %f17344;
	fma.rn.f32 	%f17425, %f17395, %f17401, %f17345;
	fma.rn.f32 	%f17426, %f17395, %f17402, %f17346;
	fma.rn.f32 	%f17427, %f17395, %f17403, %f17347;
	fma.rn.f32 	%f17428, %f17395, %f17404, %f17348;
	fma.rn.f32 	%f17429, %f17395, %f17405, %f17349;
	fma.rn.f32 	%f17430, %f17395, %f17406, %f17350;
	fma.rn.f32 	%f17431, %f17395, %f17407, %f17351;
	fma.rn.f32 	%f17432, %f17395, %f17408, %f17352;
	fma.rn.f32 	%f17433, %f17396, %f17401, %f17353;
	fma.rn.f32 	%f17434, %f17396, %f17402, %f17354;
	fma.rn.f32 	%f17435, %f17396, %f17403, %f17355;
	fma.rn.f32 	%f17436, %f17396, %f17404, %f17356;
	fma.rn.f32 	%f17437, %f17396, %f17405, %f17357;
	fma.rn.f32 	%f17438, %f17396, %f17406, %f17358;
	fma.rn.f32 	%f17439, %f17396, %f17407, %f17359;
	fma.rn.f32 	%f17440, %f17396, %f17408, %f17360;
	fma.rn.f32 	%f17441, %f17397, %f17401, %f17361;
	fma.rn.f32 	%f17442, %f17397, %f17402, %f17362;
	fma.rn.f32 	%f17443, %f17397, %f17403, %f17363;
	fma.rn.f32 	%f17444, %f17397, %f17404, %f17364;
	fma.rn.f32 	%f17445, %f17397, %f17405, %f17365;
	fma.rn.f32 	%f17446, %f17397, %f17406, %f17366;
	fma.rn.f32 	%f17447, %f17397, %f17407, %f17367;
	fma.rn.f32 	%f17448, %f17397, %f17408, %f17368;
	fma.rn.f32 	%f17449, %f17398, %f17401, %f17369;
	fma.rn.f32 	%f17450, %f17398, %f17402, %f17370;
	fma.rn.f32 	%f17451, %f17398, %f17403, %f17371;
	fma.rn.f32 	%f17452, %f17398, %f17404, %f17372;
	fma.rn.f32 	%f17453, %f17398, %f17405, %f17373;
	fma.rn.f32 	%f17454, %f17398, %f17406, %f17374;
	fma.rn.f32 	%f17455, %f17398, %f17407, %f17375;
	fma.rn.f32 	%f17456, %f17398, %f17408, %f17376;
	fma.rn.f32 	%f17457, %f17399, %f17401, %f17377;
	fma.rn.f32 	%f17458, %f17399, %f17402, %f17378;
	fma.rn.f32 	%f17459, %f17399, %f17403, %f17379;
	fma.rn.f32 	%f17460, %f17399, %f17404, %f17380;
	fma.rn.f32 	%f17461, %f17399, %f17405, %f17381;
	fma.rn.f32 	%f17462, %f17399, %f17406, %f17382;
	fma.rn.f32 	%f17463, %f17399, %f17407, %f17383;
	fma.rn.f32 	%f17464, %f17399, %f17408, %f17384;
	fma.rn.f32 	%f17465, %f17400, %f17401, %f17385;
	fma.rn.f32 	%f17466, %f17400, %f17402, %f17386;
	fma.rn.f32 	%f17467, %f17400, %f17403, %f17387;
	fma.rn.f32 	%f17468, %f17400, %f17404, %f17388;
	fma.rn.f32 	%f17469, %f17400, %f17405, %f17389;
	fma.rn.f32 	%f17470, %f17400, %f17406, %f17390;
	fma.rn.f32 	%f17471, %f17400, %f17407, %f17391;
	fma.rn.f32 	%f17472, %f17400, %f17408, %f17392;
	ld.shared.v4.f32 	{%f17473, %f17474, %f17475, %f17476}, [%r6+2048];
	ld.shared.v4.f32 	{%f17477, %f17478, %f17479, %f17480}, [%r6+2304];
	ld.shared.v4.f32 	{%f17481, %f17482, %f17483, %f17484}, [%r223+2048];
	ld.shared.v4.f32 	{%f17485, %f17486, %f17487, %f17488}, [%r223+2304];
	fma.rn.f32 	%f17489, %f17473, %f17481, %f17409;
	fma.rn.f32 	%f17490, %f17473, %f17482, %f17410;
	fma.rn.f32 	%f17491, %f17473, %f17483, %f17411;
	fma.rn.f32 	%f17492, %f17473, %f17484, %f17412;
	fma.rn.f32 	%f17493, %f17473, %f17485, %f17413;
	fma.rn.f32 	%f17494, %f17473, %f17486, %f17414;
	fma.rn.f32 	%f17495, %f17473, %f17487, %f17415;
	fma.rn.f32 	%f17496, %f17473, %f17488, %f17416;
	fma.rn.f32 	%f17497, %f17474, %f17481, %f17417;
	fma.rn.f32 	%f17498, %f17474, %f17482, %f17418;
	fma.rn.f32 	%f17499, %f17474, %f17483, %f17419;
	fma.rn.f32 	%f17500, %f17474, %f17484, %f17420;
	fma.rn.f32 	%f17501, %f17474, %f17485, %f17421;
	fma.rn.f32 	%f17502, %f17474, %f17486, %f17422;
	fma.rn.f32 	%f17503, %f17474, %f17487, %f17423;
	fma.rn.f32 	%f17504, %f17474, %f17488, %f17424;
	fma.rn.f32 	%f17505, %f17475, %f17481, %f17425;
	fma.rn.f32 	%f17506, %f17475, %f17482, %f17426;
	fma.rn.f32 	%f17507, %f17475, %f17483, %f17427;
	fma.rn.f32 	%f17508, %f17475, %f17484, %f17428;
	fma.rn.f32 	%f17509, %f17475, %f17485, %f17429;
	fma.rn.f32 	%f17510, %f17475, %f17486, %f17430;
	fma.rn.f32 	%f17511, %f17475, %f17487, %f17431;
	fma.rn.f32 	%f17512, %f17475, %f17488, %f17432;
	fma.rn.f32 	%f17513, %f17476, %f17481, %f17433;
	fma.rn.f32 	%f17514, %f17476, %f17482, %f17434;
	fma.rn.f32 	%f17515, %f17476, %f17483, %f17435;
	fma.rn.f32 	%f17516, %f17476, %f17484, %f17436;
	fma.rn.f32 	%f17517, %f17476, %f17485, %f17437;
	fma.rn.f32 	%f17518, %f17476, %f17486, %f17438;
	fma.rn.f32 	%f17519, %f17476, %f17487, %f17439;
	fma.rn.f32 	%f17520, %f17476, %f17488, %f17440;
	fma.rn.f32 	%f17521, %f17477, %f17481, %f17441;
	fma.rn.f32 	%f17522, %f17477, %f17482, %f17442;
	fma.rn.f32 	%f17523, %f17477, %f17483, %f17443;
	fma.rn.f32 	%f17524, %f17477, %f17484, %f17444;
	fma.rn.f32 	%f17525, %f17477, %f17485, %f17445;
	fma.rn.f32 	%f17526, %f17477, %f17486, %f17446;
	fma.rn.f32 	%f17527, %f17477, %f17487, %f17447;
	fma.rn.f32 	%f17528, %f17477, %f17488, %f17448;
	fma.rn.f32 	%f17529, %f17478, %f17481, %f17449;
	fma.rn.f32 	%f17530, %f17478, %f17482, %f17450;
	fma.rn.f32 	%f17531, %f17478, %f17483, %f17451;
	fma.rn.f32 	%f17532, %f17478, %f17484, %f17452;
	fma.rn.f32 	%f17533, %f17478, %f17485, %f17453;
	fma.rn.f32 	%f17534, %f17478, %f17486, %f17454;
	fma.rn.f32 	%f17535, %f17478, %f17487, %f17455;
	fma.rn.f32 	%f17536, %f17478, %f17488, %f17456;
	fma.rn.f32 	%f17537, %f17479, %f17481, %f17457;
	fma.rn.f32 	%f17538, %f17479, %f17482, %f17458;
	fma.rn.f32 	%f17539, %f17479, %f17483, %f17459;
	fma.rn.f32 	%f17540, %f17479, %f17484, %f17460;
	fma.rn.f32 	%f17541, %f17479, %f17485, %f17461;
	fma.rn.f32 	%f17542, %f17479, %f17486, %f17462;
	fma.rn.f32 	%f17543, %f17479, %f17487, %f17463;
	fma.rn.f32 	%f17544, %f17479, %f17488, %f17464;
	fma.rn.f32 	%f17545, %f17480, %f17481, %f17465;
	fma.rn.f32 	%f17546, %f17480, %f17482, %f17466;
	fma.rn.f32 	%f17547, %f17480, %f17483, %f17467;
	fma.rn.f32 	%f17548, %f17480, %f17484, %f17468;
	fma.rn.f32 	%f17549, %f17480, %f17485, %f17469;
	fma.rn.f32 	%f17550, %f17480, %f17486, %f17470;
	fma.rn.f32 	%f17551, %f17480, %f17487, %f17471;
	fma.rn.f32 	%f17552, %f17480, %f17488, %f17472;
	ld.shared.v4.f32 	{%f17553, %f17554, %f17555, %f17556}, [%r6+2560];
	ld.shared.v4.f32 	{%f17557, %f17558, %f17559, %f17560}, [%r6+2816];
	ld.shared.v4.f32 	{%f17561, %f17562, %f17563, %f17564}, [%r223+2560];
	ld.shared.v4.f32 	{%f17565, %f17566, %f17567, %f17568}, [%r223+2816];
	fma.rn.f32 	%f17569, %f17553, %f17561, %f17489;
	fma.rn.f32 	%f17570, %f17553, %f17562, %f17490;
	fma.rn.f32 	%f17571, %f17553, %f17563, %f17491;
	fma.rn.f32 	%f17572, %f17553, %f17564, %f17492;
	fma.rn.f32 	%f17573, %f17553, %f17565, %f17493;
	fma.rn.f32 	%f17574, %f17553, %f17566, %f17494;
	fma.rn.f32 	%f17575, %f17553, %f17567, %f17495;
	fma.rn.f32 	%f17576, %f17553, %f17568, %f17496;
	fma.rn.f32 	%f17577, %f17554, %f17561, %f17497;
	fma.rn.f32 	%f17578, %f17554, %f17562, %f17498;
	fma.rn.f32 	%f17579, %f17554, %f17563, %f17499;
	fma.rn.f32 	%f17580, %f17554, %f17564, %f17500;
	fma.rn.f32 	%f17581, %f17554, %f17565, %f17501;
	fma.rn.f32 	%f17582, %f17554, %f17566, %f17502;
	fma.rn.f32 	%f17583, %f17554, %f17567, %f17503;
	fma.rn.f32 	%f17584, %f17554, %f17568, %f17504;
	fma.rn.f32 	%f17585, %f17555, %f17561, %f17505;
	fma.rn.f32 	%f17586, %f17555, %f17562, %f17506;
	fma.rn.f32 	%f17587, %f17555, %f17563, %f17507;
	fma.rn.f32 	%f17588, %f17555, %f17564, %f17508;
	fma.rn.f32 	%f17589, %f17555, %f17565, %f17509;
	fma.rn.f32 	%f17590, %f17555, %f17566, %f17510;
	fma.rn.f32 	%f17591, %f17555, %f17567, %f17511;
	fma.rn.f32 	%f17592, %f17555, %f17568, %f17512;
	fma.rn.f32 	%f17593, %f17556, %f17561, %f17513;
	fma.rn.f32 	%f17594, %f17556, %f17562, %f17514;
	fma.rn.f32 	%f17595, %f17556, %f17563, %f17515;
	fma.rn.f32 	%f17596, %f17556, %f17564, %f17516;
	fma.rn.f32 	%f17597, %f17556, %f17565, %f17517;
	fma.rn.f32 	%f17598, %f17556, %f17566, %f17518;
	fma.rn.f32 	%f17599, %f17556, %f17567, %f17519;
	fma.rn.f32 	%f17600, %f17556, %f17568, %f17520;
	fma.rn.f32 	%f17601, %f17557, %f17561, %f17521;
	fma.rn.f32 	%f17602, %f17557, %f17562, %f17522;
	fma.rn.f32 	%f17603, %f17557, %f17563, %f17523;
	fma.rn.f32 	%f17604, %f17557, %f17564, %f17524;
	fma.rn.f32 	%f17605, %f17557, %f17565, %f17525;
	fma.rn.f32 	%f17606, %f17557, %f17566, %f17526;
	fma.rn.f32 	%f17607, %f17557, %f17567, %f17527;
	fma.rn.f32 	%f17608, %f17557, %f17568, %f17528;
	fma.rn.f32 	%f17609, %f17558, %f17561, %f17529;
	fma.rn.f32 	%f17610, %f17558, %f17562, %f17530;
	fma.rn.f32 	%f17611, %f17558, %f17563, %f17531;
	fma.rn.f32 	%f17612, %f17558, %f17564, %f17532;
	fma.rn.f32 	%f17613, %f17558, %f17565, %f17533;
	fma.rn.f32 	%f17614, %f17558, %f17566, %f17534;
	fma.rn.f32 	%f17615, %f17558, %f17567, %f17535;
	fma.rn.f32 	%f17616, %f17558, %f17568, %f17536;
	fma.rn.f32 	%f17617, %f17559, %f17561, %f17537;
	fma.rn.f32 	%f17618, %f17559, %f17562, %f17538;
	fma.rn.f32 	%f17619, %f17559, %f17563, %f17539;
	fma.rn.f32 	%f17620, %f17559, %f17564, %f17540;
	fma.rn.f32 	%f17621, %f17559, %f17565, %f17541;
	fma.rn.f32 	%f17622, %f17559, %f17566, %f17542;
	fma.rn.f32 	%f17623, %f17559, %f17567, %f17543;
	fma.rn.f32 	%f17624, %f17559, %f17568, %f17544;
	fma.rn.f32 	%f17625, %f17560, %f17561, %f17545;
	fma.rn.f32 	%f17626, %f17560, %f17562, %f17546;
	fma.rn.f32 	%f17627, %f17560, %f17563, %f17547;
	fma.rn.f32 	%f17628, %f17560, %f17564, %f17548;
	fma.rn.f32 	%f17629, %f17560, %f17565, %f17549;
	fma.rn.f32 	%f17630, %f17560, %f17566, %f17550;
	fma.rn.f32 	%f17631, %f17560, %f17567, %f17551;
	fma.rn.f32 	%f17632, %f17560, %f17568, %f17552;
	ld.shared.v4.f32 	{%f17633, %f17634, %f17635, %f17636}, [%r6+3072];
	ld.shared.v4.f32 	{%f17637, %f17638, %f17639, %f17640}, [%r6+3328];
	ld.shared.v4.f32 	{%f17641, %f17642, %f17643, %f17644}, [%r223+3072];
	ld.shared.v4.f32 	{%f17645, %f17646, %f17647, %f17648}, [%r223+3328];
	fma.rn.f32 	%f17649, %f17633, %f17641, %f17569;
	fma.rn.f32 	%f17650, %f17633, %f17642, %f17570;
	fma.rn.f32 	%f17651, %f17633, %f17643, %f17571;
	fma.rn.f32 	%f17652, %f17633, %f17644, %f17572;
	fma.rn.f32 	%f17653, %f17633, %f17645, %f17573;
	fma.rn.f32 	%f17654, %f17633, %f17646, %f17574;
	fma.rn.f32 	%f17655, %f17633, %f17647, %f17575;
	fma.rn.f32 	%f17656, %f17633, %f17648, %f17576;
	fma.rn.f32 	%f17657, %f17634, %f17641, %f17577;
	fma.rn.f32 	%f17658, %f17634, %f17642, %f17578;
	fma.rn.f32 	%f17659, %f17634, %f17643, %f17579;
	fma.rn.f32 	%f17660, %f17634, %f17644, %f17580;
	fma.rn.f32 	%f17661, %f17634, %f17645, %f17581;
	fma.rn.f32 	%f17662, %f17634, %f17646, %f17582;
	fma.rn.f32 	%f17663, %f17634, %f17647, %f17583;
	fma.rn.f32 	%f17664, %f17634, %f17648, %f17584;
	fma.rn.f32 	%f17665, %f17635, %f17641, %f17585;
	fma.rn.f32 	%f17666, %f17635, %f17642, %f17586;
	fma.rn.f32 	%f17667, %f17635, %f17643, %f17587;
	fma.rn.f32 	%f17668, %f17635, %f17644, %f17588;
	fma.rn.f32 	%f17669, %f17635, %f17645, %f17589;
	fma.rn.f32 	%f17670, %f17635, %f17646, %f17590;
	fma.rn.f32 	%f17671, %f17635, %f17647, %f17591;
	fma.rn.f32 	%f17672, %f17635, %f17648, %f17592;
	fma.rn.f32 	%f17673, %f17636, %f17641, %f17593;
	fma.rn.f32 	%f17674, %f17636, %f17642, %f17594;
	fma.rn.f32 	%f17675, %f17636, %f17643, %f17595;
	fma.rn.f32 	%f17676, %f17636, %f17644, %f17596;
	fma.rn.f32 	%f17677, %f17636, %f17645, %f17597;
	fma.rn.f32 	%f17678, %f17636, %f17646, %f17598;
	fma.rn.f32 	%f17679, %f17636, %f17647, %f17599;
	fma.rn.f32 	%f17680, %f17636, %f17648, %f17600;
	fma.rn.f32 	%f17681, %f17637, %f17641, %f17601;
	fma.rn.f32 	%f17682, %f17637, %f17642, %f17602;
	fma.rn.f32 	%f17683, %f17637, %f17643, %f17603;
	fma.rn.f32 	%f17684, %f17637, %f17644, %f17604;
	fma.rn.f32 	%f17685, %f17637, %f17645, %f17605;
	fma.rn.f32 	%f17686, %f17637, %f17646, %f17606;
	fma.rn.f32 	%f17687, %f17637, %f17647, %f17607;
	fma.rn.f32 	%f17688, %f17637, %f17648, %f17608;
	fma.rn.f32 	%f17689, %f17638, %f17641, %f17609;
	fma.rn.f32 	%f17690, %f17638, %f17642, %f17610;
	fma.rn.f32 	%f17691, %f17638, %f17643, %f17611;
	fma.rn.f32 	%f17692, %f17638, %f17644, %f17612;
	fma.rn.f32 	%f17693, %f17638, %f17645, %f17613;
	fma.rn.f32 	%f17694, %f17638, %f17646, %f17614;
	fma.rn.f32 	%f17695, %f17638, %f17647, %f17615;
	fma.rn.f32 	%f17696, %f17638, %f17648, %f17616;
	fma.rn.f32 	%f17697, %f17639, %f17641, %f17617;
	fma.rn.f32 	%f17698, %f17639, %f17642, %f17618;
	fma.rn.f32 	%f17699, %f17639, %f17643, %f17619;
	fma.rn.f32 	%f17700, %f17639, %f17644, %f17620;
	fma.rn.f32 	%f17701, %f17639, %f17645, %f17621;
	fma.rn.f32 	%f17702, %f17639, %f17646, %f17622;
	fma.rn.f32 	%f17703, %f17639, %f17647, %f17623;
	fma.rn.f32 	%f17704, %f17639, %f17648, %f17624;
	fma.rn.f32 	%f17705, %f17640, %f17641, %f17625;
	fma.rn.f32 	%f17706, %f17640, %f17642, %f17626;
	fma.rn.f32 	%f17707, %f17640, %f17643, %f17627;
	fma.rn.f32 	%f17708, %f17640, %f17644, %f17628;
	fma.rn.f32 	%f17709, %f17640, %f17645, %f17629;
	fma.rn.f32 	%f17710, %f17640, %f17646, %f17630;
	fma.rn.f32 	%f17711, %f17640, %f17647, %f17631;
	fma.rn.f32 	%f17712, %f17640, %f17648, %f17632;
	ld.shared.v4.f32 	{%f17713, %f17714, %f17715, %f17716}, [%r6+3584];
	ld.shared.v4.f32 	{%f17717, %f17718, %f17719, %f17720}, [%r6+3840];
	ld.shared.v4.f32 	{%f17721, %f17722, %f17723, %f17724}, [%r223+3584];
	ld.shared.v4.f32 	{%f17725, %f17726, %f17727, %f17728}, [%r223+3840];
	fma.rn.f32 	%f753, %f17713, %f17721, %f17649;
	fma.rn.f32 	%f754, %f17713, %f17722, %f17650;
	fma.rn.f32 	%f755, %f17713, %f17723, %f17651;
	fma.rn.f32 	%f756, %f17713, %f17724, %f17652;
	fma.rn.f32 	%f757, %f17713, %f17725, %f17653;
	fma.rn.f32 	%f758, %f17713, %f17726, %f17654;
	fma.rn.f32 	%f759, %f17713, %f17727, %f17655;
	fma.rn.f32 	%f760, %f17713, %f17728, %f17656;
	fma.rn.f32 	%f761, %f17714, %f17721, %f17657;
	fma.rn.f32 	%f762, %f17714, %f17722, %f17658;
	fma.rn.f32 	%f763, %f17714, %f17723, %f17659;
	fma.rn.f32 	%f764, %f17714, %f17724, %f17660;
	fma.rn.f32 	%f765, %f17714, %f17725, %f17661;
	fma.rn.f32 	%f766, %f17714, %f17726, %f17662;
	fma.rn.f32 	%f767, %f17714, %f17727, %f17663;
	fma.rn.f32 	%f768, %f17714, %f17728, %f17664;
	fma.rn.f32 	%f769, %f17715, %f17721, %f17665;
	fma.rn.f32 	%f770, %f17715, %f17722, %f17666;
	fma.rn.f32 	%f771, %f17715, %f17723, %f17667;
	fma.rn.f32 	%f772, %f17715, %f17724, %f17668;
	fma.rn.f32 	%f773, %f17715, %f17725, %f17669;
	fma.rn.f32 	%f774, %f17715, %f17726, %f17670;
	fma.rn.f32 	%f775, %f17715, %f17727, %f17671;
	fma.rn.f32 	%f776, %f17715, %f17728, %f17672;
	fma.rn.f32 	%f777, %f17716, %f17721, %f17673;
	fma.rn.f32 	%f778, %f17716, %f17722, %f17674;
	fma.rn.f32 	%f779, %f17716, %f17723, %f17675;
	fma.rn.f32 	%f780, %f17716, %f17724, %f17676;
	fma.rn.f32 	%f781, %f17716, %f17725, %f17677;
	fma.rn.f32 	%f782, %f17716, %f17726, %f17678;
	fma.rn.f32 	%f783, %f17716, %f17727, %f17679;
	fma.rn.f32 	%f784, %f17716, %f17728, %f17680;
	fma.rn.f32 	%f785, %f17717, %f17721, %f17681;
	fma.rn.f32 	%f786, %f17717, %f17722, %f17682;
	fma.rn.f32 	%f787, %f17717, %f17723, %f17683;
	fma.rn.f32 	%f788, %f17717, %f17724, %f17684;
	fma.rn.f32 	%f789, %f17717, %f17725, %f17685;
	fma.rn.f32 	%f790, %f17717, %f17726, %f17686;
	fma.rn.f32 	%f791, %f17717, %f17727, %f17687;
	fma.rn.f32 	%f792, %f17717, %f17728, %f17688;
	fma.rn.f32 	%f793, %f17718, %f17721, %f17689;
	fma.rn.f32 	%f794, %f17718, %f17722, %f17690;
	fma.rn.f32 	%f795, %f17718, %f17723, %f17691;
	fma.rn.f32 	%f796, %f17718, %f17724, %f17692;
	fma.rn.f32 	%f797, %f17718, %f17725, %f17693;
	fma.rn.f32 	%f798, %f17718, %f17726, %f17694;
	fma.rn.f32 	%f799, %f17718, %f17727, %f17695;
	fma.rn.f32 	%f800, %f17718, %f17728, %f17696;
	fma.rn.f32 	%f801, %f17719, %f17721, %f17697;
	fma.rn.f32 	%f802, %f17719, %f17722, %f17698;
	fma.rn.f32 	%f803, %f17719, %f17723, %f17699;
	fma.rn.f32 	%f804, %f17719, %f17724, %f17700;
	fma.rn.f32 	%f805, %f17719, %f17725, %f17701;
	fma.rn.f32 	%f806, %f17719, %f17726, %f17702;
	fma.rn.f32 	%f807, %f17719, %f17727, %f17703;
	fma.rn.f32 	%f808, %f17719, %f17728, %f17704;
	fma.rn.f32 	%f809, %f17720, %f17721, %f17705;
	fma.rn.f32 	%f810, %f17720, %f17722, %f17706;
	fma.rn.f32 	%f811, %f17720, %f17723, %f17707;
	fma.rn.f32 	%f812, %f17720, %f17724, %f17708;
	fma.rn.f32 	%f813, %f17720, %f17725, %f17709;
	fma.rn.f32 	%f814, %f17720, %f17726, %f17710;
	fma.rn.f32 	%f815, %f17720, %f17727, %f17711;
	fma.rn.f32 	%f816, %f17720, %f17728, %f17712;
	@%p12 bra 	$L__BB0_24;
	shl.b32 	%r240, %r184, 11;
	and.b32  	%r241, %r240, 2048;
	add.s32 	%r242, %r6, %r241;
	st.shared.f32 	[%r242+4096], %f5;
	st.shared.f32 	[%r242+4608], %f6;
	st.shared.f32 	[%r242+5120], %f7;
	st.shared.f32 	[%r242+5632], %f8;
	st.shared.f32 	[%r242+4100], %f13;
	st.shared.f32 	[%r242+4612], %f14;
	st.shared.f32 	[%r242+5124], %f15;
	st.shared.f32 	[%r242+5636], %f16;
	st.shared.f32 	[%r242+4104], %f21;
	st.shared.f32 	[%r242+4616], %f22;
	st.shared.f32 	[%r242+5128], %f23;
	st.shared.f32 	[%r242+5640], %f24;
	st.shared.f32 	[%r242+4108], %f29;
	st.shared.f32 	[%r242+4620], %f30;
	st.shared.f32 	[%r242+5132], %f31;
	st.shared.f32 	[%r242+5644], %f32;
	st.shared.f32 	[%r242+4352], %f37;
	st.shared.f32 	[%r242+4864], %f38;
	st.shared.f32 	[%r242+5376], %f39;
	st.shared.f32 	[%r242+5888], %f40;
	st.shared.f32 	[%r242+4356], %f45;
	st.shared.f32 	[%r242+4868], %f46;
	st.shared.f32 	[%r242+5380], %f47;
	st.shared.f32 	[%r242+5892], %f48;
	st.shared.f32 	[%r242+4360], %f53;
	st.shared.f32 	[%r242+4872], %f54;
	st.shared.f32 	[%r242+5384], %f55;
	st.shared.f32 	[%r242+5896], %f56;
	st.shared.f32 	[%r242+4364], %f61;
	st.shared.f32 	[%r242+4876], %f62;
	st.shared.f32 	[%r242+5388], %f63;
	st.shared.f32 	[%r242+5900], %f64;
$L__BB0_24:
	setp.ne.s32 	%p13, %r199, 4;
	mov.u32 	%r249, _ZZ16sgemm_b2b_kernelILi1024ELi128ELi128ELi128EEvPfS0_S0_S0_S0_E4s_b1;
	add.s32 	%r250, %r249, %r233;
	st.shared.v4.f32 	[%r250+4096], {%f749, %f750, %f751, %f752};
	bar.sync 	0;
	ld.global.nc.v4.f32 	{%f817, %f818, %f819, %f820}, [%rd1+49152];
	mov.u32 	%r251, _ZZ16sgemm_b2b_kernelILi1024ELi128ELi128ELi128EEvPfS0_S0_S0_S0_E3s_a;
	add.s32 	%r7, %r251, %r231;
	ld.shared.v4.f32 	{%f17729, %f17730, %f17731, %f17732}, [%r7+4096];
	ld.shared.v4.f32 	{%f17733, %f17734, %f17735, %f17736}, [%r7+4352];
	shl.b32 	%r252, %r184, 4;
	add.s32 	%r253, %r249, %r252;
	ld.shared.v4.f32 	{%f17737, %f17738, %f17739, %f17740}, [%r253+4096];
	ld.shared.v4.f32 	{%f17741, %f17742, %f17743, %f17744}, [%r253+4352];
	fma.rn.f32 	%f17745, %f17729, %f17737, %f753;
	fma.rn.f32 	%f17746, %f17729, %f17738, %f754;
	fma.rn.f32 	%f17747, %f17729, %f17739, %f755;
	fma.rn.f32 	%f17748, %f17729, %f17740, %f756;
	fma.rn.f32 	%f17749, %f17729, %f17741, %f757;
	fma.rn.f32 	%f17750, %f17729, %f17742, %f758;
	fma.rn.f32 	%f17751, %f17729, %f17743, %f759;
	fma.rn.f32 	%f17752, %f17729, %f17744, %f760;
	fma.rn.f32 	%f17753, %f17730, %f17737, %f761;
	fma.rn.f32 	%f17754, %f17730, %f17738, %f762;
	fma.rn.f32 	%f17755, %f17730, %f17739, %f763;
	fma.rn.f32 	%f17756, %f17730, %f17740, %f764;
	fma.rn.f32 	%f17757, %f17730, %f17741, %f765;
	fma.rn.f32 	%f17758, %f17730, %f17742, %f766;
	fma.rn.f32 	%f17759, %f17730, %f17743, %f767;
	fma.rn.f32 	%f17760, %f17730, %f17744, %f768;
	fma.rn.f32 	%f17761, %f17731, %f17737, %f769;
	fma.rn.f32 	%f17762, %f17731, %f17738, %f770;
	fma.rn.f32 	%f17763, %f17731, %f17739, %f771;
	fma.rn.f32 	%f17764, %f17731, %f17740, %f772;
	fma.rn.f32 	%f17765, %f17731, %f17741, %f773;
	fma.rn.f32 	%f17766, %f17731, %f17742, %f774;
	fma.rn.f32 	%f17767, %f17731, %f17743, %f775;
	fma.rn.f32 	%f17768, %f17731, %f17744, %f776;
	fma.rn.f32 	%f17769, %f17732, %f17737, %f777;
	fma.rn.f32 	%f17770, %f17732, %f17738, %f778;
	fma.rn.f32 	%f17771, %f17732, %f17739, %f779;
	fma.rn.f32 	%f17772, %f17732, %f17740, %f780;
	fma.rn.f32 	%f17773, %f17732, %f17741, %f781;
	fma.rn.f32 	%f17774, %f17732, %f17742, %f782;
	fma.rn.f32 	%f17775, %f17732, %f17743, %f783;
	fma.rn.f32 	%f17776, %f17732, %f17744, %f784;
	fma.rn.f32 	%f17777, %f17733, %f17737, %f785;
	fma.rn.f32 	%f17778, %f17733, %f17738, %f786;
	fma.rn.f32 	%f17779, %f17733, %f17739, %f787;
	fma.rn.f32 	%f17780, %f17733, %f17740, %f788;
	fma.rn.f32 	%f17781, %f17733, %f17741, %f789;
	fma.rn.f32 	%f17782, %f17733, %f17742, %f790;
	fma.rn.f32 	%f17783, %f17733, %f17743, %f791;
	fma.rn.f32 	%f17784, %f17733, %f17744, %f792;
	fma.rn.f32 	%f17785, %f17734, %f17737, %f793;
	fma.rn.f32 	%f17786, %f17734, %f17738, %f794;
	fma.rn.f32 	%f17787, %f17734, %f17739, %f795;
	fma.rn.f32 	%f17788, %f17734, %f17740, %f796;
	fma.rn.f32 	%f17789, %f17734, %f17741, %f797;
	fma.rn.f32 	%f17790, %f17734, %f17742, %f798;
	fma.rn.f32 	%f17791, %f17734, %f17743, %f799;
	fma.rn.f32 	%f17792, %f17734, %f17744, %f800;
	fma.rn.f32 	%f17793, %f17735, %f17737, %f801;
	fma.rn.f32 	%f17794, %f17735, %f17738, %f802;
	fma.rn.f32 	%f17795, %f17735, %f17739, %f803;
	fma.rn.f32 	%f17796, %f17735, %f17740, %f804;
	fma.rn.f32 	%f17797, %f17735, %f17741, %f805;
	fma.rn.f32 	%f17798, %f17735, %f17742, %f806;
	fma.rn.f32 	%f17799, %f17735, %f17743, %f807;
	fma.rn.f32 	%f17800, %f17735, %f17744, %f808;
	fma.rn.f32 	%f17801, %f17736, %f17737, %f809;
	fma.rn.f32 	%f17802, %f17736, %f17738, %f810;
	fma.rn.f32 	%f17803, %f17736, %f17739, %f811;
	fma.rn.f32 	%f17804, %f17736, %f17740, %f812;
	fma.rn.f32 	%f17805, %f17736, %f17741, %f813;
	fma.rn.f32 	%f17806, %f17736, %f17742, %f814;
	fma.rn.f32 	%f17807, %f17736, %f17743, %f815;
	fma.rn.f32 	%f17808, %f17736, %f17744, %f816;
	ld.shared.v4.f32 	{%f17809, %f17810, %f17811, %f17812}, [%r7+4608];
	ld.shared.v4.f32 	{%f17813, %f17814, %f17815, %f17816}, [%r7+4864];
	ld.shared.v4.f32 	{%f17817, %f17818, %f17819, %f17820}, [%r253+4608];
	ld.shared.v4.f32 	{%f17821, %f17822, %f17823, %f17824}, [%r253+4864];
	fma.rn.f32 	%f17825, %f17809, %f17817, %f17745;
	fma.rn.f32 	%f17826, %f17809, %f17818, %f17746;
	fma.rn.f32 	%f17827, %f17809, %f17819, %f17747;
	fma.rn.f32 	%f17828, %f17809, %f17820, %f17748;
	fma.rn.f32 	%f17829, %f17809, %f17821, %f17749;
	fma.rn.f32 	%f17830, %f17809, %f17822, %f17750;
	fma.rn.f32 	%f17831, %f17809, %f17823, %f17751;
	fma.rn.f32 	%f17832, %f17809, %f17824, %f17752;
	fma.rn.f32 	%f17833, %f17810, %f17817, %f17753;
	fma.rn.f32 	%f17834, %f17810, %f17818, %f17754;
	fma.rn.f32 	%f17835, %f17810, %f17819, %f17755;
	fma.rn.f32 	%f17836, %f17810, %f17820, %f17756;
	fma.rn.f32 	%f17837, %f17810, %f17821, %f17757;
	fma.rn.f32 	%f17838, %f17810, %f17822, %f17758;
	fma.rn.f32 	%f17839, %f17810, %f17823, %f17759;
	fma.rn.f32 	%f17840, %f17810, %f17824, %f17760;
	fma.rn.f32 	%f17841, %f17811, %f17817, %f17761;
	fma.rn.f32 	%f17842, %f17811, %f17818, %f17762;
	fma.rn.f32 	%f17843, %f17811, %f17819, %f17763;
	fma.rn.f32 	%f17844, %f17811, %f17820, %f17764;
	fma.rn.f32 	%f17845, %f17811, %f17821, %f17765;
	fma.rn.f32 	%f17846, %f17811, %f17822, %f17766;
	fma.rn.f32 	%f17847, %f17811, %f17823, %f17767;
	fma.rn.f32 	%f17848, %f17811, %f17824, %f17768;
	fma.rn.f32 	%f17849, %f17812, %f17817, %f17769;
	fma.rn.f32 	%f17850, %f17812, %f17818, %f17770;
	fma.rn.f32 	%f17851, %f17812, %f17819, %f17771;
	fma.rn.f32 	%f17852, %f17812, %f17820, %f17772;
	fma.rn.f32 	%f17853, %f17812, %f17821, %f17773;
	fma.rn.f32 	%f17854, %f17812, %f17822, %f17774;
	fma.rn.f32 	%f17855, %f17812, %f17823, %f17775;
	fma.rn.f32 	%f17856, %f17812, %f17824, %f17776;
	fma.rn.f32 	%f17857, %f17813, %f17817, %f17777;
	fma.rn.f32 	%f17858, %f17813, %f17818, %f17778;
	fma.rn.f32 	%f17859, %f17813, %f17819, %f17779;
	fma.rn.f32 	%f17860, %f17813, %f17820, %f17780;
	fma.rn.f32 	%f17861, %f17813, %f17821, %f17781;
	fma.rn.f32 	%f17862, %f17813, %f17822, %f17782;
	fma.rn.f32 	%f17863, %f17813, %f17823, %f17783;
	fma.rn.f32 	%f17864, %f17813, %f17824, %f17784;
	fma.rn.f32 	%f17865, %f17814, %f17817, %f17785;
	fma.rn.f32 	%f17866, %f17814, %f17818, %f17786;
	fma.rn.f32 	%f17867, %f17814, %f17819, %f17787;
	fma.rn.f32 	%f17868, %f17814, %f17820, %f17788;
	fma.rn.f32 	%f17869, %f17814, %f17821, %f17789;
	fma.rn.f32 	%f17870, %f17814, %f17822, %f17790;
	fma.rn.f32 	%f17871, %f17814, %f17823, %f17791;
	fma.rn.f32 	%f17872, %f17814, %f17824, %f17792;
	fma.rn.f32 	%f17873, %f17815, %f17817, %f17793;
	fma.rn.f32 	%f17874, %f17815, %f17818, %f17794;
	fma.rn.f32 	%f17875, %f17815, %f17819, %f17795;
	fma.rn.f32 	%f17876, %f17815, %f17820, %f17796;
	fma.rn.f32 	%f17877, %f17815, %f17821, %f17797;
	fma.rn.f32 	%f17878, %f17815, %f17822, %f17798;
	fma.rn.f32 	%f17879, %f17815, %f17823, %f17799;
	fma.rn.f32 	%f17880, %f17815, %f17824, %f17800;
	fma.rn.f32 	%f17881, %f17816, %f17817, %f17801;
	fma.rn.f32 	%f17882, %f17816, %f17818, %f17802;
	fma.rn.f32 	%f17883, %f17816, %f17819, %f17803;
	fma.rn.f32 	%f17884, %f17816, %f17820, %f17804;
	fma.rn.f32 	%f17885, %f17816, %f17821, %f17805;
	fma.rn.f32 	%f17886, %f17816, %f17822, %f17806;
	fma.rn.f32 	%f17887, %f17816, %f17823, %f17807;
	fma.rn.f32 	%f17888, %f17816, %f17824, %f17808;
	ld.shared.v4.f32 	{%f17889, %f17890, %f17891, %f17892}, [%r7+5120];
	ld.shared.v4.f32 	{%f17893, %f17894, %f17895, %f17896}, [%r7+5376];
	ld.shared.v4.f32 	{%f17897, %f17898, %f17899, %f17900}, [%r253+5120];
	ld.shared.v4.f32 	{%f17901, %f17902, %f17903, %f17904}, [%r253+5376];
	fma.rn.f32 	%f17905, %f17889, %f17897, %f17825;
	fma.rn.f32 	%f17906, %f17889, %f17898, %f17826;
	fma.rn.f32 	%f17907, %f17889, %f17899, %f17827;
	fma.rn.f32 	%f17908, %f17889, %f17900, %f17828;
	fma.rn.f32 	%f17909, %f17889, %f17901, %f17829;
	fma.rn.f32 	%f17910, %f17889, %f17902, %f17830;
	fma.rn.f32 	%f17911, %f17889, %f17903, %f17831;
	fma.rn.f32 	%f17912, %f17889, %f17904, %f17832;
	fma.rn.f32 	%f17913, %f17890, %f17897, %f17833;
	fma.rn.f32 	%f17914, %f17890, %f17898, %f17834;
	fma.rn.f32 	%f17915, %f17890, %f17899, %f17835;
	fma.rn.f32 	%f17916, %f17890, %f17900, %f17836;
	fma.rn.f32 	%f17917, %f17890, %f17901, %f17837;
	fma.rn.f32 	%f17918, %f17890, %f17902, %f17838;
	fma.rn.f32 	%f17919, %f17890, %f17903, %f17839;
	fma.rn.f32 	%f17920, %f17890, %f17904, %f17840;
	fma.rn.f32 	%f17921, %f17891, %f17897, %f17841;
	fma.rn.f32 	%f17922, %f17891, %f17898, %f17842;
	fma.rn.f32 	%f17923, %f17891, %f17899, %f17843;
	fma.rn.f32 	%f17924, %f17891, %f17900, %f17844;
	fma.rn.f32 	%f17925, %f17891, %f17901, %f17845;
	fma.rn.f32 	%f17926, %f17891, %f17902, %f17846;
	fma.rn.f32 	%f17927, %f17891, %f17903, %f17847;
	fma.rn.f32 	%f17928, %f17891, %f17904, %f17848;
	fma.rn.f32 	%f17929, %f17892, %f17897, %f17849;
	fma.rn.f32 	%f17930, %f17892, %f17898, %f17850;
	fma.rn.f32 	%f17931, %f17892, %f17899, %f17851;
	fma.rn.f32 	%f17932, %f17892, %f17900, %f17852;
	fma.rn.f32 	%f17933, %f17892, %f17901, %f17853;
	fma.rn.f32 	%f17934, %f17892, %f17902, %f17854;
	fma.rn.f32 	%f17935, %f17892, %f17903, %f17855;
	fma.rn.f32 	%f17936, %f17892, %f17904, %f17856;
	fma.rn.f32 	%f17937, %f17893, %f17897, %f17857;
	fma.rn.f32 	%f17938, %f17893, %f17898, %f17858;
	fma.rn.f32 	%f17939, %f17893, %f17899, %f17859;
	fma.rn.f32 	%f17940, %f17893, %f17900, %f17860;
	fma.rn.f32 	%f17941, %f17893, %f17901, %f17861;
	fma.rn.f32 	%f17942, %f17893, %f17902, %f17862;
	fma.rn.f32 	%f17943, %f17893, %f17903, %f17863;
	fma.rn.f32 	%f17944, %f17893, %f17904, %f17864;
	fma.rn.f32 	%f17945, %f17894, %f17897, %f17865;
	fma.rn.f32 	%f17946, %f17894, %f17898, %f17866;
	fma.rn.f32 	%f17947, %f17894, %f17899, %f17867;
	fma.rn.f32 	%f17948, %f17894, %f17900, %f17868;
	fma.rn.f32 	%f17949, %f17894, %f17901, %f17869;
	fma.rn.f32 	%f17950, %f17894, %f17902, %f17870;
	fma.rn.f32 	%f17951, %f17894, %f17903, %f17871;
	fma.rn.f32 	%f17952, %f17894, %f17904, %f17872;
	fma.rn.f32 	%f17953, %f17895, %f17897, %f17873;
	fma.rn.f32 	%f17954, %f17895, %f17898, %f17874;
	fma.rn.f32 	%f17955, %f17895, %f17899, %f17875;
	fma.rn.f32 	%f17956, %f17895, %f17900, %f17876;
	fma.rn.f32 	%f17957, %f17895, %f17901, %f17877;
	fma.rn.f32 	%f17958, %f17895, %f17902, %f17878;
	fma.rn.f32 	%f17959, %f17895, %f17903, %f17879;
	fma.rn.f32 	%f17960, %f17895, %f17904, %f17880;
	fma.rn.f32 	%f17961, %f17896, %f17897, %f17881;
	fma.rn.f32 	%f17962, %f17896, %f17898, %f17882;
	fma.rn.f32 	%f17963, %f17896, %f17899, %f17883;
	fma.rn.f32 	%f17964, %f17896, %f17900, %f17884;
	fma.rn.f32 	%f17965, %f17896, %f17901, %f17885;
	fma.rn.f32 	%f17966, %f17896, %f17902, %f17886;
	fma.rn.f32 	%f17967, %f17896, %f17903, %f17887;
	fma.rn.f32 	%f17968, %f17896, %f17904, %f17888;
	ld.shared.v4.f32 	{%f17969, %f17970, %f17971, %f17972}, [%r7+5632];
	ld.shared.v4.f32 	{%f17973, %f17974, %f17975, %f17976}, [%r7+5888];
	ld.shared.v4.f32 	{%f17977, %f17978, %f17979, %f17980}, [%r253+5632];
	ld.shared.v4.f32 	{%f17981, %f17982, %f17983, %f17984}, [%r253+5888];
	fma.rn.f32 	%f17985, %f17969, %f17977, %f17905;
	fma.rn.f32 	%f17986, %f17969, %f17978, %f17906;
	fma.rn.f32 	%f17987, %f17969, %f17979, %f17907;
	fma.rn.f32 	%f17988, %f17969, %f17980, %f17908;
	fma.rn.f32 	%f17989, %f17969, %f17981, %f17909;
	fma.rn.f32 	%f17990, %f17969, %f17982, %f17910;
	fma.rn.f32 	%f17991, %f17969, %f17983, %f17911;
	fma.rn.f32 	%f17992, %f17969, %f17984, %f17912;
	fma.rn.f32 	%f17993, %f17970, %f17977, %f17913;
	fma.rn.f32 	%f17994, %f17970, %f17978, %f17914;
	fma.rn.f32 	%f17995, %f17970, %f17979, %f17915;
	fma.rn.f32 	%f17996, %f17970, %f17980, %f17916;
	fma.rn.f32 	%f17997, %f17970, %f17981, %f17917;
	fma.rn.f32 	%f17998, %f17970, %f17982, %f17918;
	fma.rn.f32 	%f17999, %f17970, %f17983, %f17919;
	fma.rn.f32 	%f18000, %f17970, %f17984, %f17920;
	fma.rn.f32 	%f18001, %f17971, %f17977, %f17921;
	fma.rn.f32 	%f18002, %f17971, %f17978, %f17922;
	fma.rn.f32 	%f18003, %f17971, %f17979, %f17923;
	fma.rn.f32 	%f18004, %f17971, %f17980, %f17924;
	fma.rn.f32 	%f18005, %f17971, %f17981, %f17925;
	fma.rn.f32 	%f18006, %f17971, %f17982, %f17926;
	fma.rn.f32 	%f18007, %f17971, %f17983, %f17927;
	fma.rn.f32 	%f18008, %f17971, %f17984, %f17928;
	fma.rn.f32 	%f18009, %f17972, %f17977, %f17929;
	fma.rn.f32 	%f18010, %f17972, %f17978, %f17930;
	fma.rn.f32 	%f18011, %f17972, %f17979, %f17931;
	fma.rn.f32 	%f18012, %f17972, %f17980, %f17932;
	fma.rn.f32 	%f18013, %f17972, %f17981, %f17933;
	fma.rn.f32 	%f18014, %f17972, %f17982, %f17934;
	fma.rn.f32 	%f18015, %f17972, %f17983, %f17935;
	fma.rn.f32 	%f18016, %f17972, %f17984, %f17936;
	fma.rn.f32 	%f18017, %f17973, %f17977, %f17937;
	fma.rn.f32 	%f18018, %f17973, %f17978, %f17938;
	fma.rn.f32 	%f18019, %f17973, %f17979, %f17939;
	fma.rn.f32 	%f18020, %f17973, %f17980, %f17940;
	fma.rn.f32 	%f18021, %f17973, %f17981, %f17941;
	fma.rn.f32 	%f18022, %f17973, %f17982, %f17942;
	fma.rn.f32 	%f18023, %f17973, %f17983, %f17943;
	fma.rn.f32 	%f18024, %f17973, %f17984, %f17944;
	fma.rn.f32 	%f18025, %f17974, %f17977, %f17945;
	fma.rn.f32 	%f18026, %f17974, %f17978, %f17946;
	fma.rn.f32 	%f18027, %f17974, %f17979, %f17947;
	fma.rn.f32 	%f18028, %f17974, %f17980, %f17948;
	fma.rn.f32 	%f18029, %f17974, %f17981, %f17949;
	fma.rn.f32 	%f18030, %f17974, %f17982, %f17950;
	fma.rn.f32 	%f18031, %f17974, %f17983, %f17951;
	fma.rn.f32 	%f18032, %f17974, %f17984, %f17952;
	fma.rn.f32 	%f18033, %f17975, %f17977, %f17953;
	fma.rn.f32 	%f18034, %f17975, %f17978, %f17954;
	fma.rn.f32 	%f18035, %f17975, %f17979, %f17955;
	fma.rn.f32 	%f18036, %f17975, %f17980, %f17956;
	fma.rn.f32 	%f18037, %f17975, %f17981, %f17957;
	fma.rn.f32 	%f18038, %f17975, %f17982, %f17958;
	fma.rn.f32 	%f18039, %f17975, %f17983, %f17959;
	fma.rn.f32 	%f18040, %f17975, %f17984, %f17960;
	fma.rn.f32 	%f18041, %f17976, %f17977, %f17961;
	fma.rn.f32 	%f18042, %f17976, %f17978, %f17962;
	fma.rn.f32 	%f18043, %f17976, %f17979, %f17963;
	fma.rn.f32 	%f18044, %f17976, %f17980, %f17964;
	fma.rn.f32 	%f18045, %f17976, %f17981, %f17965;
	fma.rn.f32 	%f18046, %f17976, %f17982, %f17966;
	fma.rn.f32 	%f18047, %f17976, %f17983, %f17967;
	fma.rn.f32 	%f18048, %f17976, %f17984, %f17968;
	ld.shared.v4.f32 	{%f18049, %f18050, %f18051, %f18052}, [%r7+6144];
	ld.shared.v4.f32 	{%f18053, %f18054, %f18055, %f18056}, [%r7+6400];
	ld.shared.v4.f32 	{%f18057, %f18058, %f18059, %f18060}, [%r253+6144];
	ld.shared.v4.f32 	{%f18061, %f18062, %f18063, %f18064}, [%r253+6400];
	fma.rn.f32 	%f18065, %f18049, %f18057, %f17985;
	fma.rn.f32 	%f18066, %f18049, %f18058, %f17986;
	fma.rn.f32 	%f18067, %f18049, %f18059, %f17987;
	fma.rn.f32 	%f18068, %f18049, %f18060, %f17988;
	fma.rn.f32 	%f18069, %f18049, %f18061, %f17989;
	fma.rn.f32 	%f18070, %f18049, %f18062, %f17990;
	fma.rn.f32 	%f18071, %f18049, %f18063, %f17991;
	fma.rn.f32 	%f18072, %f18049, %f18064, %f17992;
	fma.rn.f32 	%f18073, %f18050, %f18057, %f17993;
	fma.rn.f32 	%f18074, %f18050, %f18058, %f17994;
	fma.rn.f32 	%f18075, %f18050, %f18059, %f17995;
	fma.rn.f32 	%f18076, %f18050, %f18060, %f17996;
	fma.rn.f32 	%f18077, %f18050, %f18061, %f17997;
	fma.rn.f32 	%f18078, %f18050, %f18062, %f17998;
	fma.rn.f32 	%f18079, %f18050, %f18063, %f17999;
	fma.rn.f32 	%f18080, %f18050, %f18064, %f18000;
	fma.rn.f32 	%f18081, %f18051, %f18057, %f18001;
	fma.rn.f32 	%f18082, %f18051, %f18058, %f18002;
	fma.rn.f32 	%f18083, %f18051, %f18059, %f18003;
	fma.rn.f32 	%f18084, %f18051, %f18060, %f18004;
	fma.rn.f32 	%f18085, %f18051, %f18061, %f18005;
	fma.rn.f32 	%f18086, %f18051, %f18062, %f18006;
	fma.rn.f32 	%f18087, %f18051, %f18063, %f18007;
	fma.rn.f32 	%f18088, %f18051, %f18064, %f18008;
	fma.rn.f32 	%f18089, %f18052, %f18057, %f18009;
	fma.rn.f32 	%f18090, %f18052, %f18058, %f18010;
	fma.rn.f32 	%f18091, %f18052, %f18059, %f18011;
	fma.rn.f32 	%f18092, %f18052, %f18060, %f18012;
	fma.rn.f32 	%f18093, %f18052, %f18061, %f18013;
	fma.rn.f32 	%f18094, %f18052, %f18062, %f18014;
	fma.rn.f32 	%f18095, %f18052, %f18063, %f18015;
	fma.rn.f32 	%f18096, %f18052, %f18064, %f18016;
	fma.rn.f32 	%f18097, %f18053, %f18057, %f18017;
	fma.rn.f32 	%f18098, %f18053, %f18058, %f18018;
	fma.rn.f32 	%f18099, %f18053, %f18059, %f18019;
	fma.rn.f32 	%f18100, %f18053, %f18060, %f18020;
	fma.rn.f32 	%f18101, %f18053, %f18061, %f18021;
	fma.rn.f32 	%f18102, %f18053, %f18062, %f18022;
	fma.rn.f32 	%f18103, %f18053, %f18063, %f18023;
	fma.rn.f32 	%f18104, %f18053, %f18064, %f18024;
	fma.rn.f32 	%f18105, %f18054, %f18057, %f18025;
	fma.rn.f32 	%f18106, %f18054, %f18058, %f18026;
	fma.rn.f32 	%f18107, %f18054, %f18059, %f18027;
	fma.rn.f32 	%f18108, %f18054, %f18060, %f18028;
	fma.rn.f32 	%f18109, %f18054, %f18061, %f18029;
	fma.rn.f32 	%f18110, %f18054, %f18062, %f18030;
	fma.rn.f32 	%f18111, %f18054, %f18063, %f18031;
	fma.rn.f32 	%f18112, %f18054, %f18064, %f18032;
	fma.rn.f32 	%f18113, %f18055, %f18057, %f18033;
	fma.rn.f32 	%f18114, %f18055, %f18058, %f18034;
	fma.rn.f32 	%f18115, %f18055, %f18059, %f18035;
	fma.rn.f32 	%f18116, %f18055, %f18060, %f18036;
	fma.rn.f32 	%f18117, %f18055, %f18061, %f18037;
	fma.rn.f32 	%f18118, %f18055, %f18062, %f18038;
	fma.rn.f32 	%f18119, %f18055, %f18063, %f18039;
	fma.rn.f32 	%f18120, %f18055, %f18064, %f18040;
	fma.rn.f32 	%f18121, %f18056, %f18057, %f18041;
	fma.rn.f32 	%f18122, %f18056, %f18058, %f18042;
	fma.rn.f32 	%f18123, %f18056, %f18059, %f18043;
	fma.rn.f32 	%f18124, %f18056, %f18060, %f18044;
	fma.rn.f32 	%f18125, %f18056, %f18061, %f18045;
	fma.rn.f32 	%f18126, %f18056, %f18062, %f18046;
	fma.rn.f32 	%f18127, %f18056, %f18063, %f18047;
	fma.rn.f32 	%f18128, %f18056, %f18064, %f18048;
	ld.shared.v4.f32 	{%f18129, %f18130, %f18131, %f18132}, [%r7+6656];
	ld.shared.v4.f32 	{%f18133, %f18134, %f18135, %f18136}, [%r7+6912];
	ld.shared.v4.f32 	{%f18137, %f18138, %f18139, %f18140}, [%r253+6656];
	ld.shared.v4.f32 	{%f18141, %f18142, %f18143, %f18144}, [%r253+6912];
	fma.rn.f32 	%f18145, %f18129, %f18137, %f18065;
	fma.rn.f32 	%f18146, %f18129, %f18138, %f18066;
	fma.rn.f32 	%f18147, %f18129, %f18139, %f18067;
	fma.rn.f32 	%f18148, %f18129, %f18140, %f18068;
	fma.rn.f32 	%f18149, %f18129, %f18141, %f18069;
	fma.rn.f32 	%f18150, %f18129, %f18142, %f18070;
	fma.rn.f32 	%f18151, %f18129, %f18143, %f18071;
	fma.rn.f32 	%f18152, %f18129, %f18144, %f18072;
	fma.rn.f32 	%f18153, %f18130, %f18137, %f18073;
	fma.rn.f32 	%f18154, %f18130, %f18138, %f18074;
	fma.rn.f32 	%f18155, %f18130, %f18139, %f18075;
	fma.rn.f32 	%f18156, %f18130, %f18140, %f18076;
	fma.rn.f32 	%f18157, %f18130, %f18141, %f18077;
	fma.rn.f32 	%f18158, %f18130, %f18142, %f18078;
	fma.rn.f32 	%f18159, %f18130, %f18143, %f18079;
	fma.rn.f32 	%f18160, %f18130, %f18144, %f18080;
	fma.rn.f32 	%f18161, %f18131, %f18137, %f18081;
	fma.rn.f32 	%f18162, %f18131, %f18138, %f18082;
	fma.rn.f32 	%f18163, %f18131, %f18139, %f18083;
	fma.rn.f32 	%f18164, %f18131, %f18140, %f18084;
	fma.rn.f32 	%f18165, %f18131, %f18141, %f18085;
	fma.rn.f32 	%f18166, %f18131, %f18142, %f18086;
	fma.rn.f32 	%f18167, %f18131, %f18143, %f18087;
	fma.rn.f32 	%f18168, %f18131, %f18144, %f18088;
	fma.rn.f32 	%f18169, %f18132, %f18137, %f18089;
	fma.rn.f32 	%f18170, %f18132, %f18138, %f18090;
	fma.rn.f32 	%f18171, %f18132, %f18139, %f18091;
	fma.rn.f32 	%f18172, %f18132, %f18140, %f18092;
	fma.rn.f32 	%f18173, %f18132, %f18141, %f18093;
	fma.rn.f32 	%f18174, %f18132, %f18142, %f18094;
	fma.rn.f32 	%f18175, %f18132, %f18143, %f18095;
	fma.rn.f32 	%f18176, %f18132, %f18144, %f18096;
	fma.rn.f32 	%f18177, %f18133, %f18137, %f18097;
	fma.rn.f32 	%f18178, %f18133, %f18138, %f18098;
	fma.rn.f32 	%f18179, %f18133, %f18139, %f18099;
	fma.rn.f32 	%f18180, %f18133, %f18140, %f18100;
	fma.rn.f32 	%f18181, %f18133, %f18141, %f18101;
	fma.rn.f32 	%f18182, %f18133, %f18142, %f18102;
	fma.rn.f32 	%f18183, %f18133, %f18143, %f18103;
	fma.rn.f32 	%f18184, %f18133, %f18144, %f18104;
	fma.rn.f32 	%f18185, %f18134, %f18137, %f18105;
	fma.rn.f32 	%f18186, %f18134, %f18138, %f18106;
	fma.rn.f32 	%f18187, %f18134, %f18139, %f18107;
	fma.rn.f32 	%f18188, %f18134, %f18140, %f18108;
	fma.rn.f32 	%f18189, %f18134, %f18141, %f18109;
	fma.rn.f32 	%f18190, %f18134, %f18142, %f18110;
	fma.rn.f32 	%f18191, %f18134, %f18143, %f18111;
	fma.rn.f32 	%f18192, %f18134, %f18144, %f18112;
	fma.rn.f32 	%f18193, %f18135, %f18137, %f18113;
	fma.rn.f32 	%f18194, %f18135, %f18138, %f18114;
	fma.rn.f32 	%f18195, %f18135, %f18139, %f18115;
	fma.rn.f32 	%f18196, %f18135, %f18140, %f18116;
	fma.rn.f32 	%f18197, %f18135, %f18141, %f18117;
	fma.rn.f32 	%f18198, %f18135, %f18142, %f18118;
	fma.rn.f32 	%f18199, %f18135, %f18143, %f18119;
	fma.rn.f32 	%f18200, %f18135, %f18144, %f18120;
	fma.rn.f32 	%f18201, %f18136, %f18137, %f18121;
	fma.rn.f32 	%f18202, %f18136, %f18138, %f18122;
	fma.rn.f32 	%f18203, %f18136, %f18139, %f18123;
	fma.rn.f32 	%f18204, %f18136, %f18140, %f18124;
	fma.rn.f32 	%f18205, %f18136, %f18141, %f18125;
	fma.rn.f32 	%f18206, %f18136, %f18142, %f18126;
	fma.rn.f32 	%f18207, %f18136, %f18143, %f18127;
	fma.rn.f32 	%f18208, %f18136, %f18144, %f18128;
	ld.shared.v4.f32 	{%f18209, %f18210, %f18211, %f18212}, [%r7+7168];
	ld.shared.v4.f32 	{%f18213, %f18214, %f18215, %f18216}, [%r7+7424];
	ld.shared.v4.f32 	{%f18217, %f18218, %f18219, %f18220}, [%r253+7168];
	ld.shared.v4.f32 	{%f18221, %f18222, %f18223, %f18224}, [%r253+7424];
	fma.rn.f32 	%f18225, %f18209, %f18217, %f18145;
	fma.rn.f32 	%f18226, %f18209, %f18218, %f18146;
	fma.rn.f32 	%f18227, %f18209, %f18219, %f18147;
	fma.rn.f32 	%f18228, %f18209, %f18220, %f18148;
	fma.rn.f32 	%f18229, %f18209, %f18221, %f18149;
	fma.rn.f32 	%f18230, %f18209, %f18222, %f18150;
	fma.rn.f32 	%f18231, %f18209, %f18223, %f18151;
	fma.rn.f32 	%f18232, %f18209, %f18224, %f18152;
	fma.rn.f32 	%f18233, %f18210, %f18217, %f18153;
	fma.rn.f32 	%f18234, %f18210, %f18218, %f18154;
	fma.rn.f32 	%f18235, %f18210, %f18219, %f18155;
	fma.rn.f32 	%f18236, %f18210, %f18220, %f18156;
	fma.rn.f32 	%f18237, %f18210, %f18221, %f18157;
	fma.rn.f32 	%f18238, %f18210, %f18222, %f18158;
	fma.rn.f32 	%f18239, %f18210, %f18223, %f18159;
	fma.rn.f32 	%f18240, %f18210, %f18224, %f18160;
	fma.rn.f32 	%f18241, %f18211, %f18217, %f18161;
	fma.rn.f32 	%f18242, %f18211, %f18218, %f18162;
	fma.rn.f32 	%f18243, %f18211, %f18219, %f18163;
	fma.rn.f32 	%f18244, %f18211, %f18220, %f18164;
	fma.rn.f32 	%f18245, %f18211, %f18221, %f18165;
	fma.rn.f32 	%f18246, %f18211, %f18222, %f18166;
	fma.rn.f32 	%f18247, %f18211, %f18223, %f18167;
	fma.rn.f32 	%f18248, %f18211, %f18224, %f18168;
	fma.rn.f32 	%f18249, %f18212, %f18217, %f18169;
	fma.rn.f32 	%f18250, %f18212, %f18218, %f18170;
	fma.rn.f32 	%f18251, %f18212, %f18219, %f18171;
	fma.rn.f32 	%f18252, %f18212, %f18220, %f18172;
	fma.rn.f32 	%f18253, %f18212, %f18221, %f18173;
	fma.rn.f32 	%f18254, %f18212, %f18222, %f18174;
	fma.rn.f32 	%f18255, %f18212, %f18223, %f18175;
	fma.rn.f32 	%f18256, %f18212, %f18224, %f18176;
	fma.rn.f32 	%f18257, %f18213, %f18217, %f18177;
	fma.rn.f32 	%f18258, %f18213, %f18218, %f18178;
	fma.rn.f32 	%f18259, %f18213, %f18219, %f18179;
	fma.rn.f32 	%f18260, %f18213, %f18220, %f18180;
	fma.rn.f32 	%f18261, %f18213, %f18221, %f18181;
	fma.rn.f32 	%f18262, %f18213, %f18222, %f18182;
	fma.rn.f32 	%f18263, %f18213, %f18223, %f18183;
	fma.rn.f32 	%f18264, %f18213, %f18224, %f18184;
	fma.rn.f32 	%f18265, %f18214, %f18217, %f18185;
	fma.rn.f32 	%f18266, %f18214, %f18218, %f18186;
	fma.rn.f32 	%f18267, %f18214, %f18219, %f18187;
	fma.rn.f32 	%f18268, %f18214, %f18220, %f18188;
	fma.rn.f32 	%f18269, %f18214, %f18221, %f18189;
	fma.rn.f32 	%f18270, %f18214, %f18222, %f18190;
	fma.rn.f32 	%f18271, %f18214, %f18223, %f18191;
	fma.rn.f32 	%f18272, %f18214, %f18224, %f18192;
	fma.rn.f32 	%f18273, %f18215, %f18217, %f18193;
	fma.rn.f32 	%f18274, %f18215, %f18218, %f18194;
	fma.rn.f32 	%f18275, %f18215, %f18219, %f18195;
	fma.rn.f32 	%f18276, %f18215, %f18220, %f18196;
	fma.rn.f32 	%f18277, %f18215, %f18221, %f18197;
	fma.rn.f32 	%f18278, %f18215, %f18222, %f18198;
	fma.rn.f32 	%f18279, %f18215, %f18223, %f18199;
	fma.rn.f32 	%f18280, %f18215, %f18224, %f18200;
	fma.rn.f32 	%f18281, %f18216, %f18217, %f18201;
	fma.rn.f32 	%f18282, %f18216, %f18218, %f18202;
	fma.rn.f32 	%f18283, %f18216, %f18219, %f18203;
	fma.rn.f32 	%f18284, %f18216, %f18220, %f18204;
	fma.rn.f32 	%f18285, %f18216, %f18221, %f18205;
	fma.rn.f32 	%f18286, %f18216, %f18222, %f18206;
	fma.rn.f32 	%f18287, %f18216, %f18223, %f18207;
	fma.rn.f32 	%f18288, %f18216, %f18224, %f18208;
	ld.shared.v4.f32 	{%f18289, %f18290, %f18291, %f18292}, [%r7+7680];
	ld.shared.v4.f32 	{%f18293, %f18294, %f18295, %f18296}, [%r7+7936];
	ld.shared.v4.f32 	{%f18297, %f18298, %f18299, %f18300}, [%r253+7680];
	ld.shared.v4.f32 	{%f18301, %f18302, %f18303, %f18304}, [%r253+7936];
	fma.rn.f32 	%f821, %f18289, %f18297, %f18225;
	fma.rn.f32 	%f822, %f18289, %f18298, %f18226;
	fma.rn.f32 	%f823, %f18289, %f18299, %f18227;
	fma.rn.f32 	%f824, %f18289, %f18300, %f18228;
	fma.rn.f32 	%f825, %f18289, %f18301, %f18229;
	fma.rn.f32 	%f826, %f18289, %f18302, %f18230;
	fma.rn.f32 	%f827, %f18289, %f18303, %f18231;
	fma.rn.f32 	%f828, %f18289, %f18304, %f18232;
	fma.rn.f32 	%f829, %f18290, %f18297, %f18233;
	fma.rn.f32 	%f830, %f18290, %f18298, %f18234;
	fma.rn.f32 	%f831, %f18290, %f18299, %f18235;
	fma.rn.f32 	%f832, %f18290, %f18300, %f18236;
	fma.rn.f32 	%f833, %f18290, %f18301, %f18237;
	fma.rn.f32 	%f834, %f18290, %f18302, %f18238;
	fma.rn.f32 	%f835, %f18290, %f18303, %f18239;
	fma.rn.f32 	%f836, %f18290, %f18304, %f18240;
	fma.rn.f32 	%f837, %f18291, %f18297, %f18241;
	fma.rn.f32 	%f838, %f18291, %f18298, %f18242;
	fma.rn.f32 	%f839, %f18291, %f18299, %f18243;
	fma.rn.f32 	%f840, %f18291, %f18300, %f18244;
	fma.rn.f32 	%f841, %f18291, %f18301, %f18245;
	fma.rn.f32 	%f842, %f18291, %f18302, %f18246;
	fma.rn.f32 	%f843, %f18291, %f18303, %f18247;
	fma.rn.f32 	%f844, %f18291, %f18304, %f18248;
	fma.rn.f32 	%f845, %f18292, %f18297, %f18249;
	fma.rn.f32 	%f846, %f18292, %f18298, %f18250;
	fma.rn.f32 	%f847, %f18292, %f18299, %f18251;
	fma.rn.f32 	%f848, %f18292, %f18300, %f18252;
	fma.rn.f32 	%f849, %f18292, %f18301, %f18253;
	fma.rn.f32 	%f850, %f18292, %f18302, %f18254;
	fma.rn.f32 	%f851, %f18292, %f18303, %f18255;
	fma.rn.f32 	%f852, %f18292, %f18304, %f18256;
	fma.rn.f32 	%f853, %f18293, %f18297, %f18257;
	fma.rn.f32 	%f854, %f18293, %f18298, %f18258;
	fma.rn.f32 	%f855, %f18293, %f18299, %f18259;
	fma.rn.f32 	%f856, %f18293, %f18300, %f18260;
	fma.rn.f32 	%f857, %f18293, %f18301, %f18261;
	fma.rn.f32 	%f858, %f18293, %f18302, %f18262;
	fma.rn.f32 	%f859, %f18293, %f18303, %f18263;
	fma.rn.f32 	%f860, %f18293, %f18304, %f18264;
	fma.rn.f32 	%f861, %f18294, %f18297, %f18265;
	fma.rn.f32 	%f862, %f18294, %f18298, %f18266;
	fma.rn.f32 	%f863, %f18294, %f18299, %f18267;
	fma.rn.f32 	%f864, %f18294, %f18300, %f18268;
	fma.rn.f32 	%f865, %f18294, %f18301, %f18269;
	fma.rn.f32 	%f866, %f18294, %f18302, %f18270;
	fma.rn.f32 	%f867, %f18294, %f18303, %f18271;
	fma.rn.f32 	%f868, %f18294, %f18304, %f18272;
	fma.rn.f32 	%f869, %f18295, %f18297, %f18273;
	fma.rn.f32 	%f870, %f18295, %f18298, %f18274;
	fma.rn.f32 	%f871, %f18295, %f18299, %f18275;
	fma.rn.f32 	%f872, %f18295, %f18300, %f18276;
	fma.rn.f32 	%f873, %f18295, %f18301, %f18277;
	fma.rn.f32 	%f874, %f18295, %f18302, %f18278;
	fma.rn.f32 	%f875, %f18295, %f18303, %f18279;
	fma.rn.f32 	%f876, %f18295, %f18304, %f18280;
	fma.rn.f32 	%f877, %f18296, %f18297, %f18281;
	fma.rn.f32 	%f878, %f18296, %f18298, %f18282;
	fma.rn.f32 	%f879, %f18296, %f18299, %f18283;
	fma.rn.f32 	%f880, %f18296, %f18300, %f18284;
	fma.rn.f32 	%f881, %f18296, %f18301, %f18285;
	fma.rn.f32 	%f882, %f18296, %f18302, %f18286;
	fma.rn.f32 	%f883, %f18296, %f18303, %f18287;
	fma.rn.f32 	%f884, %f18296, %f18304, %f18288;
	@%p13 bra 	$L__BB0_26;
	shl.b32 	%r255, %r184, 11;
	and.b32  	%r256, %r255, 2048;
	add.s32 	%r257, %r7, %r256;
	st.shared.f32 	[%r257], %f5;
	st.shared.f32 	[%r257+512], %f6;
	st.shared.f32 	[%r257+1024], %f7;
	st.shared.f32 	[%r257+1536], %f8;
	st.shared.f32 	[%r257+4], %f13;
	st.shared.f32 	[%r257+516], %f14;
	st.shared.f32 	[%r257+1028], %f15;
	st.shared.f32 	[%r257+1540], %f16;
	st.shared.f32 	[%r257+8], %f21;
	st.shared.f32 	[%r257+520], %f22;
	st.shared.f32 	[%r257+1032], %f23;
	st.shared.f32 	[%r257+1544], %f24;
	st.shared.f32 	[%r257+12], %f29;
	st.shared.f32 	[%r257+524], %f30;
	st.shared.f32 	[%r257+1036], %f31;
	st.shared.f32 	[%r257+1548], %f32;
	st.shared.f32 	[%r257+256], %f37;
	st.shared.f32 	[%r257+768], %f38;
	st.shared.f32 	[%r257+1280], %f39;
	st.shared.f32 	[%r257+1792], %f40;
	st.shared.f32 	[%r257+260], %f45;
	st.shared.f32 	[%r257+772], %f46;
	st.shared.f32 	[%r257+1284], %f47;
	st.shared.f32 	[%r257+1796], %f48;
	st.shared.f32 	[%r257+264], %f53;
	st.shared.f32 	[%r257+776], %f54;
	st.shared.f32 	[%r257+1288], %f55;
	st.shared.f32 	[%r257+1800], %f56;
	st.shared.f32 	[%r257+268], %f61;
	st.shared.f32 	[%r257+780], %f62;
	st.shared.f32 	[%r257+1292], %f63;
	st.shared.f32 	[%r257+1804], %f64;
$L__BB0_26:
	setp.ne.s32 	%p14, %r199, 5;
	add.s32 	%r262, %r231, %r184;
	shl.b32 	%r263, %r262, 4;
	add.s32 	%r265, %r249, %r263;
	st.shared.v4.f32 	[%r265], {%f817, %f818, %f819, %f820};
	bar.sync 	0;
	ld.global.nc.v4.f32 	{%f885, %f886, %f887, %f888}, [%rd1+53248];
	ld.shared.v4.f32 	{%f18305, %f18306, %f18307, %f18308}, [%r7];
	ld.shared.v4.f32 	{%f18309, %f18310, %f18311, %f18312}, [%r7+256];
	ld.shared.v4.f32 	{%f18313, %f18314, %f18315, %f18316}, [%r253];
	ld.shared.v4.f32 	{%f18317, %f18318, %f18319, %f18320}, [%r253+256];
	fma.rn.f32 	%f18321, %f18305, %f18313, %f821;
	fma.rn.f32 	%f18322, %f18305, %f18314, %f822;
	fma.rn.f32 	%f18323, %f18305, %f18315, %f823;
	fma.rn.f32 	%f18324, %f18305, %f18316, %f824;
	fma.rn.f32 	%f18325, %f18305, %f18317, %f825;
	fma.rn.f32 	%f18326, %f18305, %f18318, %f826;
	fma.rn.f32 	%f18327, %f18305, %f18319, %f827;
	fma.rn.f32 	%f18328, %f18305, %f18320, %f828;
	fma.rn.f32 	%f18329, %f18306, %f18313, %f829;
	fma.rn.f32 	%f18330, %f18306, %f18314, %f830;
	fma.rn.f32 	%f18331, %f18306, %f18315, %f831;
	fma.rn.f32 	%f18332, %f18306, %f18316, %f832;
	fma.rn.f32 	%f18333, %f18306, %f18317, %f833;
	fma.rn.f32 	%f18334, %f18306, %f18318, %f834;
	fma.rn.f32 	%f18335, %f18306, %f18319, %f835;
	fma.rn.f32 	%f18336, %f18306, %f18320, %f836;
	fma.rn.f32 	%f18337, %f18307, %f18313, %f837;
	fma.rn.f32 	%f18338, %f18307, %f18314, %f838;
	fma.rn.f32 	%f18339, %f18307, %f18315, %f839;
	fma.rn.f32 	%f18340, %f18307, %f18316, %f840;
	fma.rn.f32 	%f18341, %f18307, %f18317, %f841;
	fma.rn.f32 	%f18342, %f18307, %f18318, %f842;
	fma.rn.f32 	%f18343, %f18307, %f18319, %f843;
	fma.rn.f32 	%f18344, %f18307, %f18320, %f844;
	fma.rn.f32 	%f18345, %f18308, %f18313, %f845;
	fma.rn.f32 	%f18346, %f18308, %f18314, %f846;
	fma.rn.f32 	%f18347, %f18308, %f18315, %f847;
	fma.rn.f32 	%f18348, %f18308, %f18316, %f848;
	fma.rn.f32 	%f18349, %f18308, %f18317, %f849;
	fma.rn.f32 	%f18350, %f18308, %f18318, %f850;
	fma.rn.f32 	%f18351, %f18308, %f18319, %f851;
	fma.rn.f32 	%f18352, %f18308, %f18320, %f852;
	fma.rn.f32 	%f18353, %f18309, %f18313, %f853;
	fma.rn.f32 	%f18354, %f18309, %f18314, %f854;
	fma.rn.f32 	%f18355, %f18309, %f18315, %f855;
	fma.rn.f32 	%f18356, %f18309, %f18316, %f856;
	fma.rn.f32 	%f18357, %f18309, %f18317, %f857;
	fma.rn.f32 	%f18358, %f18309, %f18318, %f858;
	fma.rn.f32 	%f18359, %f18309, %f18319, %f859;
	fma.rn.f32 	%f18360, %f18309, %f18320, %f860;
	fma.rn.f32 	%f18361, %f18310, %f18313, %f861;
	fma.rn.f32 	%f18362, %f18310, %f18314, %f862;
	fma.rn.f32 	%f18363, %f18310, %f18315, %f863;
	fma.rn.f32 	%f18364, %f18310, %f18316, %f864;
	fma.rn.f32 	%f18365, %f18310, %f18317, %f865;
	fma.rn.f32 	%f18366, %f18310, %f18318, %f866;
	fma.rn.f32 	%f18367, %f18310, %f18319, %f867;
	fma.rn.f32 	%f18368, %f18310, %f18320, %f868;
	fma.rn.f32 	%f18369, %f18311, %f18313, %f869;
	fma.rn.f32 	%f18370, %f18311, %f18314, %f870;
	fma.rn.f32 	%f18371, %f18311, %f18315, %f871;
	fma.rn.f32 	%f18372, %f18311, %f18316, %f872;
	fma.rn.f32 	%f18373, %f18311, %f18317, %f873;
	fma.rn.f32 	%f18374, %f18311, %f18318, %f874;
	fma.rn.f32 	%f18375, %f18311, %f18319, %f875;
	fma.rn.f32 	%f18376, %f18311, %f18320, %f876;
	fma.rn.f32 	%f18377, %f18312, %f18313, %f877;
	fma.rn.f32 	%f18378, %f18312, %f18314, %f878;
	fma.rn.f32 	%f18379, %f18312, %f18315, %f879;
	fma.rn.f32 	%f18380, %f18312, %f18316, %f880;
	fma.rn.f32 	%f18381, %f18312, %f18317, %f881;
	fma.rn.f32 	%f18382, %f18312, %f18318, %f882;
	fma.rn.f32 	%f18383, %f18312, %f18319, %f883;
	fma.rn.f32 	%f18384, %f18312, %f18320, %f884;
	ld.shared.v4.f32 	{%f18385, %f18386, %f18387, %f18388}, [%r7+512];
	ld.shared.v4.f32 	{%f18389, %f18390, %f18391, %f18392}, [%r7+768];
	ld.shared.v4.f32 	{%f18393, %f18394, %f18395, %f18396}, [%r253+512];
	ld.shared.v4.f32 	{%f18397, %f18398, %f18399, %f18400}, [%r253+768];
	fma.rn.f32 	%f18401, %f18385, %f18393, %f18321;
	fma.rn.f32 	%f18402, %f18385, %f18394, %f18322;
	fma.rn.f32 	%f18403, %f18385, %f18395, %f18323;
	fma.rn.f32 	%f18404, %f18385, %f18396, %f18324;
	fma.rn.f32 	%f18405, %f18385, %f18397, %f18325;
	fma.rn.f32 	%f18406, %f18385, %f18398, %f18326;
	fma.rn.f32 	%f18407, %f18385, %f18399, %f18327;
	fma.rn.f32 	%f18408, %f18385, %f18400, %f18328;
	fma.rn.f32 	%f18409, %f18386, %f18393, %f18329;
	fma.rn.f32 	%f18410, %f18386, %f18394, %f18330;
	fma.rn.f32 	%f18411, %f18386, %f18395, %f18331;
	fma.rn.f32 	%f18412, %f18386, %f18396, %f18332;
	fma.rn.f32 	%f18413, %f18386, %f18397, %f18333;
	fma.rn.f32 	%f18414, %f18386, %f18398, %f18334;
	fma.rn.f32 	%f18415, %f18386, %f18399, %f18335;
	fma.rn.f32 	%f18416, %f18386, %f18400, %f18336;
	fma.rn.f32 	%f18417, %f18387, %f18393, %f18337;
	fma.rn.f32 	%f18418, %f18387, %f18394, %f18338;
	fma.rn.f32 	%f18419, %f18387, %f18395, %f18339;
	fma.rn.f32 	%f18420, %f18387, %f18396, %f18340;
	fma.rn.f32 	%f18421, %f18387, %f18397, %f18341;
	fma.rn.f32 	%f18422, %f18387, %f18398, %f18342;
	fma.rn.f32 	%f18423, %f18387, %f18399, %f18343;
	fma.rn.f32 	%f18424, %f18387, %f18400, %f18344;
	fma.rn.f32 	%f18425, %f18388, %f18393, %f18345;
	fma.rn.f32 	%f18426, %f18388, %f18394, %f18346;
	fma.rn.f32 	%f18427, %f18388, %f18395, %f18347;
	fma.rn.f32 	%f18428, %f18388, %f18396, %f18348;
	fma.rn.f32 	%f18429, %f18388, %f18397, %f18349;
	fma.rn.f32 	%f18430, %f18388, %f18398, %f18350;
	fma.rn.f32 	%f18431, %f18388, %f18399, %f18351;
	fma.rn.f32 	%f18432, %f18388, %f18400, %f18352;
	fma.rn.f32 	%f18433, %f18389, %f18393, %f18353;
	fma.rn.f32 	%f18434, %f18389, %f18394, %f18354;
	fma.rn.f32 	%f18435, %f18389, %f18395, %f18355;
	fma.rn.f32 	%f18436, %f18389, %f18396, %f18356;
	fma.rn.f32 	%f18437, %f18389, %f18397, %f18357;
	fma.rn.f32 	%f18438, %f18389, %f18398, %f18358;
	fma.rn.f32 	%f18439, %f18389, %f18399, %f18359;
	fma.rn.f32 	%f18440, %f18389, %f18400, %f18360;
	fma.rn.f32 	%f18441, %f18390, %f18393, %f18361;
	fma.rn.f32 	%f18442, %f18390, %f18394, %f18362;
	fma.rn.f32 	%f18443, %f18390, %f18395, %f18363;
	fma.rn.f32 	%f18444, %f18390, %f18396, %f18364;
	fma.rn.f32 	%f18445, %f18390, %f18397, %f18365;
	fma.rn.f32 	%f18446, %f18390, %f18398, %f18366;
	fma.rn.f32 	%f18447, %f18390, %f18399, %f18367;
	fma.rn.f32 	%f18448, %f18390, %f18400, %f18368;
	fma.rn.f32 	%f18449, %f18391, %f18393, %f18369;
	fma.rn.f32 	%f18450, %f18391, %f18394, %f18370;
	fma.rn.f32 	%f18451, %f18391, %f18395, %f18371;
	fma.rn.f32 	%f18452, %f18391, %f18396, %f18372;
	fma.rn.f32 	%f18453, %f18391, %f18397, %f18373;
	fma.rn.f32 	%f18454, %f18391, %f18398, %f18374;
	fma.rn.f32 	%f18455, %f18391, %f18399, %f18375;
	fma.rn.f32 	%f18456, %f18391, %f18400, %f18376;
	fma.rn.f32 	%f18457, %f18392, %f18393, %f18377;
	fma.rn.f32 	%f18458, %f18392, %f18394, %f18378;
	fma.rn.f32 	%f18459, %f18392, %f18395, %f18379;
	fma.rn.f32 	%f18460, %f18392, %f18396, %f18380;
	fma.rn.f32 	%f18461, %f18392, %f18397, %f18381;
	fma.rn.f32 	%f18462, %f18392, %f18398, %f18382;
	fma.rn.f32 	%f18463, %f18392, %f18399, %f18383;
	fma.rn.f32 	%f18464, %f18392, %f18400, %f18384;
	ld.shared.v4.f32 	{%f18465, %f18466, %f18467, %f18468}, [%r7+1024];
	ld.shared.v4.f32 	{%f18469, %f18470, %f18471, %f18472}, [%r7+1280];
	ld.shared.v4.f32 	{%f18473, %f18474, %f18475, %f18476}, [%r253+1024];
	ld.shared.v4.f32 	{%f18477, %f18478, %f18479, %f18480}, [%r253+1280];
	fma.rn.f32 	%f18481, %f18465, %f18473, %f18401;
	fma.rn.f32 	%f18482, %f18465, %f18474, %f18402;
	fma.rn.f32 	%f18483, %f18465, %f18475, %f18403;
	fma.rn.f32 	%f18484, %f18465, %f18476, %f18404;
	fma.rn.f32 	%f18485, %f18465, %f18477, %f18405;
	fma.rn.f32 	%f18486, %f18465, %f18478, %f18406;
	fma.rn.f32 	%f18487, %f18465, %f18479, %f18407;
	fma.rn.f32 	%f18488, %f18465, %f18480, %f18408;
	fma.rn.f32 	%f18489, %f18466, %f18473, %f18409;
	fma.rn.f32 	%f18490, %f18466, %f18474, %f18410;
	fma.rn.f32 	%f18491, %f18466, %f18475, %f18411;
	fma.rn.f32 	%f18492, %f18466, %f18476, %f18412;
	fma.rn.f32 	%f18493, %f18466, %f18477, %f18413;
	fma.rn.f32 	%f18494, %f18466, %f18478, %f18414;
	fma.rn.f32 	%f18495, %f18466, %f18479, %f18415;
	fma.rn.f32 	%f18496, %f18466, %f18480, %f18416;
	fma.rn.f32 	%f18497, %f18467, %f18473, %f18417;
	fma.rn.f32 	%f18498, %f18467, %f18474, %f18418;
	fma.rn.f32 	%f18499, %f18467, %f18475, %f18419;
	fma.rn.f32 	%f18500, %f18467, %f18476, %f18420;
	fma.rn.f32 	%f18501, %f18467, %f18477, %f18421;
	fma.rn.f32 	%f18502, %f18467, %f18478, %f18422;
	fma.rn.f32 	%f18503, %f18467, %f18479, %f18423;
	fma.rn.f32 	%f18504, %f18467, %f18480, %f18424;
	fma.rn.f32 	%f18505, %f18468, %f18473, %f18425;
	fma.rn.f32 	%f18506, %f18468, %f18474, %f18426;
	fma.rn.f32 	%f18507, %f18468, %f18475, %f18427;
	fma.rn.f32 	%f18508, %f18468, %f18476, %f18428;
	fma.rn.f32 	%f18509, %f18468, %f18477, %f18429;
	fma.rn.f32 	%f18510, %f18468, %f18478, %f18430;
	fma.rn.f32 	%f18511, %f18468, %f18479, %f18431;
	fma.rn.f32 	%f18512, %f18468, %f18480, %f18432;
	fma.rn.f32 	%f18513, %f18469, %f18473, %f18433;
	fma.rn.f32 	%f18514, %f18469, %f18474, %f18434;
	fma.rn.f32 	%f18515, %f18469, %f18475, %f18435;
	fma.rn.f32 	%f18516, %f18469, %f18476, %f18436;
	fma.rn.f32 	%f18517, %f18469, %f18477, %f18437;
	fma.rn.f32 	%f18518, %f18469, %f18478, %f18438;
	fma.rn.f32 	%f18519, %f18469, %f18479, %f18439;
	fma.rn.f32 	%f18520, %f18469, %f18480, %f18440;
	fma.rn.f32 	%f18521, %f18470, %f18473, %f18441;
	fma.rn.f32 	%f18522, %f18470, %f18474, %f18442;
	fma.rn.f32 	%f18523, %f18470, %f18475, %f18443;
	fma.rn.f32 	%f18524, %f18470, %f18476, %f18444;
	fma.rn.f32 	%f18525, %f18470, %f18477, %f18445;
	fma.rn.f32 	%f18526, %f18470, %f18478, %f18446;
	fma.rn.f32 	%f18527, %f18470, %f18479, %f18447;
	fma.rn.f32 	%f18528, %f18470, %f18480, %f18448;
	fma.rn.f32 	%f18529, %f18471, %f18473, %f18449;
	fma.rn.f32 	%f18530, %f18471, %f18474, %f18450;
	fma.rn.f32 	%f18531, %f18471, %f18475, %f18451;
	fma.rn.f32 	%f18532, %f18471, %f18476, %f18452;
	fma.rn.f32 	%f18533, %f18471, %f18477, %f18453;
	fma.rn.f32 	%f18534, %f18471, %f18478, %f18454;
	fma.rn.f32 	%f18535, %f18471, %f18479, %f18455;
	fma.rn.f32 	%f18536, %f18471, %f18480, %f18456;
	fma.rn.f32 	%f18537, %f18472, %f18473, %f18457;
	fma.rn.f32 	%f18538, %f18472, %f18474, %f18458;
	fma.rn.f32 	%f18539, %f18472, %f18475, %f18459;
	fma.rn.f32 	%f18540, %f18472, %f18476, %f18460;
	fma.rn.f32 	%f18541, %f18472, %f18477, %f18461;
	fma.rn.f32 	%f18542, %f18472, %f18478, %f18462;
	fma.rn.f32 	%f18543, %f18472, %f18479, %f18463;
	fma.rn.f32 	%f18544, %f18472, %f18480, %f18464;
	ld.shared.v4.f32 	{%f18545, %f18546, %f18547, %f18548}, [%r7+1536];
	ld.shared.v4.f32 	{%f18549, %f18550, %f18551, %f18552}, [%r7+1792];
	ld.shared.v4.f32 	{%f18553, %f18554, %f18555, %f18556}, [%r253+1536];
	ld.shared.v4.f32 	{%f18557, %f18558, %f18559, %f18560}, [%r253+1792];
	fma.rn.f32 	%f18561, %f18545, %f18553, %f18481;
	fma.rn.f32 	%f18562, %f18545, %f18554, %f18482;
	fma.rn.f32 	%f18563, %f18545, %f18555, %f18483;
	fma.rn.f32 	%f18564, %f18545, %f18556, %f18484;
	fma.rn.f32 	%f18565, %f18545, %f18557, %f18485;
	fma.rn.f32 	%f18566, %f18545, %f18558, %f18486;
	fma.rn.f32 	%f18567, %f18545, %f18559, %f18487;
	fma.rn.f32 	%f18568, %f18545, %f18560, %f18488;
	fma.rn.f32 	%f18569, %f18546, %f18553, %f18489;
	fma.rn.f32 	%f18570, %f18546, %f18554, %f18490;
	fma.rn.f32 	%f18571, %f18546, %f18555, %f18491;
	fma.rn.f32 	%f18572, %f18546, %f18556, %f18492;
	fma.rn.f32 	%f18573, %f18546, %f18557, %f18493;
	fma.rn.f32 	%f18574, %f18546, %f18558, %f18494;
	fma.rn.f32 	%f18575, %f18546, %f18559, %f18495;
	fma.rn.f32 	%f18576, %f18546, %f18560, %f18496;
	fma.rn.f32 	%f18577, %f18547, %f18553, %f18497;
	fma.rn.f32 	%f18578, %f18547, %f18554, %f18498;
	fma.rn.f32 	%f18579, %f18547, %f18555, %f18499;
	fma.rn.f32 	%f18580, %f18547, %f18556, %f18500;
	fma.rn.f32 	%f18581, %f18547, %f18557, %f18501;
	fma.rn.f32 	%f18582, %f18547, %f18558, %f18502;
	fma.rn.f32 	%f18583, %f18547, %f18559, %f18503;
	fma.rn.f32 	%f18584, %f18547, %f18560, %f18504;
	fma.rn.f32 	%f18585, %f18548, %f18553, %f18505;
	fma.rn.f32 	%f18586, %f18548, %f18554, %f18506;
	fma.rn.f32 	%f18587, %f18548, %f18555, %f18507;
	fma.rn.f32 	%f18588, %f18548, %f18556, %f18508;
	fma.rn.f32 	%f18589, %f18548, %f18557, %f18509;
	fma.rn.f32 	%f18590, %f18548, %f18558, %f18510;
	fma.rn.f32 	%f18591, %f18548, %f18559, %f18511;
	fma.rn.f32 	%f18592, %f18548, %f18560, %f18512;
	fma.rn.f32 	%f18593, %f18549, %f18553, %f18513;
	fma.rn.f32 	%f18594, %f18549, %f18554, %f18514;
	fma.rn.f32 	%f18595, %f18549, %f18555, %f18515;
	fma.rn.f32 	%f18596, %f18549, %f18556, %f18516;
	fma.rn.f32 	%f18597, %f18549, %f18557, %f18517;
	fma.rn.f32 	%f18598, %f18549, %f18558, %f18518;
	fma.rn.f32 	%f18599, %f18549, %f18559, %f18519;
	fma.rn.f32 	%f18600, %f18549, %f18560, %f18520;
	fma.rn.f32 	%f18601, %f18550, %f18553, %f18521;
	fma.rn.f32 	%f18602, %f18550, %f18554, %f18522;
	fma.rn.f32 	%f18603, %f18550, %f18555, %f18523;
	fma.rn.f32 	%f18604, %f18550, %f18556, %f18524;
	fma.rn.f32 	%f18605, %f18550, %f18557, %f18525;
	fma.rn.f32 	%f18606, %f18550, %f18558, %f18526;
	fma.rn.f32 	%f18607, %f18550, %f18559, %f18527;
	fma.rn.f32 	%f18608, %f18550, %f18560, %f18528;
	fma.rn.f32 	%f18609, %f18551, %f18553, %f18529;
	fma.rn.f32 	%f18610, %f18551, %f18554, %f18530;
	fma.rn.f32 	%f18611, %f18551, %f18555, %f18531;
	fma.rn.f32 	%f18612, %f18551, %f18556, %f18532;
	fma.rn.f32 	%f18613, %f18551, %f18557, %f18533;
	fma.rn.f32 	%f18614, %f18551, %f18558, %f18534;
	fma.rn.f32 	%f18615, %f18551, %f18559, %f18535;
	fma.rn.f32 	%f18616, %f18551, %f18560, %f18536;
	fma.rn.f32 	%f18617, %f18552, %f18553, %f18537;
	fma.rn.f32 	%f18618, %f18552, %f18554, %f18538;
	fma.rn.f32 	%f18619, %f18552, %f18555, %f18539;
	fma.rn.f32 	%f18620, %f18552, %f18556, %f18540;
	fma.rn.f32 	%f18621, %f18552, %f18557, %f18541;
	fma.rn.f32 	%f18622, %f18552, %f18558, %f18542;
	fma.rn.f32 	%f18623, %f18552, %f18559, %f18543;
	fma.rn.f32 	%f18624, %f18552, %f18560, %f18544;
	ld.shared.v4.f32 	{%f18625, %f18626, %f18627, %f18628}, [%r7+2048];
	ld.shared.v4.f32 	{%f18629, %f18630, %f18631, %f18632}, [%r7+2304];
	ld.shared.v4.f32 	{%f18633, %f18634, %f18635, %f18636}, [%r253+2048];
	ld.shared.v4.f32 	{%f18637, %f18638, %f18639, %f18640}, [%r253+2304];
	fma.rn.f32 	%f18641, %f18625, %f18633, %f18561;
	fma.rn.f32 	%f18642, %f18625, %f18634, %f18562;
	fma.rn.f32 	%f18643, %f18625, %f18635, %f18563;
	fma.rn.f32 	%f18644, %f18625, %f18636, %f18564;
	fma.rn.f32 	%f18645, %f18625, %f18637, %f18565;
	fma.rn.f32 	%f18646, %f18625, %f18638, %f18566;
	fma.rn.f32 	%f18647, %f18625, %f18639, %f18567;
	fma.rn.f32 	%f18648, %f18625, %f18640, %f18568;
	fma.rn.f32 	%f18649, %f18626, %f18633, %f18569;
	fma.rn.f32 	%f18650, %f18626, %f18634, %f18570;
	fma.rn.f32 	%f18651, %f18626, %f18635, %f18571;
	fma.rn.f32 	%f18652, %f18626, %f18636, %f18572;
	fma.rn.f32 	%f18653, %f18626, %f18637, %f18573;
	fma.rn.f32 	%f18654, %f18626, %f18638, %f18574;
	fma.rn.f32 	%f18655, %f18626, %f18639, %f18575;
	fma.rn.f32 	%f18656, %f18626, %f18640, %f18576;
	fma.rn.f32 	%f18657, %f18627, %f18633, %f18577;
	fma.rn.f32 	%f18658, %f18627, %f18634, %f18578;
	fma.rn.f32 	%f18659, %f18627, %f18635, %f18579;
	fma.rn.f32 	%f18660, %f18627, %f18636, %f18580;
	fma.rn.f32 	%f18661, %f18627, %f18637, %f18581;
	fma.rn.f32 	%f18662, %f18627, %f18638, %f18582;
	fma.rn.f32 	%f18663, %f18627, %f18639, %f18583;
	fma.rn.f32 	%f18664, %f18627, %f18640, %f18584;
	fma.rn.f32 	%f18665, %f18628, %f18633, %f18585;
	fma.rn.f32 	%f18666, %f18628, %f18634, %f18586;
	fma.rn.f32 	%f18667, %f18628, %f18635, %f18587;
	fma.rn.f32 	%f18668, %f18628, %f18636, %f18588;
	fma.rn.f32 	%f18669, %f18628, %f18637, %f18589;
	fma.rn.f32 	%f18670, %f18628, %f18638, %f18590;
	fma.rn.f32 	%f18671, %f18628, %f18639, %f18591;
	fma.rn.f32 	%f18672, %f18628, %f18640, %f18592;
	fma.rn.f32 	%f18673, %f18629, %f18633, %f18593;
	fma.rn.f32 	%f18674, %f18629, %f18634, %f18594;
	fma.rn.f32 	%f18675, %f18629, %f18635, %f18595;
	fma.rn.f32 	%f18676, %f18629, %f18636, %f18596;
	fma.rn.f32 	%f18677, %f18629, %f18637, %f18597;
	fma.rn.f32 	%f18678, %f18629, %f18638, %f18598;
	fma.rn.f32 	%f18679, %f18629, %f18639, %f18599;
	fma.rn.f32 	%f18680, %f18629, %f18640, %f18600;
	fma.rn.f32 	%f18681, %f18630, %f18633, %f18601;
	fma.rn.f32 	%f18682, %f18630, %f18634, %f18602;
	fma.rn.f32 	%f18683, %f18630, %f18635, %f18603;
	fma.rn.f32 	%f18684, %f18630, %f18636, %f18604;
	fma.rn.f32 	%f18685, %f18630, %f18637, %f18605;
	fma.rn.f32 	%f18686, %f18630, %f18638, %f18606;
	fma.rn.f32 	%f18687, %f18630, %f18639, %f18607;
	fma.rn.f32 	%f18688, %f18630, %f18640, %f18608;
	fma.rn.f32 	%f18689, %f18631, %f18633, %f18609;
	fma.rn.f32 	%f18690, %f18631, %f18634, %f18610;
	fma.rn.f32 	%f18691, %f18631, %f18635, %f18611;
	fma.rn.f32 	%f18692, %f18631, %f18636, %f18612;
	fma.rn.f32 	%f18693, %f18631, %f18637, %f18613;
	fma.rn.f32 	%f18694, %f18631, %f18638, %f18614;
	fma.rn.f32 	%f18695, %f18631, %f18639, %f18615;
	fma.rn.f32 	%f18696, %f18631, %f18640, %f18616;
	fma.rn.f32 	%f18697, %f18632, %f18633, %f18617;
	fma.rn.f32 	%f18698, %f18632, %f18634, %f18618;
	fma.rn.f32 	%f18699, %f18632, %f18635, %f18619;
	fma.rn.f32 	%f18700, %f18632, %f18636, %f18620;
	fma.rn.f32 	%f18701, %f18632, %f18637, %f18621;
	fma.rn.f32 	%f18702, %f18632, %f18638, %f18622;
	fma.rn.f32 	%f18703, %f18632, %f18639, %f18623;
	fma.rn.f32 	%f18704, %f18632, %f18640, %f18624;
	ld.shared.v4.f32 	{%f18705, %f18706, %f18707, %f18708}, [%r7+2560];
	ld.shared.v4.f32 	{%f18709, %f18710, %f18711, %f18712}, [%r7+2816];
	ld.shared.v4.f32 	{%f18713, %f18714, %f18715, %f18716}, [%r253+2560];
	ld.shared.v4.f32 	{%f18717, %f18718, %f18719, %f18720}, [%r253+2816];
	fma.rn.f32 	%f18721, %f18705, %f18713, %f18641;
	fma.rn.f32 	%f18722, %f18705, %f18714, %f18642;
	fma.rn.f32 	%f18723, %f18705, %f18715, %f18643;
	fma.rn.f32 	%f18724, %f18705, %f18716, %f18644;
	fma.rn.f32 	%f18725, %f18705, %f18717, %f18645;
	fma.rn.f32 	%f18726, %f18705, %f18718, %f18646;
	fma.rn.f32 	%f18727, %f18705, %f18719, %f18647;
	fma.rn.f32 	%f18728, %f18705, %f18720, %f18648;
	fma.rn.f32 	%f18729, %f18706, %f18713, %f18649;
	fma.rn.f32 	%f18730, %f18706, %f18714, %f18650;
	fma.rn.f32 	%f18731, %f18706, %f18715, %f18651;
	fma.rn.f32 	%f18732, %f18706, %f18716, %f18652;
	fma.rn.f32 	%f18733, %f18706, %f18717, %f18653;
	fma.rn.f32 	%f18734, %f18706, %f18718, %f18654;
	fma.rn.f32 	%f18735, %f18706, %f18719, %f18655;
	fma.rn.f32 	%f18736, %f18706, %f18720, %f18656;
	fma.rn.f32 	%f18737, %f18707, %f18713, %f18657;
	fma.rn.f32 	%f18738, %f18707, %f18714, %f18658;
	fma.rn.f32 	%f18739, %f18707, %f18715, %f18659;
	fma.rn.f32 	%f18740, %f18707, %f18716, %f18660;
	fma.rn.f32 	%f18741, %f18707, %f18717, %f18661;
	fma.rn.f32 	%f18742, %f18707, %f18718, %f18662;
	fma.rn.f32 	%f18743, %f18707, %f18719, %f18663;
	fma.rn.f32 	%f18744, %f18707, %f18720, %f18664;
	fma.rn.f32 	%f18745, %f18708, %f18713, %f18665;
	fma.rn.f32 	%f18746, %f18708, %f18714, %f18666;
	fma.rn.f32 	%f18747, %f18708, %f18715, %f18667;
	fma.rn.f32 	%f18748, %f18708, %f18716, %f18668;
	fma.rn.f32 	%f18749, %f18708, %f18717, %f18669;
	fma.rn.f32 	%f18750, %f18708, %f18718, %f18670;
	fma.rn.f32 	%f18751, %f18708, %f18719, %f18671;
	fma.rn.f32 	%f18752, %f18708, %f18720, %f18672;
	fma.rn.f32 	%f18753, %f18709, %f18713, %f18673;
	fma.rn.f32 	%f18754, %f18709, %f18714, %f18674;
	fma.rn.f32 	%f18755, %f18709, %f18715, %f18675;
	fma.rn.f32 	%f18756, %f18709, %f18716, %f18676;
	fma.rn.f32 	%f18757, %f18709, %f18717, %f18677;
	fma.rn.f32 	%f18758, %f18709, %f18718, %f18678;
	fma.rn.f32 	%f18759, %f18709, %f18719, %f18679;
	fma.rn.f32 	%f18760, %f18709, %f18720, %f18680;
	fma.rn.f32 	%f18761, %f18710, %f18713, %f18681;
	fma.rn.f32 	%f18762, %f18710, %f18714, %f18682;
	fma.rn.f32 	%f18763, %f18710, %f18715, %f18683;
	fma.rn.f32 	%f18764, %f18710, %f18716, %f18684;
	fma.rn.f32 	%f18765, %f18710, %f18717, %f18685;
	fma.rn.f32 	%f18766, %f18710, %f18718, %f18686;
	fma.rn.f32 	%f18767, %f18710, %f18719, %f18687;
	fma.rn.f32 	%f18768, %f18710, %f18720, %f18688;
	fma.rn.f32 	%f18769, %f18711, %f18713, %f18689;
	fma.rn.f32 	%f18770, %f18711, %f18714, %f18690;
	fma.rn.f32 	%f18771, %f18711, %f18715, %f18691;
	fma.rn.f32 	%f18772, %f18711, %f18716, %f18692;
	fma.rn.f32 	%f18773, %f18711, %f18717, %f18693;
	fma.rn.f32 	%f18774, %f18711, %f18718, %f18694;
	fma.rn.f32 	%f18775, %f18711, %f18719, %f18695;
	fma.rn.f32 	%f18776, %f18711, %f18720, %f18696;
	fma.rn.f32 	%f18777, %f18712, %f18713, %f18697;
	fma.rn.f32 	%f18778, %f18712, %f18714, %f18698;
	fma.rn.f32 	%f18779, %f18712, %f18715, %f18699;
	fma.rn.f32 	%f18780, %f18712, %f18716, %f18700;
	fma.rn.f32 	%f18781, %f18712, %f18717, %f18701;
	fma.rn.f32 	%f18782, %f18712, %f18718, %f18702;
	fma.rn.f32 	%f18783, %f18712, %f18719, %f18703;
	fma.rn.f32 	%f18784, %f18712, %f18720, %f18704;
	ld.shared.v4.f32 	{%f18785, %f18786, %f18787, %f18788}, [%r7+3072];
	ld.shared.v4.f32 	{%f18789, %f18790, %f18791, %f18792}, [%r7+3328];
	ld.shared.v4.f32 	{%f18793, %f18794, %f18795, %f18796}, [%r253+3072];
	ld.shared.v4.f32 	{%f18797, %f18798, %f18799, %f18800}, [%r253+3328];
	fma.rn.f32 	%f18801, %f18785, %f18793, %f18721;
	fma.rn.f32 	%f18802, %f18785, %f18794, %f18722;
	fma.rn.f32 	%f18803, %f18785, %f18795, %f18723;
	fma.rn.f32 	%f18804, %f18785, %f18796, %f18724;
	fma.rn.f32 	%f18805, %f18785, %f18797, %f18725;
	fma.rn.f32 	%f18806, %f18785, %f18798, %f18726;
	fma.rn.f32 	%f18807, %f18785, %f18799, %f18727;
	fma.rn.f32 	%f18808, %f18785, %f18800, %f18728;
	fma.rn.f32 	%f18809, %f18786, %f18793, %f18729;
	fma.rn.f32 	%f18810, %f18786, %f18794, %f18730;
	fma.rn.f32 	%f18811, %f18786, %f18795, %f18731;
	fma.rn.f32 	%f18812, %f18786, %f18796, %f18732;
	fma.rn.f32 	%f18813, %f18786, %f18797, %f18733;
	fma.rn.f32 	%f18814, %f18786, %f18798, %f18734;
	fma.rn.f32 	%f18815, %f18786, %f18799, %f18735;
	fma.rn.f32 	%f18816, %f18786, %f18800, %f18736;
	fma.rn.f32 	%f18817, %f18787, %f18793, %f18737;
	fma.rn.f32 	%f18818, %f18787, %f18794, %f18738;
	fma.rn.f32 	%f18819, %f18787, %f18795, %f18739;
	fma.rn.f32 	%f18820, %f18787, %f18796, %f18740;
	fma.rn.f32 	%f18821, %f18787, %f18797, %f18741;
	fma.rn.f32 	%f18822, %f18787, %f18798, %f18742;
	fma.rn.f32 	%f18823, %f18787, %f18799, %f18743;
	fma.rn.f32 	%f18824, %f18787, %f18800, %f18744;
	fma.rn.f32 	%f18825, %f18788, %f18793, %f18745;
	fma.rn.f32 	%f18826, %f18788, %f18794, %f18746;
	fma.rn.f32 	%f18827, %f18788, %f18795, %f18747;
	fma.rn.f32 	%f18828, %f18788, %f18796, %f18748;
	fma.rn.f32 	%f18829, %f18788, %f18797, %f18749;
	fma.rn.f32 	%f18830, %f18788, %f18798, %f18750;
	fma.rn.f32 	%f18831, %f18788, %f18799, %f18751;
	fma.rn.f32 	%f18832, %f18788, %f18800, %f18752;
	fma.rn.f32 	%f18833, %f18789, %f18793, %f18753;
	fma.rn.f32 	%f18834, %f18789, %f18794, %f18754;
	fma.rn.f32 	%f18835, %f18789, %f18795, %f18755;
	fma.rn.f32 	%f18836, %f18789, %f18796, %f18756;
	fma.rn.f32 	%f18837, %f18789, %f18797, %f18757;
	fma.rn.f32 	%f18838, %f18789, %f18798, %f18758;
	fma.rn.f32 	%f18839, %f18789, %f18799, %f18759;
	fma.rn.f32 	%f18840, %f18789, %f18800, %f18760;
	fma.rn.f32 	%f18841, %f18790, %f18793, %f18761;
	fma.rn.f32 	%f18842, %f18790, %f18794, %f18762;
	fma.rn.f32 	%f18843, %f18790, %f18795, %f18763;
	fma.rn.f32 	%f18844, %f18790, %f18796, %f18764;
	fma.rn.f32 	%f18845, %f18790, %f18797, %f18765;
	fma.rn.f32 	%f18846, %f18790, %f18798, %f18766;
	fma.rn.f32 	%f18847, %f18790, %f18799, %f18767;
	fma.rn.f32 	%f18848, %f18790, %f18800, %f18768;
	fma.rn.f32 	%f18849, %f18791, %f18793, %f18769;
	fma.rn.f32 	%f18850, %f18791, %f18794, %f18770;
	fma.rn.f32 	%f18851, %f18791, %f18795, %f18771;
	fma.rn.f32 	%f18852, %f18791, %f18796, %f18772;
	fma.rn.f32 	%f18853, %f18791, %f18797, %f18773;
	fma.rn.f32 	%f18854, %f18791, %f18798, %f18774;
	fma.rn.f32 	%f18855, %f18791, %f18799, %f18775;
	fma.rn.f32 	%f18856, %f18791, %f18800, %f18776;
	fma.rn.f32 	%f18857, %f18792, %f18793, %f18777;
	fma.rn.f32 	%f18858, %f18792, %f18794, %f18778;
	fma.rn.f32 	%f18859, %f18792, %f18795, %f18779;
	fma.rn.f32 	%f18860, %f18792, %f18796, %f18780;
	fma.rn.f32 	%f18861, %f18792, %f18797, %f18781;
	fma.rn.f32 	%f18862, %f18792, %f18798, %f18782;
	fma.rn.f32 	%f18863, %f18792, %f18799, %f18783;
	fma.rn.f32 	%f18864, %f18792, %f18800, %f18784;
	ld.shared.v4.f32 	{%f18865, %f18866, %f18867, %f18868}, [%r7+3584];
	ld.shared.v4.f32 	{%f18869, %f18870, %f18871, %f18872}, [%r7+3840];
	ld.shared.v4.f32 	{%f18873, %f18874, %f18875, %f18876}, [%r253+3584];
	ld.shared.v4.f32 	{%f18877, %f18878, %f18879, %f18880}, [%r253+3840];
	fma.rn.f32 	%f889, %f18865, %f18873, %f18801;
	fma.rn.f32 	%f890, %f18865, %f18874, %f18802;
	fma.rn.f32 	%f891, %f18865, %f18875, %f18803;
	fma.rn.f32 	%f892, %f18865, %f18876, %f18804;
	fma.rn.f32 	%f893, %f18865, %f18877, %f18805;
	fma.rn.f32 	%f894, %f18865, %f18878, %f18806;
	fma.rn.f32 	%f895, %f18865, %f18879, %f18807;
	fma.rn.f32 	%f896, %f18865, %f18880, %f18808;
	fma.rn.f32 	%f897, %f18866, %f18873, %f18809;
	fma.rn.f32 	%f898, %f18866, %f18874, %f18810;
	fma.rn.f32 	%f899, %f18866, %f18875, %f18811;
	fma.rn.f32 	%f900, %f18866, %f18876, %f18812;
	fma.rn.f32 	%f901, %f18866, %f18877, %f18813;
	fma.rn.f32 	%f902, %f18866, %f18878, %f18814;
	fma.rn.f32 	%f903, %f18866, %f18879, %f18815;
	fma.rn.f32 	%f904, %f18866, %f18880, %f18816;
	fma.rn.f32 	%f905, %f18867, %f18873, %f18817;
	fma.rn.f32 	%f906, %f18867, %f18874, %f18818;
	fma.rn.f32 	%f907, %f18867, %f18875, %f18819;
	fma.rn.f32 	%f908, %f18867, %f18876, %f18820;
	fma.rn.f32 	%f909, %f18867, %f18877, %f18821;
	fma.rn.f32 	%f910, %f18867, %f18878, %f18822;
	fma.rn.f32 	%f911, %f18867, %f18879, %f18823;
	fma.rn.f32 	%f912, %f18867, %f18880, %f18824;
	fma.rn.f32 	%f913, %f18868, %f18873, %f18825;
	fma.rn.f32 	%f914, %f18868, %f18874, %f18826;
	fma.rn.f32 	%f915, %f18868, %f18875, %f18827;
	fma.rn.f32 	%f916, %f18868, %f18876, %f18828;
	fma.rn.f32 	%f917, %f18868, %f18877, %f18829;
	fma.rn.f32 	%f918, %f18868, %f18878, %f18830;
	fma.rn.f32 	%f919, %f18868, %f18879, %f18831;
	fma.rn.f32 	%f920, %f18868, %f18880, %f18832;
	fma.rn.f32 	%f921, %f18869, %f18873, %f18833;
	fma.rn.f32 	%f922, %f18869, %f18874, %f18834;
	fma.rn.f32 	%f923, %f18869, %f18875, %f18835;
	fma.rn.f32 	%f924, %f18869, %f18876, %f18836;
	fma.rn.f32 	%f925, %f18869, %f18877, %f18837;
	fma.rn.f32 	%f926, %f18869, %f18878, %f18838;
	fma.rn.f32 	%f927, %f18869, %f18879, %f18839;
	fma.rn.f32 	%f928, %f18869, %f18880, %f18840;
	fma.rn.f32 	%f929, %f18870, %f18873, %f18841;
	fma.rn.f32 	%f930, %f18870, %f18874, %f18842;
	fma.rn.f32 	%f931, %f18870, %f18875, %f18843;
	fma.rn.f32 	%f932, %f18870, %f18876, %f18844;
	fma.rn.f32 	%f933, %f18870, %f18877, %f18845;
	fma.rn.f32 	%f934, %f18870, %f18878, %f18846;
	fma.rn.f32 	%f935, %f18870, %f18879, %f18847;
	fma.rn.f32 	%f936, %f18870, %f18880, %f18848;
	fma.rn.f32 	%f937, %f18871, %f18873, %f18849;
	fma.rn.f32 	%f938, %f18871, %f18874, %f18850;
	fma.rn.f32 	%f939, %f18871, %f18875, %f18851;
	fma.rn.f32 	%f940, %f18871, %f18876, %f18852;
	fma.rn.f32 	%f941, %f18871, %f18877, %f18853;
	fma.rn.f32 	%f942, %f18871, %f18878, %f18854;
	fma.rn.f32 	%f943, %f18871, %f18879, %f18855;
	fma.rn.f32 	%f944, %f18871, %f18880, %f18856;
	fma.rn.f32 	%f945, %f18872, %f18873, %f18857;
	fma.rn.f32 	%f946, %f18872, %f18874, %f18858;
	fma.rn.f32 	%f947, %f18872, %f18875, %f18859;
	fma.rn.f32 	%f948, %f18872, %f18876, %f18860;
	fma.rn.f32 	%f949, %f18872, %f18877, %f18861;
	fma.rn.f32 	%f950, %f18872, %f18878, %f18862;
	fma.rn.f32 	%f951, %f18872, %f18879, %f18863;
	fma.rn.f32 	%f952, %f18872, %f18880, %f18864;
	@%p14 bra 	$L__BB0_28;
	shl.b32 	%r270, %r184, 11;
	and.b32  	%r271, %r270, 2048;
	add.s32 	%r272, %r7, %r271;
	st.shared.f32 	[%r272+4096], %f5;
	st.shared.f32 	[%r272+4608], %f6;
	st.shared.f32 	[%r272+5120], %f7;
	st.shared.f32 	[%r272+5632], %f8;
	st.shared.f32 	[%r272+4100], %f13;
	st.shared.f32 	[%r272+4612], %f14;
	st.shared.f32 	[%r272+5124], %f15;
	st.shared.f32 	[%r272+5636], %f16;
	st.shared.f32 	[%r272+4104], %f21;
	st.shared.f32 	[%r272+4616], %f22;
	st.shared.f32 	[%r272+5128], %f23;
	st.shared.f32 	[%r272+5640], %f24;
	st.shared.f32 	[%r272+4108], %f29;
	st.shared.f32 	[%r272+4620], %f30;
	st.shared.f32 	[%r272+5132], %f31;
	st.shared.f32 	[%r272+5644], %f32;
	st.shared.f32 	[%r272+4352], %f37;
	st.shared.f32 	[%r272+4864], %f38;
	st.shared.f32 	[%r272+5376], %f39;
	st.shared.f32 	[%r272+5888], %f40;
	st.shared.f32 	[%r272+4356], %f45;
	st.shared.f32 	[%r272+4868], %f46;
	st.shared.f32 	[%r272+5380], %f47;
	st.shared.f32 	[%r272+5892], %f48;
	st.shared.f32 	[%r272+4360], %f53;
	st.shared.f32 	[%r272+4872], %f54;
	st.shared.f32 	[%r272+5384], %f55;
	st.shared.f32 	[%r272+5896], %f56;
	st.shared.f32 	[%r272+4364], %f61;
	st.shared.f32 	[%r272+4876], %f62;
	st.shared.f32 	[%r272+5388], %f63;
	st.shared.f32 	[%r272+5900], %f64;
$L__BB0_28:
	setp.ne.s32 	%p15, %r199, 6;
	mov.u32 	%r275, %tid.y;
	shl.b32 	%r276, %r275, 4;
	add.s32 	%r277, %r276, %r184;
	shl.b32 	%r278, %r277, 4;
	mov.u32 	%r279, _ZZ16sgemm_b2b_kernelILi1024ELi128ELi128ELi128EEvPfS0_S0_S0_S0_E4s_b1;
	add.s32 	%r280, %r279, %r278;
	st.shared.v4.f32 	[%r280+4096], {%f885, %f886, %f887, %f888};
	bar.sync 	0;
	ld.global.nc.v4.f32 	{%f953, %f954, %f955, %f956}, [%rd1+57344];
	mov.u32 	%r281, _ZZ16sgemm_b2b_kernelILi1024ELi128ELi128ELi128EEvPfS0_S0_S0_S0_E3s_a;
	add.s32 	%r9, %r281, %r276;
	ld.shared.v4.f32 	{%f18881, %f18882, %f18883, %f18884}, [%r9+4096];
	ld.shared.v4.f32 	{%f18885, %f18886, %f18887, %f18888}, [%r9+4352];
	shl.b32 	%r282, %r184, 4;
	add.s32 	%r283, %r279, %r282;
	ld.shared.v4.f32 	{%f18889, %f18890, %f18891, %f18892}, [%r283+4096];
	ld.shared.v4.f32 	{%f18893, %f18894, %f18895, %f18896}, [%r283+4352];
	fma.rn.f32 	%f18897, %f18881, %f18889, %f889;
	fma.rn.f32 	%f18898, %f18881, %f18890, %f890;
	fma.rn.f32 	%f18899, %f18881, %f18891, %f891;
	fma.rn.f32 	%f18900, %f18881, %f18892, %f892;
	fma.rn.f32 	%f18901, %f18881, %f18893, %f893;
	fma.rn.f32 	%f18902, %f18881, %f18894, %f894;
	fma.rn.f32 	%f18903, %f18881, %f18895, %f895;
	fma.rn.f32 	%f18904, %f18881, %f18896, %f896;
	fma.rn.f32 	%f18905, %f18882, %f18889, %f897;
	fma.rn.f32 	%f18906, %f18882, %f18890, %f898;
	fma.rn.f32 	%f18907, %f18882, %f18891, %f899;
	fma.rn.f32 	%f18908, %f18882, %f18892, %f900;
	fma.rn.f32 	%f18909, %f18882, %f18893, %f901;
	fma.rn.f32 	%f18910, %f18882, %f18894, %f902;
	fma.rn.f32 	%f18911, %f18882, %f18895, %f903;
	fma.rn.f32 	%f18912, %f18882, %f18896, %f904;
	fma.rn.f32 	%f18913, %f18883, %f18889, %f905;
	fma.rn.f32 	%f18914, %f18883, %f18890, %f906;
	fma.rn.f32 	%f18915, %f18883, %f18891, %f907;
	fma.rn.f32 	%f18916, %f18883, %f18892, %f908;
	fma.rn.f32 	%f18917, %f18883, %f18893, %f909;
	fma.rn.f32 	%f18918, %f18883, %f18894, %f910;
	fma.rn.f32 	%f18919, %f18883, %f18895, %f911;
	fma.rn.f32 	%f18920, %f18883, %f18896, %f912;
	fma.rn.f32 	%f18921, %f18884, %f18889, %f913;
	fma.rn.f32 	%f18922, %f18884, %f18890, %f914;
	fma.rn.f32 	%f18923, %f18884, %f18891, %f915;
	fma.rn.f32 	%f18924, %f18884, %f18892, %f916;
	fma.rn.f32 	%f18925, %f18884, %f18893, %f917;
	fma.rn.f32 	%f18926, %f18884, %f18894, %f918;
	fma.rn.f32 	%f18927, %f18884, %f18895, %f919;
	fma.rn.f32 	%f18928, %f18884, %f18896, %f920;
	fma.rn.f32 	%f18929, %f18885, %f18889, %f921;
	fma.rn.f32 	%f18930, %f18885, %f18890, %f922;
	fma.rn.f32 	%f18931, %f18885, %f18891, %f923;
	fma.rn.f32 	%f18932, %f18885, %f18892, %f924;
	fma.rn.f32 	%f18933, %f18885, %f18893, %f925;
	fma.rn.f32 	%f18934, %f18885, %f18894, %f926;
	fma.rn.f32 	%f18935, %f18885, %f18895, %f927;
	fma.rn.f32 	%f18936, %f18885, %f18896, %f928;
	fma.rn.f32 	%f18937, %f18886, %f18889, %f929;
	fma.rn.f32 	%f18938, %f18886, %f18890, %f930;
	fma.rn.f32 	%f18939, %f18886, %f18891, %f931;
	fma.rn.f32 	%f18940, %f18886, %f18892, %f932;
	fma.rn.f32 	%f18941, %f18886, %f18893, %f933;
	fma.rn.f32 	%f18942, %f18886, %f18894, %f934;
	fma.rn.f32 	%f18943, %f18886, %f18895, %f935;
	fma.rn.f32 	%f18944, %f18886, %f18896, %f936;
	fma.rn.f32 	%f18945, %f18887, %f18889, %f937;
	fma.rn.f32 	%f18946, %f18887, %f18890, %f938;
	fma.rn.f32 	%f18947, %f18887, %f18891, %f939;
	fma.rn.f32 	%f18948, %f18887, %f18892, %f940;
	fma.rn.f32 	%f18949, %f18887, %f18893, %f941;
	fma.rn.f32 	%f18950, %f18887, %f18894, %f942;
	fma.rn.f32 	%f18951, %f18887, %f18895, %f943;
	fma.rn.f32 	%f18952, %f18887, %f18896, %f944;
	fma.rn.f32 	%f18953, %f18888, %f18889, %f945;
	fma.rn.f32 	%f18954, %f18888, %f18890, %f946;
	fma.rn.f32 	%f18955, %f18888, %f18891, %f947;
	fma.rn.f32 	%f18956, %f18888, %f18892, %f948;
	fma.rn.f32 	%f18957, %f18888, %f18893, %f949;
	fma.rn.f32 	%f18958, %f18888, %f18894, %f950;
	fma.rn.f32 	%f18959, %f18888, %f18895, %f951;
	fma.rn.f32 	%f18960, %f18888, %f18896, %f952;
	ld.shared.v4.f32 	{%f18961, %f18962, %f18963, %f18964}, [%r9+4608];
	ld.shared.v4.f32 	{%f18965, %f18966, %f18967, %f18968}, [%r9+4864];
	ld.shared.v4.f32 	{%f18969, %f18970, %f18971, %f18972}, [%r283+4608];
	ld.shared.v4.f32 	{%f18973, %f18974, %f18975, %f18976}, [%r283+4864];
	fma.rn.f32 	%f18977, %f18961, %f18969, %f18897;
	fma.rn.f32 	%f18978, %f18961, %f18970, %f18898;
	fma.rn.f32 	%f18979, %f18961, %f18971, %f18899;
	fma.rn.f32 	%f18980, %f18961, %f18972, %f18900;
	fma.rn.f32 	%f18981, %f18961, %f18973, %f18901;
	fma.rn.f32 	%f18982, %f18961, %f18974, %f18902;
	fma.rn.f32 	%f18983, %f18961, %f18975, %f18903;
	fma.rn.f32 	%f18984, %f18961, %f18976, %f18904;
	fma.rn.f32 	%f18985, %f18962, %f18969, %f18905;
	fma.rn.f32 	%f18986, %f18962, %f18970, %f18906;
	fma.rn.f32 	%f18987, %f18962, %f18971, %f18907;
	fma.rn.f32 	%f18988, %f18962, %f18972, %f18908;
	fma.rn.f32 	%f18989, %f18962, %f18973, %f18909;
	fma.rn.f32 	%f18990, %f18962, %f18974, %f18910;
	fma.rn.f32 	%f18991, %f18962, %f18975, %f18911;
	fma.rn.f32 	%f18992, %f18962, %f18976, %f18912;
	fma.rn.f32 	%f18993, %f18963, %f18969, %f18913;
	fma.rn.f32 	%f18994, %f18963, %f18970, %f18914;
	fma.rn.f32 	%f18995, %f18963, %f18971, %f18915;
	fma.rn.f32 	%f18996, %f18963, %f18972, %f18916;
	fma.rn.f32 	%f18997, %f18963, %f18973, %f18917;
	fma.rn.f32 	%f18998, %f18963, %f18974, %f18918;
	fma.rn.f32 	%f18999, %f18963, %f18975, %f18919;
	fma.rn.f32 	%f19000, %f18963, %f18976, %f18920;
	fma.rn.f32 	%f19001, %f18964, %f18969, %f18921;
	fma.rn.f32 	%f19002, %f18964, %f18970, %f18922;
	fma.rn.f32 	%f19003, %f18964, %f18971, %f18923;
	fma.rn.f32 	%f19004, %f18964, %f18972, %f18924;
	fma.rn.f32 	%f19005, %f18964, %f18973, %f18925;
	fma.rn.f32 	%f19006, %f18964, %f18974, %f18926;
	fma.rn.f32 	%f19007, %f18964, %f18975, %f18927;
	fma.rn.f32 	%f19008, %f18964, %f18976, %f18928;
	fma.rn.f32 	%f19009, %f18965, %f18969, %f18929;
	fma.rn.f32 	%f19010, %f18965, %f18970, %f18930;
	fma.rn.f32 	%f19011, %f18965, %f18971, %f18931;
	fma.rn.f32 	%f19012, %f18965, %f18972, %f18932;
	fma.rn.f32 	%f19013, %f18965, %f18973, %f18933;
	fma.rn.f32 	%f19014, %f18965, %f18974, %f18934;
	fma.rn.f32 	%f19015, %f18965, %f18975, %f18935;
	fma.rn.f32 	%f19016, %f18965, %f18976, %f18936;
	fma.rn.f32 	%f19017, %f18966, %f18969, %f18937;
	fma.rn.f32 	%f19018, %f18966, %f18970, %f18938;
	fma.rn.f32 	%f19019, %f18966, %f18971, %f18939;
	fma.rn.f32 	%f19020, %f18966, %f18972, %f18940;
	fma.rn.f32 	%f19021, %f18966, %f18973, %f18941;
	fma.rn.f32 	%f19022, %f18966, %f18974, %f18942;
	fma.rn.f32 	%f19023, %f18966, %f18975, %f18943;
	fma.rn.f32 	%f19024, %f18966, %f18976, %f18944;
	fma.rn.f32 	%f19025, %f18967, %f18969, %f18945;
	fma.rn.f32 	%f19026, %f18967, %f18970, %f18946;
	fma.rn.f32 	%f19027, %f18967, %f18971, %f18947;
	fma.rn.f32 	%f19028, %f18967, %f18972, %f18948;
	fma.rn.f32 	%f19029, %f18967, %f18973, %f18949;
	fma.rn.f32 	%f19030, %f18967, %f18974, %f18950;
	fma.rn.f32 	%f19031, %f18967, %f18975, %f18951;
	fma.rn.f32 	%f19032, %f18967, %f18976, %f18952;
	fma.rn.f32 	%f19033, %f18968, %f18969, %f18953;
	fma.rn.f32 	%f19034, %f18968, %f18970, %f18954;
	fma.rn.f32 	%f19035, %f18968, %f18971, %f18955;
	fma.rn.f32 	%f19036, %f18968, %f18972, %f18956;
	fma.rn.f32 	%f19037, %f18968, %f18973, %f18957;
	fma.rn.f32 	%f19038, %f18968, %f18974, %f18958;
	fma.rn.f32 	%f19039, %f18968, %f18975, %f18959;
	fma.rn.f32 	%f19040, %f18968, %f18976, %f18960;
	ld.shared.v4.f32 	{%f19041, %f19042, %f19043, %f19044}, [%r9+5120];
	ld.shared.v4.f32 	{%f19045, %f19046, %f19047, %f19048}, [%r9+5376];
	ld.shared.v4.f32 	{%f19049, %f19050, %f19051, %f19052}, [%r283+5120];
	ld.shared.v4.f32 	{%f19053, %f19054, %f19055, %f19056}, [%r283+5376];
	fma.rn.f32 	%f19057, %f19041, %f19049, %f18977;
	fma.rn.f32 	%f19058, %f19041, %f19050, %f18978;
	fma.rn.f32 	%f19059, %f19041, %f19051, %f18979;
	fma.rn.f32 	%f19060, %f19041, %f19052, %f18980;
	fma.rn.f32 	%f19061, %f19041, %f19053, %f18981;
	fma.rn.f32 	%f19062, %f19041, %f19054, %f18982;
	fma.rn.f32 	%f19063, %f19041, %f19055, %f18983;
	fma.rn.f32 	%f19064, %f19041, %f19056, %f18984;
	fma.rn.f32 	%f19065, %f19042, %f19049, %f18985;
	fma.rn.f32 	%f19066, %f19042, %f19050, %f18986;
	fma.rn.f32 	%f19067, %f19042, %f19051, %f18987;
	fma.rn.f32 	%f19068, %f19042, %f19052, %f18988;
	fma.rn.f32 	%f19069, %f19042, %f19053, %f18989;
	fma.rn.f32 	%f19070, %f19042, %f19054, %f18990;
	fma.rn.f32 	%f19071, %f19042, %f19055, %f18991;
	fma.rn.f32 	%f19072, %f19042, %f19056, %f18992;
	fma.rn.f32 	%f19073, %f19043, %f19049, %f18993;
	fma.rn.f32 	%f19074, %f19043, %f19050, %f18994;
	fma.rn.f32 	%f19075, %f19043, %f19051, %f18995;
	fma.rn.f32 	%f19076, %f19043, %f19052, %f18996;
	fma.rn.f32 	%f19077, %f19043, %f19053, %f18997;
	fma.rn.f32 	%f19078, %f19043, %f19054, %f18998;
	fma.rn.f32 	%f19079, %f19043, %f19055, %f18999;
	fma.rn.f32 	%f19080, %f19043, %f19056, %f19000;
	fma.rn.f32 	%f19081, %f19044, %f19049, %f19001;
	fma.rn.f32 	%f19082, %f19044, %f19050, %f19002;
	fma.rn.f32 	%f19083, %f19044, %f19051, %f19003;
	fma.rn.f32 	%f19084, %f19044, %f19052, %f19004;
	fma.rn.f32 	%f19085, %f19044, %f19053, %f19005;
	fma.rn.f32 	%f19086, %f19044, %f19054, %f19006;
	fma.rn.f32 	%f19087, %f19044, %f19055, %f19007;
	fma.rn.f32 	%f19088, %f19044, %f19056, %f19008;
	fma.rn.f32 	%f19089, %f19045, %f19049, %f19009;
	fma.rn.f32 	%f19090, %f19045, %f19050, %f19010;
	fma.rn.f32 	%f19091, %f19045, %f19051, %f19011;
	fma.rn.f32 	%f19092, %f19045, %f19052, %f19012;
	fma.rn.f32 	%f19093, %f19045, %f19053, %f19013;
	fma.rn.f32 	%f19094, %f19045, %f19054, %f19014;
	fma.rn.f32 	%f19095, %f19045, %f19055, %f19015;
	fma.rn.f32 	%f19096, %f19045, %f19056, %f19016;
	fma.rn.f32 	%f19097, %f19046, %f19049, %f19017;
	fma.rn.f32 	%f19098, %f19046, %f19050, %f19018;
	fma.rn.f32 	%f19099, %f19046, %f19051, %f19019;
	fma.rn.f32 	%f19100, %f19046, %f19052, %f19020;
	fma.rn.f32 	%f19101, %f19046, %f19053, %f19021;
	fma.rn.f32 	%f19102, %f19046, %f19054, %f19022;
	fma.rn.f32 	%f19103, %f19046, %f19055, %f19023;
	fma.rn.f32 	%f19104, %f19046, %f19056, %f19024;
	fma.rn.f32 	%f19105, %f19047, %f19049, %f19025;
	fma.rn.f32 	%f19106, %f19047, %f19050, %f19026;
	fma.rn.f32 	%f19107, %f19047, %f19051, %f19027;
	fma.rn.f32 	%f19108, %f19047, %f19052, %f19028;
	fma.rn.f32 	%f19109, %f19047, %f19053, %f19029;
	fma.rn.f32 	%f19110, %f19047, %f19054, %f19030;
	fma.rn.f32 	%f19111, %f19047, %f19055, %f19031;
	fma.rn.f32 	%f19112, %f19047, %f19056, %f19032;
	fma.rn.f32 	%f19113, %f19048, %f19049, %f19033;
	fma.rn.f32 	%f19114, %f19048, %f19050, %f19034;
	fma.rn.f32 	%f19115, %f19048, %f19051, %f19035;
	fma.rn.f32 	%f19116, %f19048, %f19052, %f19036;
	fma.rn.f32 	%f19117, %f19048, %f19053, %f19037;
	fma.rn.f32 	%f19118, %f19048, %f19054, %f19038;
	fma.rn.f32 	%f19119, %f19048, %f19055, %f19039;
	fma.rn.f32 	%f19120, %f19048, %f19056, %f19040;
	ld.shared.v4.f32 	{%f19121, %f19122, %f19123, %f19124}, [%r9+5632];
	ld.shared.v4.f32 	{%f19125, %f19126, %f19127, %f19128}, [%r9+5888];
	ld.shared.v4.f32 	{%f19129, %f19130, %f19131, %f19132}, [%r283+5632];
	ld.shared.v4.f32 	{%f19133, %f19134, %f19135, %f19136}, [%r283+5888];
	fma.rn.f32 	%f19137, %f19121, %f19129, %f19057;
	fma.rn.f32 	%f19138, %f19121, %f19130, %f19058;
	fma.rn.f32 	%f19139, %f19121, %f19131, %f19059;
	fma.rn.f32 	%f19140, %f19121, %f19132, %f19060;
	fma.rn.f32 	%f19141, %f19121, %f19133, %f19061;
	fma.rn.f32 	%f19142, %f19121, %f19134, %f19062;
	fma.rn.f32 	%f19143, %f19121, %f19135, %f19063;
	fma.rn.f32 	%f19144, %f19121, %f19136, %f19064;
	fma.rn.f32 	%f19145, %f19122, %f19129, %f19065;
	fma.rn.f32 	%f19146, %f19122, %f19130, %f19066;
	fma.rn.f32 	%f19147, %f19122, %f19131, %f19067;
	fma.rn.f32 	%f19148, %f19122, %f19132, %f19068;
	fma.rn.f32 	%f19149, %f19122, %f19133, %f19069;
	fma.rn.f32 	%f19150, %f19122, %f19134, %f19070;
	fma.rn.f32 	%f19151, %f19122, %f19135, %f19071;
	fma.rn.f32 	%f19152, %f19122, %f19136, %f19072;
	fma.rn.f32 	%f19153, %f19123, %f19129, %f19073;
	fma.rn.f32 	%f19154, %f19123, %f19130, %f19074;
	fma.rn.f32 	%f19155, %f19123, %f19131, %f19075;
	fma.rn.f32 	%f19156, %f19123, %f19132, %f19076;
	fma.rn.f32 	%f19157, %f19123, %f19133, %f19077;
	fma.rn.f32 	%f19158, %f19123, %f19134, %f19078;
	fma.rn.f32 	%f19159, %f19123, %f19135, %f19079;
	fma.rn.f32 	%f19160, %f19123, %f19136, %f19080;
	fma.rn.f32 	%f19161, %f19124, %f19129, %f19081;
	fma.rn.f32 	%f19162, %f19124, %f19130, %f19082;
	fma.rn.f32 	%f19163, %f19124, %f19131, %f19083;
	fma.rn.f32 	%f19164, %f19124, %f19132, %f19084;
	fma.rn.f32 	%f19165, %f19124, %f19133, %f19085;
	fma.rn.f32 	%f19166, %f19124, %f19134, %f19086;
	fma.rn.f32 	%f19167, %f19124, %f19135, %f19087;
	fma.rn.f32 	%f19168, %f19124, %f19136, %f19088;
	fma.rn.f32 	%f19169, %f19125, %f19129, %f19089;
	fma.rn.f32 	%f19170, %f19125, %f19130, %f19090;
	fma.rn.f32 	%f19171, %f19125, %f19131, %f19091;
	fma.rn.f32 	%f19172, %f19125, %f19132, %f19092;
	fma.rn.f32 	%f19173, %f19125, %f19133, %f19093;
	fma.rn.f32 	%f19174, %f19125, %f19134, %f19094;
	fma.rn.f32 	%f19175, %f19125, %f19135, %f19095;
	fma.rn.f32 	%f19176, %f19125, %f19136, %f19096;
	fma.rn.f32 	%f19177, %f19126, %f19129, %f19097;
	fma.rn.f32 	%f19178, %f19126, %f19130, %f19098;
	fma.rn.f32 	%f19179, %f19126, %f19131, %f19099;
	fma.rn.f32 	%f19180, %f19126, %f19132, %f19100;
	fma.rn.f32 	%f19181, %f19126, %f19133, %f19101;
	fma.rn.f32 	%f19182, %f19126, %f19134, %f19102;
	fma.rn.f32 	%f19183, %f19126, %f19135, %f19103;
	fma.rn.f32 	%f19184, %f19126, %f19136, %f19104;
	fma.rn.f32 	%f19185, %f19127, %f19129, %f19105;
	fma.rn.f32 	%f19186, %f19127, %f19130, %f19106;
	fma.rn.f32 	%f19187, %f19127, %f19131, %f19107;
	fma.rn.f32 	%f19188, %f19127, %f19132, %f19108;
	fma.rn.f32 	%f19189, %f19127, %f19133, %f19109;
	fma.rn.f32 	%f19190, %f19127, %f19134, %f19110;
	fma.rn.f32 	%f19191, %f19127, %f19135, %f19111;
	fma.rn.f32 	%f19192, %f19127, %f19136, %f19112;
	fma.rn.f32 	%f19193, %f19128, %f19129, %f19113;
	fma.rn.f32 	%f19194, %f19128, %f19130, %f19114;
	fma.rn.f32 	%f19195, %f19128, %f19131, %f19115;
	fma.rn.f32 	%f19196, %f19128, %f19132, %f19116;
	fma.rn.f32 	%f19197, %f19128, %f19133, %f19117;
	fma.rn.f32 	%f19198, %f19128, %f19134, %f19118;
	fma.rn.f32 	%f19199, %f19128, %f19135, %f19119;
	fma.rn.f32 	%f19200, %f19128, %f19136, %f19120;
	ld.shared.v4.f32 	{%f19201, %f19202, %f19203, %f19204}, [%r9+6144];
	ld.shared.v4.f32 	{%f19205, %f19206, %f19207, %f19208}, [%r9+6400];
	ld.shared.v4.f32 	{%f19209, %f19210, %f19211, %f19212}, [%r283+6144];
	ld.shared.v4.f32 	{%f19213, %f19214, %f19215, %f19216}, [%r283+6400];
	fma.rn.f32 	%f19217, %f19201, %f19209, %f19137;
	fma.rn.f32 	%f19218, %f19201, %f19210, %f19138;
	fma.rn.f32 	%f19219, %f19201, %f19211, %f19139;
	fma.rn.f32 	%f19220, %f19201, %f19212, %f19140;
	fma.rn.f32 	%f19221, %f19201, %f19213, %f19141;
	fma.rn.f32 	%f19222, %f19201, %f19214, %f19142;
	fma.rn.f32 	%f19223, %f19201, %f19215, %f19143;
	fma.rn.f32 	%f19224, %f19201, %f19216, %f19144;
	fma.rn.f32 	%f19225, %f19202, %f19209, %f19145;
	fma.rn.f32 	%f19226, %f19202, %f19210, %f19146;
	fma.rn.f32 	%f19227, %f19202, %f19211, %f19147;
	fma.rn.f32 	%f19228, %f19202, %f19212, %f19148;
	fma.rn.f32 	%f19229, %f19202, %f19213, %f19149;
	fma.rn.f32 	%f19230, %f19202, %f19214, %f19150;
	fma.rn.f32 	%f19231, %f19202, %f19215, %f19151;
	fma.rn.f32 	%f19232, %f19202, %f19216, %f19152;
	fma.rn.f32 	%f19233, %f19203, %f19209, %f19153;
	fma.rn.f32 	%f19234, %f19203, %f19210, %f19154;
	fma.rn.f32 	%f19235, %f19203, %f19211, %f19155;
	fma.rn.f32 	%f19236, %f19203, %f19212, %f19156;
	fma.rn.f32 	%f19237, %f19203, %f19213, %f19157;
	fma.rn.f32 	%f19238, %f19203, %f19214, %f19158;
	fma.rn.f32 	%f19239, %f19203, %f19215, %f19159;
	fma.rn.f32 	%f19240, %f19203, %f19216, %f19160;
	fma.rn.f32 	%f19241, %f19204, %f19209, %f19161;
	fma.rn.f32 	%f19242, %f19204, %f19210, %f19162;
	fma.rn.f32 	%f19243, %f19204, %f19211, %f19163;
	fma.rn.f32 	%f19244, %f19204, %f19212, %f19164;
	fma.rn.f32 	%f19245, %f19204, %f19213, %f19165;
	fma.rn.f32 	%f19246, %f19204, %f19214, %f19166;
	fma.rn.f32 	%f19247, %f19204, %f19215, %f19167;
	fma.rn.f32 	%f19248, %f19204, %f19216, %f19168;
	fma.rn.f32 	%f19249, %f19205, %f19209, %f19169;
	fma.rn.f32 	%f19250, %f19205, %f19210, %f19170;
	fma.rn.f32 	%f19251, %f19205, %f19211, %f19171;
	fma.rn.f32 	%f19252, %f19205, %f19212, %f19172;
	fma.rn.f32 	%f19253, %f19205, %f19213, %f19173;
	fma.rn.f32 	%f19254, %f19205, %f19214, %f19174;
	fma.rn.f32 	%f19255, %f19205, %f19215, %f19175;
	fma.rn.f32 	%f19256, %f19205, %f19216, %f19176;
	fma.rn.f32 	%f19257, %f19206, %f19209, %f19177;
	fma.rn.f32 	%f19258, %f19206, %f19210, %f19178;
	fma.rn.f32 	%f19259, %f19206, %f19211, %f19179;
	fma.rn.f32 	%f19260, %f19206, %f19212, %f19180;
	fma.rn.f32 	%f19261, %f19206, %f19213, %f19181;
	fma.rn.f32 	%f19262, %f19206, %f19214, %f19182;
	fma.rn.f32 	%f19263, %f19206, %f19215, %f19183;
	fma.rn.f32 	%f19264, %f19206, %f19216, %f19184;
	fma.rn.f32 	%f19265, %f19207, %f19209, %f19185;
	fma.rn.f32 	%f19266, %f19207, %f19210, %f19186;
	fma.rn.f32 	%f19267, %f19207, %f19211, %f19187;
	fma.rn.f32 	%f19268, %f19207, %f19212, %f19188;
	fma.rn.f32 	%f19269, %f19207, %f19213, %f19189;
	fma.rn.f32 	%f19270, %f19207, %f19214, %f19190;
	fma.rn.f32 	%f19271, %f19207, %f19215, %f19191;
	fma.rn.f32 	%f19272, %f19207, %f19216, %f19192;
	fma.rn.f32 	%f19273, %f19208, %f19209, %f19193;
	fma.rn.f32 	%f19274, %f19208, %f19210, %f19194;
	fma.rn.f32 	%f19275, %f19208, %f19211, %f19195;
	fma.rn.f32 	%f19276, %f19208, %f19212, %f19196;
	fma.rn.f32 	%f19277, %f19208, %f19213, %f19197;
	fma.rn.f32 	%f19278, %f19208, %f19214, %f19198;
	fma.rn.f32 	%f19279, %f19208, %f19215, %f19199;
	fma.rn.f32 	%f19280, %f19208, %f19216, %f19200;
	ld.shared.v4.f32 	{%f19281, %f19282, %f19283, %f19284}, [%r9+6656];
	ld.shared.v4.f32 	{%f19285, %f19286, %f19287, %f19288}, [%r9+6912];
	ld.shared.v4.f32 	{%f19289, %f19290, %f19291, %f19292}, [%r283+6656];
	ld.shared.v4.f32 	{%f19293, %f19294, %f19295, %f19296}, [%r283+6912];
	fma.rn.f32 	%f19297, %f19281, %f19289, %f19217;
	fma.rn.f32 	%f19298, %f19281, %f19290, %f19218;
	fma.rn.f32 	%f19299, %f19281, %f19291, %f19219;
	fma.rn.f32 	%f19300, %f19281, %f19292, %f19220;
	fma.rn.f32 	%f19301, %f19281, %f19293, %f19221;
	fma.rn.f32 	%f19302, %f19281, %f19294, %f19222;
	fma.rn.f32 	%f19303, %f19281, %f19295, %f19223;
	fma.rn.f32 	%f19304, %f19281, %f19296, %f19224;
	fma.rn.f32 	%f19305, %f19282, %f19289, %f19225;
	fma.rn.f32 	%f19306, %f19282, %f19290, %f19226;
	fma.rn.f32 	%f19307, %f19282, %f19291, %f19227;
	fma.rn.f32 	%f19308, %f19282, %f19292, %f19228;
	fma.rn.f32 	%f19309, %f19282, %f19293, %f19229;
	fma.rn.f32 	%f19310, %f19282, %f19294, %f19230;
	fma.rn.f32 	%f19311, %f19282, %f19295, %f19231;
	fma.rn.f32 	%f19312, %f19282, %f19296, %f19232;
	fma.rn.f32 	%f19313, %f19283, %f19289, %f19233;
	fma.rn.f32 	%f19314, %f19283, %f19290, %f19234;
	fma.rn.f32 	%f19315, %f19283, %f19291, %f19235;
	fma.rn.f32 	%f19316, %f19283, %f19292, %f19236;
	fma.rn.f32 	%f19317, %f19283, %f19293, %f19237;
	fma.rn.f32 	%f19318, %f19283, %f19294, %f19238;
	fma.rn.f32 	%f19319, %f19283, %f19295, %f19239;
	fma.rn.f32 	%f19320, %f19283, %f19296, %f19240;
	fma.rn.f32 	%f19321, %f19284, %f19289, %f19241;
	fma.rn.f32 	%f19322, %f19284, %f19290, %f19242;
	fma.rn.f32 	%f19323, %f19284, %f19291, %f19243;
	fma.rn.f32 	%f19324, %f19284, %f19292, %f19244;
	fma.rn.f32 	%f19325, %f19284, %f19293, %f19245;
	fma.rn.f32 	%f19326, %f19284, %f19294, %f19246;
	fma.rn.f32 	%f19327, %f19284, %f19295, %f19247;
	fma.rn.f32 	%f19328, %f19284, %f19296, %f19248;
	fma.rn.f32 	%f19329, %f19285, %f19289, %f19249;
	fma.rn.f32 	%f19330, %f19285, %f19290, %f19250;
	fma.rn.f32 	%f19331, %f19285, %f19291, %f19251;
	fma.rn.f32 	%f19332, %f19285, %f19292, %f19252;
	fma.rn.f32 	%f19333, %f19285, %f19293, %f19253;
	fma.rn.f32 	%f19334, %f19285, %f19294, %f19254;
	fma.rn.f32 	%f19335, %f19285, %f19295, %f19255;
	fma.rn.f32 	%f19336, %f19285, %f19296, %f19256;
	fma.rn.f32 	%f19337, %f19286, %f19289, %f19257;
	fma.rn.f32 	%f19338, %f19286, %f19290, %f19258;
	fma.rn.f32 	%f19339, %f19286, %f19291, %f19259;
	fma.rn.f32 	%f19340, %f19286, %f19292, %f19260;
	fma.rn.f32 	%f19341, %f19286, %f19293, %f19261;
	fma.rn.f32 	%f19342, %f19286, %f19294, %f19262;
	fma.rn.f32 	%f19343, %f19286, %f19295, %f19263;
	fma.rn.f32 	%f19344, %f19286, %f19296, %f19264;
	fma.rn.f32 	%f19345, %f19287, %f19289, %f19265;
	fma.rn.f32 	%f19346, %f19287, %f19290, %f19266;
	fma.rn.f32 	%f19347, %f19287, %f19291, %f19267;
	fma.rn.f32 	%f19348, %f19287, %f19292, %f19268;
	fma.rn.f32 	%f19349, %f19287, %f19293, %f19269;
	fma.rn.f32 	%f19350, %f19287, %f19294, %f19270;
	fma.rn.f32 	%f19351, %f19287, %f19295, %f19271;
	fma.rn.f32 	%f19352, %f19287, %f19296, %f19272;
	fma.rn.f32 	%f19353, %f19288, %f19289, %f19273;
	fma.rn.f32 	%f19354, %f19288, %f19290, %f19274;
	fma.rn.f32 	%f19355, %f19288, %f19291, %f19275;
	fma.rn.f32 	%f19356, %f19288, %f19292, %f19276;
	fma.rn.f32 	%f19357, %f19288, %f19293, %f19277;
	fma.rn.f32 	%f19358, %f19288, %f19294, %f19278;
	fma.rn.f32 	%f19359, %f19288, %f19295, %f19279;
	fma.rn.f32 	%f19360, %f19288, %f19296, %f19280;
	ld.shared.v4.f32 	{%f19361, %f19362, %f19363, %f19364}, [%r9+7168];
	ld.shared.v4.f32 	{%f19365, %f19366, %f19367, %f19368}, [%r9+7424];
	ld.shared.v4.f32 	{%f19369, %f19370, %f19371, %f19372}, [%r283+7168];
	ld.shared.v4.f32 	{%f19373, %f19374, %f19375, %f19376}, [%r283+7424];
	fma.rn.f32 	%f19377, %f19361, %f19369, %f19297;
	fma.rn.f32 	%f19378, %f19361, %f19370, %f19298;
	fma.rn.f32 	%f19379, %f19361, %f19371, %f19299;
	fma.rn.f32 	%f19380, %f19361, %f19372, %f19300;
	fma.rn.f32 	%f19381, %f19361, %f19373, %f19301;
	fma.rn.f32 	%f19382, %f19361, %f19374, %f19302;
	fma.rn.f32 	%f19383, %f19361, %f19375, %f19303;
	fma.rn.f32 	%f19384, %f19361, %f19376, %f19304;
	fma.rn.f32 	%f19385, %f19362, %f19369, %f19305;
	fma.rn.f32 	%f19386, %f19362, %f19370, %f19306;
	fma.rn.f32 	%f19387, %f19362, %f19371, %f19307;
	fma.rn.f32 	%f19388, %f19362, %f19372, %f19308;
	fma.rn.f32 	%f19389, %f19362, %f19373, %f19309;
	fma.rn.f32 	%f19390, %f19362, %f19374, %f19310;
	fma.rn.f32 	%f19391, %f19362, %f19375, %f19311;
	fma.rn.f32 	%f19392, %f19362, %f19376, %f19312;
	fma.rn.f32 	%f19393, %f19363, %f19369, %f19313;
	fma.rn.f32 	%f19394, %f19363, %f19370, %f19314;
	fma.rn.f32 	%f19395, %f19363, %f19371, %f19315;
	fma.rn.f32 	%f19396, %f19363, %f19372, %f19316;
	fma.rn.f32 	%f19397, %f19363, %f19373, %f19317;
	fma.rn.f32 	%f19398, %f19363, %f19374, %f19318;
	fma.rn.f32 	%f19399, %f19363, %f19375, %f19319;
	fma.rn.f32 	%f19400, %f19363, %f19376, %f19320;
	fma.rn.f32 	%f19401, %f19364, %f19369, %f19321;
	fma.rn.f32 	%f19402, %f19364, %f19370, %f19322;
	fma.rn.f32 	%f19403, %f19364, %f19371, %f19323;
	fma.rn.f32 	%f19404, %f19364, %f19372, %f19324;
	fma.rn.f32 	%f19405, %f19364, %f19373, %f19325;
	fma.rn.f32 	%f19406, %f19364, %f19374, %f19326;
	fma.rn.f32 	%f19407, %f19364, %f19375, %f19327;
	fma.rn.f32 	%f19408, %f19364, %f19376, %f19328;
	fma.rn.f32 	%f19409, %f19365, %f19369, %f19329;
	fma.rn.f32 	%f19410, %f19365, %f19370, %f19330;
	fma.rn.f32 	%f19411, %f19365, %f19371, %f19331;
	fma.rn.f32 	%f19412, %f19365, %f19372, %f19332;
	fma.rn.f32 	%f19413, %f19365, %f19373, %f19333;
	fma.rn.f32 	%f19414, %f19365, %f19374, %f19334;
	fma.rn.f32 	%f19415, %f19365, %f19375, %f19335;
	fma.rn.f32 	%f19416, %f19365, %f19376, %f19336;
	fma.rn.f32 	%f19417, %f19366, %f19369, %f19337;
	fma.rn.f32 	%f19418, %f19366, %f19370, %f19338;
	fma.rn.f32 	%f19419, %f19366, %f19371, %f19339;
	fma.rn.f32 	%f19420, %f19366, %f19372, %f19340;
	fma.rn.f32 	%f19421, %f19366, %f19373, %f19341;
	fma.rn.f32 	%f19422, %f19366, %f19374, %f19342;
	fma.rn.f32 	%f19423, %f19366, %f19375, %f19343;
	fma.rn.f32 	%f19424, %f19366, %f19376, %f19344;
	fma.rn.f32 	%f19425, %f19367, %f19369, %f19345;
	fma.rn.f32 	%f19426, %f19367, %f19370, %f19346;
	fma.rn.f32 	%f19427, %f19367, %f19371, %f19347;
	fma.rn.f32 	%f19428, %f19367, %f19372, %f19348;
	fma.rn.f32 	%f19429, %f19367, %f19373, %f19349;
	fma.rn.f32 	%f19430, %f19367, %f19374, %f19350;
	fma.rn.f32 	%f19431, %f19367, %f19375, %f19351;
	fma.rn.f32 	%f19432, %f19367, %f19376, %f19352;
	fma.rn.f32 	%f19433, %f19368, %f19369, %f19353;
	fma.rn.f32 	%f19434, %f19368, %f19370, %f19354;
	fma.rn.f32 	%f19435, %f19368, %f19371, %f19355;
	fma.rn.f32 	%f19436, %f19368, %f19372, %f19356;
	fma.rn.f32 	%f19437, %f19368, %f19373, %f19357;
	fma.rn.f32 	%f19438, %f19368, %f19374, %f19358;
	fma.rn.f32 	%f19439, %f19368, %f19375, %f19359;
	fma.rn.f32 	%f19440, %f19368, %f19376, %f19360;
	ld.shared.v4.f32 	{%f19441, %f19442, %f19443, %f19444}, [%r9+7680];
	ld.shared.v4.f32 	{%f19445, %f19446, %f19447, %f19448}, [%r9+7936];
	ld.shared.v4.f32 	{%f19449, %f19450, %f19451, %f19452}, [%r283+7680];
	ld.shared.v4.f32 	{%f19453, %f19454, %f19455, %f19456}, [%r283+7936];
	fma.rn.f32 	%f957, %f19441, %f19449, %f19377;
	fma.rn.f32 	%f958, %f19441, %f19450, %f19378;
	fma.rn.f32 	%f959, %f19441, %f19451, %f19379;
	fma.rn.f32 	%f960, %f19441, %f19452, %f19380;
	fma.rn.f32 	%f961, %f19441, %f19453, %f19381;
	fma.rn.f32 	%f962, %f19441, %f19454, %f19382;
	fma.rn.f32 	%f963, %f19441, %f19455, %f19383;
	fma.rn.f32 	%f964, %f19441, %f19456, %f19384;
	fma.rn.f32 	%f965, %f19442, %f19449, %f19385;
	fma.rn.f32 	%f966, %f19442, %f19450, %f19386;
	fma.rn.f32 	%f967, %f19442, %f19451, %f19387;
	fma.rn.f32 	%f968, %f19442, %f19452, %f19388;
	fma.rn.f32 	%f969, %f19442, %f19453, %f19389;
	fma.rn.f32 	%f970, %f19442, %f19454, %f19390;
	fma.rn.f32 	%f971, %f19442, %f19455, %f19391;
	fma.rn.f32 	%f972, %f19442, %f19456, %f19392;
	fma.rn.f32 	%f973, %f19443, %f19449, %f19393;
	fma.rn.f32 	%f974, %f19443, %f19450, %f19394;
	fma.rn.f32 	%f975, %f19443, %f19451, %f19395;
	fma.rn.f32 	%f976, %f19443, %f19452, %f19396;
	fma.rn.f32 	%f977, %f19443, %f19453, %f19397;
	fma.rn.f32 	%f978, %f19443, %f19454, %f19398;
	fma.rn.f32 	%f979, %f19443, %f19455, %f19399;
	fma.rn.f32 	%f980, %f19443, %f19456, %f19400;
	fma.rn.f32 	%f981, %f19444, %f19449, %f19401;
	fma.rn.f32 	%f982, %f19444, %f19450, %f19402;
	fma.rn.f32 	%f983, %f19444, %f19451, %f19403;
	fma.rn.f32 	%f984, %f19444, %f19452, %f19404;
	fma.rn.f32 	%f985, %f19444, %f19453, %f19405;
	fma.rn.f32 	%f986, %f19444, %f19454, %f19406;
	fma.rn.f32 	%f987, %f19444, %f19455, %f19407;
	fma.rn.f32 	%f988, %f19444, %f19456, %f19408;
	fma.rn.f32 	%f989, %f19445, %f19449, %f19409;
	fma.rn.f32 	%f990, %f19445, %f19450, %f19410;
	fma.rn.f32 	%f991, %f19445, %f19451, %f19411;
	fma.rn.f32 	%f992, %f19445, %f19452, %f19412;
	fma.rn.f32 	%f993, %f19445, %f19453, %f19413;
	fma.rn.f32 	%f994, %f19445, %f19454, %f19414;
	fma.rn.f32 	%f995, %f19445, %f19455, %f19415;
	fma.rn.f32 	%f996, %f19445, %f19456, %f19416;
	fma.rn.f32 	%f997, %f19446, %f19449, %f19417;
	fma.rn.f32 	%f998, %f19446, %f19450, %f19418;
	fma.rn.f32 	%f999, %f19446, %f19451, %f19419;
	fma.rn.f32 	%f1000, %f19446, %f19452, %f19420;
	fma.rn.f32 	%f1001, %f19446, %f19453, %f19421;
	fma.rn.f32 	%f1002, %f19446, %f19454, %f19422;
	fma.rn.f32 	%f1003, %f19446, %f19455, %f19423;
	fma.rn.f32 	%f1004, %f19446, %f19456, %f19424;
	fma.rn.f32 	%f1005, %f19447, %f19449, %f19425;
	fma.rn.f32 	%f1006, %f19447, %f19450, %f19426;
	fma.rn.f32 	%f1007, %f19447, %f19451, %f19427;
	fma.rn.f32 	%f1008, %f19447, %f19452, %f19428;
	fma.rn.f32 	%f1009, %f19447, %f19453, %f19429;
	fma.rn.f32 	%f1010, %f19447, %f19454, %f19430;
	fma.rn.f32 	%f1011, %f19447, %f19455, %f19431;
	fma.rn.f32 	%f1012, %f19447, %f19456, %f19432;
	fma.rn.f32 	%f1013, %f19448, %f19449, %f19433;
	fma.rn.f32 	%f1014, %f19448, %f19450, %f19434;
	fma.rn.f32 	%f1015, %f19448, %f19451, %f19435;
	fma.rn.f32 	%f1016, %f19448, %f19452, %f19436;
	fma.rn.f32 	%f1017, %f19448, %f19453, %f19437;
	fma.rn.f32 	%f1018, %f19448, %f19454, %f19438;
	fma.rn.f32 	%f1019, %f19448, %f19455, %f19439;
	fma.rn.f32 	%f1020, %f19448, %f19456, %f19440;
	@%p15 bra 	$L__BB0_30;
	shl.b32 	%r285, %r184, 11;
	and.b32  	%r286, %r285, 2048;
	add.s32 	%r287, %r9, %r286;
	st.shared.f32 	[%r287], %f5;
	st.shared.f32 	[%r287+512], %f6;
	st.shared.f32 	[%r287+1024], %f7;
	st.shared.f32 	[%r287+1536], %f8;
	st.shared.f32 	[%r287+4], %f13;
	st.shared.f32 	[%r287+516], %f14;
	st.shared.f32 	[%r287+1028], %f15;
	st.shared.f32 	[%r287+1540], %f16;
	st.shared.f32 	[%r287+8], %f21;
	st.shared.f32 	[%r287+520], %f22;
	st.shared.f32 	[%r287+1032], %f23;
	st.shared.f32 	[%r287+1544], %f24;
	st.shared.f32 	[%r287+12], %f29;
	st.shared.f32 	[%r287+524], %f30;
	st.shared.f32 	[%r287+1036], %f31;
	st.shared.f32 	[%r287+1548], %f32;
	st.shared.f32 	[%r287+256], %f37;
	st.shared.f32 	[%r287+768], %f38;
	st.shared.f32 	[%r287+1280], %f39;
	st.shared.f32 	[%r287+1792], %f40;
	st.shared.f32 	[%r287+260], %f45;
	st.shared.f32 	[%r287+772], %f46;
	st.shared.f32 	[%r287+1284], %f47;
	st.shared.f32 	[%r287+1796], %f48;
	st.shared.f32 	[%r287+264], %f53;
	st.shared.f32 	[%r287+776], %f54;
	st.shared.f32 	[%r287+1288], %f55;
	st.shared.f32 	[%r287+1800], %f56;
	st.shared.f32 	[%r287+268], %f61;
	st.shared.f32 	[%r287+780], %f62;
	st.shared.f32 	[%r287+1292], %f63;
	st.shared.f32 	[%r287+1804], %f64;
$L__BB0_30:
	setp.ne.s32 	%p16, %r199, 7;
	st.shared.v4.f32 	[%r280], {%f953, %f954, %f955, %f956};
	bar.sync 	0;
	ld.global.nc.v4.f32 	{%f1021, %f1022, %f1023, %f1024}, [%rd1+61440];
	ld.shared.v4.f32 	{%f19457, %f19458, %f19459, %f19460}, [%r9];
	ld.shared.v4.f32 	{%f19461, %f19462, %f19463, %f19464}, [%r9+256];
	ld.shared.v4.f32 	{%f19465, %f19466, %f19467, %f19468}, [%r283];
	ld.shared.v4.f32 	{%f19469, %f19470, %f19471, %f19472}, [%r283+256];
	fma.rn.f32 	%f19473, %f19457, %f19465, %f957;
	fma.rn.f32 	%f19474, %f19457, %f19466, %f958;
	fma.rn.f32 	%f19475, %f19457, %f19467, %f959;
	fma.rn.f32 	%f19476, %f19457, %f19468, %f960;
	fma.rn.f32 	%f19477, %f19457, %f19469, %f961;
	fma.rn.f32 	%f19478, %f19457, %f19470, %f962;
	fma.rn.f32 	%f19479, %f19457, %f19471, %f963;
	fma.rn.f32 	%f19480, %f19457, %f19472, %f964;
	fma.rn.f32 	%f19481, %f19458, %f19465, %f965;
	fma.rn.f32 	%f19482, %f19458, %f19466, %f966;
	fma.rn.f32 	%f19483, %f19458, %f19467, %f967;
	fma.rn.f32 	%f19484, %f19458, %f19468, %f968;
	fma.rn.f32 	%f19485, %f19458, %f19469, %f969;
	fma.rn.f32 	%f19486, %f19458, %f19470, %f970;
	fma.rn.f32 	%f19487, %f19458, %f19471, %f971;
	fma.rn.f32 	%f19488, %f19458, %f19472, %f972;
	fma.rn.f32 	%f19489, %f19459, %f19465, %f973;
	fma.rn.f32 	%f19490, %f19459, %f19466, %f974;
	fma.rn.f32 	%f19491, %f19459, %f19467, %f975;
	fma.rn.f32 	%f19492, %f19459, %f19468, %f976;
	fma.rn.f32 	%f19493, %f19459, %f19469, %f977;
	fma.rn.f32 	%f19494, %f19459, %f19470, %f978;
	fma.rn.f32 	%f19495, %f19459, %f19471, %f979;
	fma.rn.f32 	%f19496, %f19459, %f19472, %f980;
	fma.rn.f32 	%f19497, %f19460, %f19465, %f981;
	fma.rn.f32 	%f19498, %f19460, %f19466, %f982;
	fma.rn.f32 	%f19499, %f19460, %f19467, %f983;
	fma.rn.f32 	%f19500, %f19460, %f19468, %f984;
	fma.rn.f32 	%f19501, %f19460, %f19469, %f985;
	fma.rn.f32 	%f19502, %f19460, %f19470, %f986;
	fma.rn.f32 	%f19503, %f19460, %f19471, %f987;
	fma.rn.f32 	%f19504, %f19460, %f19472, %f988;
	fma.rn.f32 	%f19505, %f19461, %f19465, %f989;
	fma.rn.f32 	%f19506, %f19461, %f19466, %f990;
	fma.rn.f32 	%f19507, %f19461, %f19467, %f991;
	fma.rn.f32 	%f19508, %f19461, %f19468, %f992;
	fma.rn.f32 	%f19509, %f19461, %f19469, %f993;
	fma.rn.f32 	%f19510, %f19461, %f19470, %f994;
	fma.rn.f32 	%f19511, %f19461, %f19471, %f995;
	fma.rn.f32 	%f19512, %f19461, %f19472, %f996;
	fma.rn.f32 	%f19513, %f19462, %f19465, %f997;
	fma.rn.f32 	%f19514, %f19462, %f19466, %f998;
	fma.rn.f32 	%f19515, %f19462, %f19467, %f999;
	fma.rn.f32 	%f19516, %f19462, %f19468, %f1000;
	fma.rn.f32 	%f19517, %f19462, %f19469, %f1001;
	fma.rn.f32 	%f19518, %f19462, %f19470, %f1002;
	fma.rn.f32 	%f19519, %f19462, %f19471, %f1003;
	fma.rn.f32 	%f19520, %f19462, %f19472, %f1004;
	fma.rn.f32 	%f19521, %f19463, %f19465, %f1005;
	fma.rn.f32 	%f19522, %f19463, %f19466, %f1006;
	fma.rn.f32 	%f19523, %f19463, %f19467, %f1007;
	fma.rn.f32 	%f19524, %f19463, %f19468, %f1008;
	fma.rn.f32 	%f19525, %f19463, %f19469, %f1009;
	fma.rn.f32 	%f19526, %f19463, %f19470, %f1010;
	fma.rn.f32 	%f19527, %f19463, %f19471, %f1011;
	fma.rn.f32 	%f19528, %f19463, %f19472, %f1012;
	fma.rn.f32 	%f19529, %f19464, %f19465, %f1013;
	fma.rn.f32 	%f19530, %f19464, %f19466, %f1014;
	fma.rn.f32 	%f19531, %f19464, %f19467, %f1015;
	fma.rn.f32 	%f19532, %f19464, %f19468, %f1016;
	fma.rn.f32 	%f19533, %f19464, %f19469, %f1017;
	fma.rn.f32 	%f19534, %f19464, %f19470, %f1018;
	fma.rn.f32 	%f19535, %f19464, %f19471, %f1019;
	fma.rn.f32 	%f19536, %f19464, %f19472, %f1020;
	ld.shared.v4.f32 	{%f19537, %f19538, %f19539, %f19540}, [%r9+512];
	ld.shared.v4.f32 	{%f19541, %f19542, %f19543, %f19544}, [%r9+768];
	ld.shared.v4.f32 	{%f19545, %f19546, %f19547, %f19548}, [%r283+512];
	ld.shared.v4.f32 	{%f19549, %f19550, %f19551, %f19552}, [%r283+768];
	fma.rn.f32 	%f19553, %f19537, %f19545, %f19473;
	fma.rn.f32 	%f19554, %f19537, %f19546, %f19474;
	fma.rn.f32 	%f19555, %f19537, %f19547, %f19475;
	fma.rn.f32 	%f19556, %f19537, %f19548, %f19476;
	fma.rn.f32 	%f19557, %f19537, %f19549, %f19477;
	fma.rn.f32 	%f19558, %f19537, %f19550, %f19478;
	fma.rn.f32 	%f19559, %f19537, %f19551, %f19479;
	fma.rn.f32 	%f19560, %f19537, %f19552, %f19480;
	fma.rn.f32 	%f19561, %f19538, %f19545, %f19481;
	fma.rn.f32 	%f19562, %f19538, %f19546, %f19482;
	fma.rn.f32 	%f19563, %f19538, %f19547, %f19483;
	fma.rn.f32 	%f19564, %f19538, %f19548, %f19484;
	fma.rn.f32 	%f19565, %f19538, %f19549, %f19485;
	fma.rn.f32 	%f19566, %f19538, %f19550, %f19486;
	fma.rn.f32 	%f19567, %f19538, %f19551, %f19487;
	fma.rn.f32 	%f19568, %f19538, %f19552, %f19488;
	fma.rn.f32 	%f19569, %f19539, %f19545, %f19489;
	fma.rn.f32 	%f19570, %f19539, %f19546, %f19490;
	fma.rn.f32 	%f19571, %f19539, %f19547, %f19491;
	fma.rn.f32 	%f19572, %f19539, %f19548, %f19492;
	fma.rn.f32 	%f19573, %f19539, %f19549, %f19493;
	fma.rn.f32 	%f19574, %f19539, %f19550, %f19494;
	fma.rn.f32 	%f19575, %f19539, %f19551, %f19495;
	fma.rn.f32 	%f19576, %f19539, %f19552, %f19496;
	fma.rn.f32 	%f19577, %f19540, %f19545, %f19497;
	fma.rn.f32 	%f19578, %f19540, %f19546, %f19498;
	fma.rn.f32 	%f19579, %f19540, %f19547, %f19499;
	fma.rn.f32 	%f19580, %f19540, %f19548, %f19500;
	fma.rn.f32 	%f19581, %f19540, %f19549, %f19501;
	fma.rn.f32 	%f19582, %f19540, %f19550, %f19502;
	fma.rn.f32 	%f19583, %f19540, %f19551, %f19503;
	fma.rn.f32 	%f19584, %f19540, %f19552, %f19504;
	fma.rn.f32 	%f19585, %f19541, %f19545, %f19505;
	fma.rn.f32 	%f19586, %f19541, %f19546, %f19506;
	fma.rn.f32 	%f19587, %f19541, %f19547, %f19507;
	fma.rn.f32 	%f19588, %f19541, %f19548, %f19508;
	fma.rn.f32 	%f19589, %f19541, %f19549, %f19509;
	fma.rn.f32 	%f19590, %f19541, %f19550, %f19510;
	fma.rn.f32 	%f19591, %f19541, %f19551, %f19511;
	fma.rn.f32 	%f19592, %f19541, %f19552, %f19512;
	fma.rn.f32 	%f19593, %f19542, %f19545, %f19513;
	fma.rn.f32 	%f19594, %f19542, %f19546, %f19514;
	fma.rn.f32 	%f19595, %f19542, %f19547, %f19515;
	fma.rn.f32 	%f19596, %f19542, %f19548, %f19516;
	fma.rn.f32 	%f19597, %f19542, %f19549, %f19517;
	fma.rn.f32 	%f19598, %f19542, %f19550, %f19518;
	fma.rn.f32 	%f19599, %f19542, %f19551, %f19519;
	fma.rn.f32 	%f19600, %f19542, %f19552, %f19520;
	fma.rn.f32 	%f19601, %f19543, %f19545, %f19521;
	fma.rn.f32 	%f19602, %f19543, %f19546, %f19522;
	fma.rn.f32 	%f19603, %f19543, %f19547, %f19523;
	fma.rn.f32 	%f19604, %f19543, %f19548, %f19524;
	fma.rn.f32 	%f19605, %f19543, %f19549, %f19525;
	fma.rn.f32 	%f19606, %f19543, %f19550, %f19526;
	fma.rn.f32 	%f19607, %f19543, %f19551, %f19527;
	fma.rn.f32 	%f19608, %f19543, %f19552, %f19528;
	fma.rn.f32 	%f19609, %f19544, %f19545, %f19529;
	fma.rn.f32 	%f19610, %f19544, %f19546, %f19530;
	fma.rn.f32 	%f19611, %f19544, %f19547, %f19531;
	fma.rn.f32 	%f19612, %f19544, %f19548, %f19532;
	fma.rn.f32 	%f19613, %f19544, %f19549, %f19533;
	fma.rn.f32 	%f19614, %f19544, %f19550, %f19534;
	fma.rn.f32 	%f19615, %f19544, %f19551, %f19535;
	fma.rn.f32 	%f19616, %f19544, %f19552, %f19536;
	ld.shared.v4.f32 	{%f19617, %f19618, %f19619, %f19620}, [%r9+1024];
	ld.shared.v4.f32 	{%f19621, %f19622, %f19623, %f19624}, [%r9+1280];
	ld.shared.v4.f32 	{%f19625, %f19626, %f19627, %f19628}, [%r283+1024];
	ld.shared.v4.f32 	{%f19629, %f19630, %f19631, %f19632}, [%r283+1280];
	fma.rn.f32 	%f19633, %f19617, %f19625, %f19553;
	fma.rn.f32 	%f19634, %f19617, %f19626, %f19554;
	fma.rn.f32 	%f19635, %f19617, %f19627, %f19555;
	fma.rn.f32 	%f19636, %f19617, %f19628, %f19556;
	fma.rn.f32 	%f19637, %f19617, %f19629, %f19557;
	fma.rn.f32 	%f19638, %f19617, %f19630, %f19558;
	fma.rn.f32 	%f19639, %f19617, %f19631, %f19559;
	fma.rn.f32 	%f19640, %f19617, %f19632, %f19560;
	fma.rn.f32 	%f19641, %f19618, %f19625, %f19561;
	fma.rn.f32 	%f19642, %f19618, %f19626, %f19562;
	fma.rn.f32 	%f19643, %f19618, %f19627, %f19563;
	fma.rn.f32 	%f19644, %f19618, %f19628, %f19564;
	fma.rn.f32 	%f19645, %f19618, %f19629, %f19565;
	fma.rn.f32 	%f19646, %f19618, %f19630, %f19566;
	fma.rn.f32 	%f19647, %f19618, %f19631, %f19567;
	fma.rn.f32 	%f19648, %f19618, %f19632, %f19568;
	fma.rn.f32 	%f19649, %f19619, %f19625, %f19569;
	fma.rn.f32 	%f19650, %f19619, %f19626, %f19570;
	fma.rn.f32 	%f19651, %f19619, %f19627, %f19571;
	fma.rn.f32 	%f19652, %f19619, %f19628, %f19572;
	fma.rn.f32 	%f19653, %f19619, %f19629, %f19573;
	fma.rn.f32 	%f19654, %f19619, %f19630, %f19574;
	fma.rn.f32 	%f19655, %f19619, %f19631, %f19575;
	fma.rn.f32 	%f19656, %f19619, %f19632, %f19576;
	fma.rn.f32 	%f19657, %f19620, %f19625, %f19577;
	fma.rn.f32 	%f19658, %f19620, %f19626, %f19578;
	fma.rn.f32 	%f19659, %f19620, %f19627, %f19579;
	fma.rn.f32 	%f19660, %f19620, %f19628, %f19580;
	fma.rn.f32 	%f19661, %f19620, %f19629, %f19581;
	fma.rn.f32 	%f19662, %f19620, %f19630, %f19582;
	fma.rn.f32 	%f19663, %f19620, %f19631, %f19583;
	fma.rn.f32 	%f19664, %f19620, %f19632, %f19584;
	fma.rn.f32 	%f19665, %f19621, %f19625, %f19585;
	fma.rn.f32 	%f19666, %f19621, %f19626, %f19586;
	fma.rn.f32 	%f19667, %f19621, %f19627, %f19587;
	fma.rn.f32 	%f19668, %f19621, %f19628, %f19588;
	fma.rn.f32 	%f19669, %f19621, %f19629, %f19589;
	fma.rn.f32 	%f19670, %f19621, %f19630, %f19590;
	fma.rn.f32 	%f19671, %f19621, %f19631, %f19591;
	fma.rn.f32 	%f19672, %f19621, %f19632, %f19592;
	fma.rn.f32 	%f19673, %f19622, %f19625, %f19593;
	fma.rn.f32 	%f19674, %f19622, %f19626, %f19594;
	fma.rn.f32 	%f19675, %f19622, %f19627, %f19595;
	fma.rn.f32 	%f19676, %f19622, %f19628, %f19596;
	fma.rn.f32 	%f19677, %f19622, %f19629, %f19597;
	fma.rn.f32 	%f19678, %f19622, %f19630, %f19598;
	fma.rn.f32 	%f19679, %f19622, %f19631, %f19599;
	fma.rn.f32 	%f19680, %f19622, %f19632, %f19600;
	fma.rn.f32 	%f19681, %f19623, %f19625, %f19601;
	fma.rn.f32 	%f19682, %f19623, %f19626, %f19602;
	fma.rn.f32 	%f19683, %f19623, %f19627, %f19603;
	fma.rn.f32 	%f19684, %f19623, %f19628, %f19604;
	fma.rn.f32 	%f19685, %f19623, %f19629, %f19605;
	fma.rn.f32 	%f19686, %f19623, %f19630, %f19606;
	fma.rn.f32 	%f19687, %f19623, %f19631, %f19607;
	fma.rn.f32 	%f19688, %f19623, %f19632, %f19608;
	fma.rn.f32 	%f19689, %f19624, %f19625, %f19609;
	fma.rn.f32 	%f19690, %f19624, %f19626, %f19610;
	fma.rn.f32 	%f19691, %f19624, %f19627, %f19611;
	fma.rn.f32 	%f19692, %f19624, %f19628, %f19612;
	fma.rn.f32 	%f19693, %f19624, %f19629, %f19613;
	fma.rn.f32 	%f19694, %f19624, %f19630, %f19614;
	fma.rn.f32 	%f19695, %f19624, %f19631, %f19615;
	fma.rn.f32 	%f19696, %f19624, %f19632, %f19616;
	ld.shared.v4.f32 	{%f19697, %f19698, %f19699, %f19700}, [%r9+1536];
	ld.shared.v4.f32 	{%f19701, %f19702, %f19703, %f19704}, [%r9+1792];
	ld.shared.v4.f32 	{%f19705, %f19706, %f19707, %f19708}, [%r283+1536];
	ld.shared.v4.f32 	{%f19709, %f19710, %f19711, %f19712}, [%r283+1792];
	fma.rn.f32 	%f19713, %f19697, %f19705, %f19633;
	fma.rn.f32 	%f19714, %f19697, %f19706, %f19634;
	fma.rn.f32 	%f19715, %f19697, %f19707, %f19635;
	fma.rn.f32 	%f19716, %f19697, %f19708, %f19636;
	fma.rn.f32 	%f19717, %f19697, %f19709, %f19637;
	fma.rn.f32 	%f19718, %f19697, %f19710, %f19638;
	fma.rn.f32 	%f19719, %f19697, %f19711, %f19639;
	fma.rn.f32 	%f19720, %f19697, %f19712, %f19640;
	fma.rn.f32 	%f19721, %f19698, %f19705, %f19641;
	fma.rn.f32 	%f19722, %f19698, %f19706, %f19642;
	fma.rn.f32 	%f19723, %f19698, %f19707, %f19643;
	fma.rn.f32 	%f19724, %f19698, %f19708, %f19644;
	fma.rn.f32 	%f19725, %f19698, %f19709, %f19645;
	fma.rn.f32 	%f19726, %f19698, %f19710, %f19646;
	fma.rn.f32 	%f19727, %f19698, %f19711, %f19647;
	fma.rn.f32 	%f19728, %f19698, %f19712, %f19648;
	fma.rn.f32 	%f19729, %f19699, %f19705, %f19649;
	fma.rn.f32 	%f19730, %f19699, %f19706, %f19650;
	fma.rn.f32 	%f19731, %f19699, %f19707, %f19651;
	fma.rn.f32 	%f19732, %f19699, %f19708, %f19652;
	fma.rn.f32 	%f19733, %f19699, %f19709, %f19653;
	fma.rn.f32 	%f19734, %f19699, %f19710, %f19654;
	fma.rn.f32 	%f19735, %f19699, %f19711, %f19655;
	fma.rn.f32 	%f19736, %f19699, %f19712, %f19656;
	fma.rn.f32 	%f19737, %f19700, %f19705, %f19657;
	fma.rn.f32 	%f19738, %f19700, %f19706, %f19658;
	fma.rn.f32 	%f19739, %f19700, %f19707, %f19659;
	fma.rn.f32 	%f19740, %f19700, %f19708, %f19660;
	fma.rn.f32 	%f19741, %f19700, %f19709, %f19661;
	fma.rn.f32 	%f19742, %f19700, %f19710, %f19662;
	fma.rn.f32 	%f19743, %f19700, %f19711, %f19663;
	fma.rn.f32 	%f19744, %f19700, %f19712, %f19664;
	fma.rn.f32 	%f19745, %f19701, %f19705, %f19665;
	fma.rn.f32 	%f19746, %f19701, %f19706, %f19666;
	fma.rn.f32 	%f19747, %f19701, %f19707, %f19667;
	fma.rn.f32 	%f19748, %f19701, %f19708, %f19668;
	fma.rn.f32 	%f19749, %f19701, %f19709, %f19669;
	fma.rn.f32 	%f19750, %f19701, %f19710, %f19670;
	fma.rn.f32 	%f19751, %f19701, %f19711, %f19671;
	fma.rn.f32 	%f19752, %f19701, %f19712, %f19672;
	fma.rn.f32 	%f19753, %f19702, %f19705, %f19673;
	fma.rn.f32 	%f19754, %f19702, %f19706, %f19674;
	fma.rn.f32 	%f19755, %f19702, %f19707, %f19675;
	fma.rn.f32 	%f19756, %f19702, %f19708, %f19676;
	fma.rn.f32 	%f19757, %f19702, %f19709, %f19677;
	fma.rn.f32 	%f19758, %f19702, %f19710, %f19678;
	fma.rn.f32 	%f19759, %f19702, %f19711, %f19679;
	fma.rn.f32 	%f19760, %f19702, %f19712, %f19680;
	fma.rn.f32 	%f19761, %f19703, %f19705, %f19681;
	fma.rn.f32 	%f19762, %f19703, %f19706, %f19682;
	fma.rn.f32 	%f19763, %f19703, %f19707, %f19683;
	fma.rn.f32 	%f19764, %f19703, %f19708, %f19684;
	fma.rn.f32 	%f19765, %f19703, %f19709, %f19685;
	fma.rn.f32 	%f19766, %f19703, %f19710, %f19686;
	fma.rn.f32 	%f19767, %f19703, %f19711, %f19687;
	fma.rn.f32 	%f19768, %f19703, %f19712, %f19688;
	fma.rn.f32 	%f19769, %f19704, %f19705, %f19689;
	fma.rn.f32 	%f19770, %f19704, %f19706, %f19690;
	fma.rn.f32 	%f19771, %f19704, %f19707, %f19691;
	fma.rn.f32 	%f19772, %f19704, %f19708, %f19692;
	fma.rn.f32 	%f19773, %f19704, %f19709, %f19693;
	fma.rn.f32 	%f19774, %f19704, %f19710, %f19694;
	fma.rn.f32 	%f19775, %f19704, %f19711, %f19695;
	fma.rn.f32 	%f19776, %f19704, %f19712, %f19696;
	ld.shared.v4.f32 	{%f19777, %f19778, %f19779, %f19780}, [%r9+2048];
	ld.shared.v4.f32 	{%f19781, %f19782, %f19783, %f19784}, [%r9+2304];
	ld.shared.v4.f32 	{%f19785, %f19786, %f19787, %f19788}, [%r283+2048];
	ld.shared.v4.f32 	{%f19789, %f19790, %f19791, %f19792}, [%r283+2304];
	fma.rn.f32 	%f19793, %f19777, %f19785, %f19713;
	fma.rn.f32 	%f19794, %f19777, %f19786, %f19714;
	fma.rn.f32 	%f19795, %f19777, %f19787, %f19715;
	fma.rn.f32 	%f19796, %f19777, %f19788, %f19716;
	fma.rn.f32 	%f19797, %f19777, %f19789, %f19717;
	fma.rn.f32 	%f19798, %f19777, %f19790, %f19718;
	fma.rn.f32 	%f19799, %f19777, %f19791, %f19719;
	fma.rn.f32 	%f19800, %f19777, %f19792, %f19720;
	fma.rn.f32 	%f19801, %f19778, %f19785, %f19721;
	fma.rn.f32 	%f19802, %f19778, %f19786, %f19722;
	fma.rn.f32 	%f19803, %f19778, %f19787, %f19723;
	fma.rn.f32 	%f19804, %f19778, %f19788, %f19724;
	fma.rn.f32 	%f19805, %f19778, %f19789, %f19725;
	fma.rn.f32 	%f19806, %f19778, %f19790, %f19726;
	fma.rn.f32 	%f19807, %f19778, %f19791, %f19727;
	fma.rn.f32 	%f19808, %f19778, %f19792, %f19728;
	fma.rn.f32 	%f19809, %f19779, %f19785, %f19729;
	fma.rn.f32 	%f19810, %f19779, %f19786, %f19730;
	fma.rn.f32 	%f19811, %f19779, %f19787, %f19731;
	fma.rn.f32 	%f19812, %f19779, %f19788, %f19732;
	fma.rn.f32 	%f19813, %f19779, %f19789, %f19733;
	fma.rn.f32 	%f19814, %f19779, %f19790, %f19734;
	fma.rn.f32 	%f19815, %f19779, %f19791, %f19735;
	fma.rn.f32 	%f19816, %f19779, %f19792, %f19736;
	fma.rn.f32 	%f19817, %f19780, %f19785, %f19737;
	fma.rn.f32 	%f19818, %f19780, %f19786, %f19738;
	fma.rn.f32 	%f19819, %f19780, %f19787, %f19739;
	fma.rn.f32 	%f19820, %f19780, %f19788, %f19740;
	fma.rn.f32 	%f19821, %f19780, %f19789, %f19741;
	fma.rn.f32 	%f19822, %f19780, %f19790, %f19742;
	fma.rn.f32 	%f19823, %f19780, %f19791, %f19743;
	fma.rn.f32 	%f19824, %f19780, %f19792, %f19744;
	fma.rn.f32 	%f19825, %f19781, %f19785, %f19745;
	fma.rn.f32 	%f19826, %f19781, %f19786, %f19746;
	fma.rn.f32 	%f19827, %f19781, %f19787, %f19747;
	fma.rn.f32 	%f19828, %f19781, %f19788, %f19748;
	fma.rn.f32 	%f19829, %f19781, %f19789, %f19749;
	fma.rn.f32 	%f19830, %f19781, %f19790, %f19750;
	fma.rn.f32 	%f19831, %f19781, %f19791, %f19751;
	fma.rn.f32 	%f19832, %f19781, %f19792, %f19752;
	fma.rn.f32 	%f19833, %f19782, %f19785, %f19753;
	fma.rn.f32 	%f19834, %f19782, %f19786, %f19754;
	fma.rn.f32 	%f19835, %f19782, %f19787, %f19755;
	fma.rn.f32 	%f19836, %f19782, %f19788, %f19756;
	fma.rn.f32 	%f19837, %f19782, %f19789, %f19757;
	fma.rn.f32 	%f19838, %f19782, %f19790, %f19758;
	fma.rn.f32 	%f19839, %f19782, %f19791, %f19759;
	fma.rn.f32 	%f19840, %f19782, %f19792, %f19760;
	fma.rn.f32 	%f19841, %f19783, %f19785, %f19761;
	fma.rn.f32 	%f19842, %f19783, %f19786, %f19762;
	fma.rn.f32 	%f19843, %f19783, %f19787, %f19763;
	fma.rn.f32 	%f19844, %f19783, %f19788, %f19764;
	fma.rn.f32 	%f19845, %f19783, %f19789, %f19765;
	fma.rn.f32 	%f19846, %f19783, %f19790, %f19766;
	fma.rn.f32 	%f19847, %f19783, %f19791, %f19767;
	fma.rn.f32 	%f19848, %f19783, %f19792, %f19768;
	fma.rn.f32 	%f19849, %f19784, %f19785, %f19769;
	fma.rn.f32 	%f19850, %f19784, %f19786, %f19770;
	fma.rn.f32 	%f19851, %f19784, %f19787, %f19771;
	fma.rn.f32 	%f19852, %f19784, %f19788, %f19772;
	fma.rn.f32 	%f19853, %f19784, %f19789, %f19773;
	fma.rn.f32 	%f19854, %f19784, %f19790, %f19774;
	fma.rn.f32 	%f19855, %f19784, %f19791, %f19775;
	fma.rn.f32 	%f19856, %f19784, %f19792, %f19776;
	ld.shared.v4.f32 	{%f19857, %f19858, %f19859, %f19860}, [%r9+2560];
	ld.shared.v4.f32 	{%f19861, %f19862, %f19863, %f19864}, [%r9+2816];
	ld.shared.v4.f32 	{%f19865, %f19866, %f19867, %f19868}, [%r283+2560];
	ld.shared.v4.f32 	{%f19869, %f19870, %f19871, %f19872}, [%r283+2816];
	fma.rn.f32 	%f19873, %f19857, %f19865, %f19793;
	fma.rn.f32 	%f19874, %f19857, %f19866, %f19794;
	fma.rn.f32 	%f19875, %f19857, %f19867, %f19795;
	fma.rn.f32 	%f19876, %f19857, %f19868, %f19796;
	fma.rn.f32 	%f19877, %f19857, %f19869, %f19797;
	fma.rn.f32 	%f19878, %f19857, %f19870, %f19798;
	fma.rn.f32 	%f19879, %f19857, %f19871, %f19799;
	fma.rn.f32 	%f19880, %f19857, %f19872, %f19800;
	fma.rn.f32 	%f19881, %f19858, %f19865, %f19801;
	fma.rn.f32 	%f19882, %f19858, %f19866, %f19802;
	fma.rn.f32 	%f19883, %f19858, %f19867, %f19803;
	fma.rn.f32 	%f19884, %f19858, %f19868, %f19804;
	fma.rn.f32 	%f19885, %f19858, %f19869, %f19805;
	fma.rn.f32 	%f19886, %f19858, %f19870, %f19806;
	fma.rn.f32 	%f19887, %f19858, %f19871, %f19807;
	fma.rn.f32 	%f19888, %f19858, %f19872, %f19808;
	fma.rn.f32 	%f19889, %f19859, %f19865, %f19809;
	fma.rn.f32 	%f19890, %f19859, %f19866, %f19810;
	fma.rn.f32 	%f19891, %f19859, %f19867, %f19811;
	fma.rn.f32 	%f19892, %f19859, %f19868, %f19812;
	fma.rn.f32 	%f19893, %f19859, %f19869, %f19813;
	fma.rn.f32 	%f19894, %f19859, %f19870, %f19814;
	fma.rn.f32 	%f19895, %f19859, %f19871, %f19815;
	fma.rn.f32 	%f19896, %f19859, %f19872, %f19816;
	fma.rn.f32 	%f19897, %f19860, %f19865, %f19817;
	fma.rn.f32 	%f19898, %f19860, %f19866, %f19818;
	fma.rn.f32 	%f19899, %f19860, %f19867, %f19819;
	fma.rn.f32 	%f19900, %f19860, %f19868, %f19820;
	fma.rn.f32 	%f19901, %f19860, %f19869, %f19821;
	fma.rn.f32 	%f19902, %f19860, %f19870, %f19822;
	fma.rn.f32 	%f19903, %f19860, %f19871, %f19823;
	fma.rn.f32 	%f19904, %f19860, %f19872, %f19824;
	fma.rn.f32 	%f19905, %f19861, %f19865, %f19825;
	fma.rn.f32 	%f19906, %f19861, %f19866, %f19826;
	fma.rn.f32 	%f19907, %f19861, %f19867, %f19827;
	fma.rn.f32 	%f19908, %f19861, %f19868, %f19828;
	fma.rn.f32 	%f19909, %f19861, %f19869, %f19829;
	fma.rn.f32 	%f19910, %f19861, %f19870, %f19830;
	fma.rn.f32 	%f19911, %f19861, %f19871, %f19831;
	fma.rn.f32 	%f19912, %f19861, %f19872, %f19832;
	fma.rn.f32 	%f19913, %f19862, %f19865, %f19833;
	fma.rn.f32 	%f19914, %f19862, %f19866, %f19834;
	fma.rn.f32 	%f19915, %f19862, %f19867, %f19835;
	fma.rn.f32 	%f19916, %f19862, %f19868, %f19836;
	fma.rn.f32 	%f19917, %f19862, %f19869, %f19837;
	fma.rn.f32 	%f19918, %f19862, %f19870, %f19838;
	fma.rn.f32 	%f19919, %f19862, %f19871, %f19839;
	fma.rn.f32 	%f19920, %f19862, %f19872, %f19840;
	fma.rn.f32 	%f19921, %f19863, %f19865, %f19841;
	fma.rn.f32 	%f19922, %f19863, %f19866, %f19842;
	fma.rn.f32 	%f19923, %f19863, %f19867, %f19843;
	fma.rn.f32 	%f19924, %f19863, %f19868, %f19844;
	fma.rn.f32 	%f19925, %f19863, %f19869, %f19845;
	fma.rn.f32 	%f19926, %f19863, %f19870, %f19846;
	fma.rn.f32 	%f19927, %f19863, %f19871, %f19847;
	fma.rn.f32 	%f19928, %f19863, %f19872, %f19848;
	fma.rn.f32 	%f19929, %f19864, %f19865, %f19849;
	fma.rn.f32 	%f19930, %f19864, %f19866, %f19850;
	fma.rn.f32 	%f19931, %f19864, %f19867, %f19851;
	fma.rn.f32 	%f19932, %f19864, %f19868, %f19852;
	fma.rn.f32 	%f19933, %f19864, %f19869, %f19853;
	fma.rn.f32 	%f19934, %f19864, %f19870, %f19854;
	fma.rn.f32 	%f19935, %f19864, %f19871, %f19855;
	fma.rn.f32 	%f19936, %f19864, %f19872, %f19856;
	ld.shared.v4.f32 	{%f19937, %f19938, %f19939, %f19940}, [%r9+3072];
	ld.shared.v4.f32 	{%f19941, %f19942, %f19943, %f19944}, [%r9+3328];
	ld.shared.v4.f32 	{%f19945, %f19946, %f19947, %f19948}, [%r283+3072];
	ld.shared.v4.f32 	{%f19949, %f19950, %f19951, %f19952}, [%r283+3328];
	fma.rn.f32 	%f19953, %f19937, %f19945, %f19873;
	fma.rn.f32 	%f19954, %f19937, %f19946, %f19874;
	fma.rn.f32 	%f19955, %f19937, %f19947, %f19875;
	fma.rn.f32 	%f19956, %f19937, %f19948, %f19876;
	fma.rn.f32 	%f19957, %f19937, %f19949, %f19877;
	fma.rn.f32 	%f19958, %f19937, %f19950, %f19878;
	fma.rn.f32 	%f19959, %f19937, %f19951, %f19879;
	fma.rn.f32 	%f19960, %f19937, %f19952, %f19880;
	fma.rn.f32 	%f19961, %f19938, %f19945, %f19881;
	fma.rn.f32 	%f19962, %f19938, %f19946, %f19882;
	fma.rn.f32 	%f19963, %f19938, %f19947, %f19883;
	fma.rn.f32 	%f19964, %f19938, %f19948, %f19884;
	fma.rn.f32 	%f19965, %f19938, %f19949, %f19885;
	fma.rn.f32 	%f19966, %f19938, %f19950, %f19886;
	fma.rn.f32 	%f19967, %f19938, %f19951, %f19887;
	fma.rn.f32 	%f19968, %f19938, %f19952, %f19888;
	fma.rn.f32 	%f19969, %f19939, %f19945, %f19889;
	fma.rn.f32 	%f19970, %f19939, %f19946, %f19890;
	fma.rn.f32 	%f19971, %f19939, %f19947, %f19891;
	fma.rn.f32 	%f19972, %f19939, %f19948, %f19892;
	fma.rn.f32 	%f19973, %f19939, %f19949, %f19893;
	fma.rn.f32 	%f19974, %f19939, %f19950, %f19894;
	fma.rn.f32 	%f19975, %f19939, %f19951, %f19895;
	fma.rn.f32 	%f19976, %f19939, %f19952, %f19896;
	fma.rn.f32 	%f19977, %f19940, %f19945, %f19897;
	fma.rn.f32 	%f19978, %f19940, %f19946, %f19898;
	fma.rn.f32 	%f19979, %f19940, %f19947, %f19899;
	fma.rn.f32 	%f19980, %f19940, %f19948, %f19900;
	fma.rn.f32 	%f19981, %f19940, %f19949, %f19901;
	fma.rn.f32 	%f19982, %f19940, %f19950, %f19902;
	fma.rn.f32 	%f19983, %f19940, %f19951, %f19903;
	fma.rn.f32 	%f19984, %f19940, %f19952, %f19904;
	fma.rn.f32 	%f19985, %f19941, %f19945, %f19905;
	fma.rn.f32 	%f19986, %f19941, %f19946, %f19906;
	fma.rn.f32 	%f19987, %f19941, %f19947, %f19907;
	fma.rn.f32 	%f19988, %f19941, %f19948, %f19908;
	fma.rn.f32 	%f19989, %f19941, %f19949, %f19909;
	fma.rn.f32 	%f19990, %f19941, %f19950, %f19910;
	fma.rn.f32 	%f19991, %f19941, %f19951, %f19911;
	fma.rn.f32 	%f19992, %f19941, %f19952, %f19912;
	fma.rn.f32 	%f19993, %f19942, %f19945, %f19913;
	fma.rn.f32 	%f19994, %f19942, %f19946, %f19914;
	fma.rn.f32 	%f19995, %f19942, %f19947, %f19915;
	fma.rn.f32 	%f19996, %f19942, %f19948, %f19916;
	fma.rn.f32 	%f19997, %f19942, %f19949, %f19917;
	fma.rn.f32 	%f19998, %f19942, %f19950, %f19918;
	fma.rn.f32 	%f19999, %f19942, %f19951, %f19919;
	fma.rn.f32 	%f20000, %f19942, %f19952, %f19920;
	fma.rn.f32 	%f20001, %f19943, %f19945, %f19921;
	fma.rn.f32 	%f20002, %f19943, %f19946, %f19922;
	fma.rn.f32 	%f20003, %f19943, %f19947, %f19923;
	fma.rn.f32 	%f20004, %f19943, %f19948, %f19924;
	fma.rn.f32 	%f20005, %f19943, %f19949, %f19925;
	fma.rn.f32 	%f20006, %f19943, %f19950, %f19926;
	fma.rn.f32 	%f20007, %f19943, %f19951, %f19927;
	fma.rn.f32 	%f20008, %f19943, %f19952, %f19928;
	fma.rn.f32 	%f20009, %f19944, %f19945, %f19929;
	fma.rn.f32 	%f20010, %f19944, %f19946, %f19930;
	fma.rn.f32 	%f20011, %f19944, %f19947, %f19931;
	fma.rn.f32 	%f20012, %f19944, %f19948, %f19932;
	fma.rn.f32 	%f20013, %f19944, %f19949, %f19933;
	fma.rn.f32 	%f20014, %f19944, %f19950, %f19934;
	fma.rn.f32 	%f20015, %f19944, %f19951, %f19935;
	fma.rn.f32 	%f20016, %f19944, %f19952, %f19936;
	ld.shared.v4.f32 	{%f20017, %f20018, %f20019, %f20020}, [%r9+3584];
	ld.shared.v4.f32 	{%f20021, %f20022, %f20023, %f20024}, [%r9+3840];
	ld.shared.v4.f32 	{%f20025, %f20026, %f20027, %f20028}, [%r283+3584];
	ld.shared.v4.f32 	{%f20029, %f20030, %f20031, %f20032}, [%r283+3840];
	fma.rn.f32 	%f1025, %f20017, %f20025, %f19953;
	fma.rn.f32 	%f1026, %f20017, %f20026, %f19954;
	fma.rn.f32 	%f1027, %f20017, %f20027, %f19955;
	fma.rn.f32 	%f1028, %f20017, %f20028, %f19956;
	fma.rn.f32 	%f1029, %f20017, %f20029, %f19957;
	fma.rn.f32 	%f1030, %f20017, %f20030, %f19958;
	fma.rn.f32 	%f1031, %f20017, %f20031, %f19959;
	fma.rn.f32 	%f1032, %f20017, %f20032, %f19960;
	fma.rn.f32 	%f1033, %f20018, %f20025, %f19961;
	fma.rn.f32 	%f1034, %f20018, %f20026, %f19962;
	fma.rn.f32 	%f1035, %f20018, %f20027, %f19963;
	fma.rn.f32 	%f1036, %f20018, %f20028, %f19964;
	fma.rn.f32 	%f1037, %f20018, %f20029, %f19965;
	fma.rn.f32 	%f1038, %f20018, %f20030, %f19966;
	fma.rn.f32 	%f1039, %f20018, %f20031, %f19967;
	fma.rn.f32 	%f1040, %f20018, %f20032, %f19968;
	fma.rn.f32 	%f1041, %f20019, %f20025, %f19969;
	fma.rn.f32 	%f1042, %f20019, %f20026, %f19970;
	fma.rn.f32 	%f1043, %f20019, %f20027, %f19971;
	fma.rn.f32 	%f1044, %f20019, %f20028, %f19972;
	fma.rn.f32 	%f1045, %f20019, %f20029, %f19973;
	fma.rn.f32 	%f1046, %f20019, %f20030, %f19974;
	fma.rn.f32 	%f1047, %f20019, %f20031, %f19975;
	fma.rn.f32 	%f1048, %f20019, %f20032, %f19976;
	fma.rn.f32 	%f1049, %f20020, %f20025, %f19977;
	fma.rn.f32 	%f1050, %f20020, %f20026, %f19978;
	fma.rn.f32 	%f1051, %f20020, %f20027, %f19979;
	fma.rn.f32 	%f1052, %f20020, %f20028, %f19980;
	fma.rn.f32 	%f1053, %f20020, %f20029, %f19981;
	fma.rn.f32 	%f1054, %f20020, %f20030, %f19982;
	fma.rn.f32 	%f1055, %f20020, %f20031, %f19983;
	fma.rn.f32 	%f1056, %f20020, %f20032, %f19984;
	fma.rn.f32 	%f1057, %f20021, %f20025, %f19985;
	fma.rn.f32 	%f1058, %f20021, %f20026, %f19986;
	fma.rn.f32 	%f1059, %f20021, %f20027, %f19987;
	fma.rn.f32 	%f1060, %f20021, %f20028, %f19988;
	fma.rn.f32 	%f1061, %f20021, %f20029, %f19989;
	fma.rn.f32 	%f1062, %f20021, %f20030, %f19990;
	fma.rn.f32 	%f1063, %f20021, %f20031, %f19991;
	fma.rn.f32 	%f1064, %f20021, %f20032, %f19992;
	fma.rn.f32 	%f1065, %f20022, %f20025, %f19993;
	fma.rn.f32 	%f1066, %f20022, %f20026, %f19994;
	fma.rn.f32 	%f1067, %f20022, %f20027, %f19995;
	fma.rn.f32 	%f1068, %f20022, %f20028, %f19996;
	fma.rn.f32 	%f1069, %f20022, %f20029, %f19997;
	fma.rn.f32 	%f1070, %f20022, %f20030, %f19998;
	fma.rn.f32 	%f1071, %f20022, %f20031, %f19999;
	fma.rn.f32 	%f1072, %f20022, %f20032, %f20000;
	fma.rn.f32 	%f1073, %f20023, %f20025, %f20001;
	fma.rn.f32 	%f1074, %f20023, %f20026, %f20002;
	fma.rn.f32 	%f1075, %f20023, %f20027, %f20003;
	fma.rn.f32 	%f1076, %f20023, %f20028, %f20004;
	fma.rn.f32 	%f1077, %f20023, %f20029, %f20005;
	fma.rn.f32 	%f1078, %f20023, %f20030, %f20006;
	fma.rn.f32 	%f1079, %f20023, %f20031, %f20007;
	fma.rn.f32 	%f1080, %f20023, %f20032, %f20008;
	fma.rn.f32 	%f1081, %f20024, %f20025, %f20009;
	fma.rn.f32 	%f1082, %f20024, %f20026, %f20010;
	fma.rn.f32 	%f1083, %f20024, %f20027, %f20011;
	fma.rn.f32 	%f1084, %f20024, %f20028, %f20012;
	fma.rn.f32 	%f1085, %f20024, %f20029, %f20013;
	fma.rn.f32 	%f1086, %f20024, %f20030, %f20014;
	fma.rn.f32 	%f1087, %f20024, %f20031, %f20015;
	fma.rn.f32 	%f1088, %f20024, %f20032, %f20016;
	@%p16 bra 	$L__BB0_32;
	shl.b32 	%r298, %r184, 11;
	and.b32  	%r299, %r298, 2048;
	add.s32 	%r300, %r9, %r299;
	st.shared.f32 	[%r300+4096], %f5;
	st.shared.f32 	[%r300+4608], %f6;
	st.shared.f32 	[%r300+5120], %f7;
	st.shared.f32 	[%r300+5632], %f8;
	st.shared.f32 	[%r300+4100], %f13;
	st.shared.f32 	[%r300+4612], %f14;
	st.shared.f32 	[%r300+5124], %f15;
	st.shared.f32 	[%r300+5636], %f16;
	st.shared.f32 	[%r300+4104], %f21;
	st.shared.f32 	[%r300+4616], %f22;
	st.shared.f32 	[%r300+5128], %f23;
	st.shared.f32 	[%r300+5640], %f24;
	st.shared.f32 	[%r300+4108], %f29;
	st.shared.f32 	[%r300+4620], %f30;
	st.shared.f32 	[%r300+5132], %f31;
	st.shared.f32 	[%r300+5644], %f32;
	st.shared.f32 	[%r300+4352], %f37;
	st.shared.f32 	[%r300+4864], %f38;
	st.shared.f32 	[%r300+5376], %f39;
	st.shared.f32 	[%r300+5888], %f40;
	st.shared.f32 	[%r300+4356], %f45;
	st.shared.f32 	[%r300+4868], %f46;
	st.shared.f32 	[%r300+5380], %f47;
	st.shared.f32 	[%r300+5892], %f48;
	st.shared.f32 	[%r300+4360], %f53;
	st.shared.f32 	[%r300+4872], %f54;
	st.shared.f32 	[%r300+5384], %f55;
	st.shared.f32 	[%r300+5896], %f56;
	st.shared.f32 	[%r300+4364], %f61;
	st.shared.f32 	[%r300+4876], %f62;
	st.shared.f32 	[%r300+5388], %f63;
	st.shared.f32 	[%r300+5900], %f64;
$L__BB0_32:
	ld.param.u64 	%rd27, [_Z16sgemm_b2b_kernelILi1024ELi128ELi128ELi128EEvPfS0_S0_S0_S0__param_4];
	cvta.to.global.u64 	%rd19, %rd27;
	st.shared.v4.f32 	[%r280+4096], {%f1021, %f1022, %f1023, %f1024};
	bar.sync 	0;
	ld.shared.v4.f32 	{%f20033, %f20034, %f20035, %f20036}, [%r9+4096];
	ld.shared.v4.f32 	{%f20037, %f20038, %f20039, %f20040}, [%r9+4352];
	ld.shared.v4.f32 	{%f20041, %f20042, %f20043, %f20044}, [%r283+4096];
	ld.shared.v4.f32 	{%f20045, %f20046, %f20047, %f20048}, [%r283+4352];
	fma.rn.f32 	%f20049, %f20033, %f20041, %f1025;
	fma.rn.f32 	%f20050, %f20033, %f20042, %f1026;
	fma.rn.f32 	%f20051, %f20033, %f20043, %f1027;
	fma.rn.f32 	%f20052, %f20033, %f20044, %f1028;
	fma.rn.f32 	%f20053, %f20033, %f20045, %f1029;
	fma.rn.f32 	%f20054, %f20033, %f20046, %f1030;
	fma.rn.f32 	%f20055, %f20033, %f20047, %f1031;
	fma.rn.f32 	%f20056, %f20033, %f20048, %f1032;
	fma.rn.f32 	%f20057, %f20034, %f20041, %f1033;
	fma.rn.f32 	%f20058, %f20034, %f20042, %f1034;
	fma.rn.f32 	%f20059, %f20034, %f20043, %f1035;
	fma.rn.f32 	%f20060, %f20034, %f20044, %f1036;
	fma.rn.f32 	%f20061, %f20034, %f20045, %f1037;
	fma.rn.f32 	%f20062, %f20034, %f20046, %f1038;
	fma.rn.f32 	%f20063, %f20034, %f20047, %f1039;
	fma.rn.f32 	%f20064, %f20034, %f20048, %f1040;
	fma.rn.f32 	%f20065, %f20035, %f20041, %f1041;
	fma.rn.f32 	%f20066, %f20035, %f20042, %f1042;
	fma.rn.f32 	%f20067, %f20035, %f20043, %f1043;
	fma.rn.f32 	%f20068, %f20035, %f20044, %f1044;
	fma.rn.f32 	%f20069, %f20035, %f20045, %f1045;
	fma.rn.f32 	%f20070, %f20035, %f20046, %f1046;
	fma.rn.f32 	%f20071, %f20035, %f20047, %f1047;
	fma.rn.f32 	%f20072, %f20035, %f20048, %f1048;
	fma.rn.f32 	%f20073, %f20036, %f20041, %f1049;
	fma.rn.f32 	%f20074, %f20036, %f20042, %f1050;
	fma.rn.f32 	%f20075, %f20036, %f20043, %f1051;
	fma.rn.f32 	%f20076, %f20036, %f20044, %f1052;
	fma.rn.f32 	%f20077, %f20036, %f20045, %f1053;
	fma.rn.f32 	%f20078, %f20036, %f20046, %f1054;
	fma.rn.f32 	%f20079, %f20036, %f20047, %f1055;
	fma.rn.f32 	%f20080, %f20036, %f20048, %f1056;
	fma.rn.f32 	%f20081, %f20037, %f20041, %f1057;
	fma.rn.f32 	%f20082, %f20037, %f20042, %f1058;
	fma.rn.f32 	%f20083, %f20037, %f20043, %f1059;
	fma.rn.f32 	%f20084, %f20037, %f20044, %f1060;
	fma.rn.f32 	%f20085, %f20037, %f20045, %f1061;
	fma.rn.f32 	%f20086, %f20037, %f20046, %f1062;
	fma.rn.f32 	%f20087, %f20037, %f20047, %f1063;
	fma.rn.f32 	%f20088, %f20037, %f20048, %f1064;
	fma.rn.f32 	%f20089, %f20038, %f20041, %f1065;
	fma.rn.f32 	%f20090, %f20038, %f20042, %f1066;
	fma.rn.f32 	%f20091, %f20038, %f20043, %f1067;
	fma.rn.f32 	%f20092, %f20038, %f20044, %f1068;
	fma.rn.f32 	%f20093, %f20038, %f20045, %f1069;
	fma.rn.f32 	%f20094, %f20038, %f20046, %f1070;
	fma.rn.f32 	%f20095, %f20038, %f20047, %f1071;
	fma.rn.f32 	%f20096, %f20038, %f20048, %f1072;
	fma.rn.f32 	%f20097, %f20039, %f20041, %f1073;
	fma.rn.f32 	%f20098, %f20039, %f20042, %f1074;
	fma.rn.f32 	%f20099, %f20039, %f20043, %f1075;
	fma.rn.f32 	%f20100, %f20039, %f20044, %f1076;
	fma.rn.f32 	%f20101, %f20039, %f20045, %f1077;
	fma.rn.f32 	%f20102, %f20039, %f20046, %f1078;
	fma.rn.f32 	%f20103, %f20039, %f20047, %f1079;
	fma.rn.f32 	%f20104, %f20039, %f20048, %f1080;
	fma.rn.f32 	%f20105, %f20040, %f20041, %f1081;
	fma.rn.f32 	%f20106, %f20040, %f20042, %f1082;
	fma.rn.f32 	%f20107, %f20040, %f20043, %f1083;
	fma.rn.f32 	%f20108, %f20040, %f20044, %f1084;
	fma.rn.f32 	%f20109, %f20040, %f20045, %f1085;
	fma.rn.f32 	%f20110, %f20040, %f20046, %f1086;
	fma.rn.f32 	%f20111, %f20040, %f20047, %f1087;
	fma.rn.f32 	%f20112, %f20040, %f20048, %f1088;
	ld.shared.v4.f32 	{%f20113, %f20114, %f20115, %f20116}, [%r9+4608];
	ld.shared.v4.f32 	{%f20117, %f20118, %f20119, %f20120}, [%r9+4864];
	ld.shared.v4.f32 	{%f20121, %f20122, %f20123, %f20124}, [%r283+4608];
	ld.shared.v4.f32 	{%f20125, %f20126, %f20127, %f20128}, [%r283+4864];
	fma.rn.f32 	%f20129, %f20113, %f20121, %f20049;
	fma.rn.f32 	%f20130, %f20113, %f20122, %f20050;
	fma.rn.f32 	%f20131, %f20113, %f20123, %f20051;
	fma.rn.f32 	%f20132, %f20113, %f20124, %f20052;
	fma.rn.f32 	%f20133, %f20113, %f20125, %f20053;
	fma.rn.f32 	%f20134, %f20113, %f20126, %f20054;
	fma.rn.f32 	%f20135, %f20113, %f20127, %f20055;
	fma.rn.f32 	%f20136, %f20113, %f20128, %f20056;
	fma.rn.f32 	%f20137, %f20114, %f20121, %f20057;
	fma.rn.f32 	%f20138, %f20114, %f20122, %f20058;
	fma.rn.f32 	%f20139, %f20114, %f20123, %f20059;
	fma.rn.f32 	%f20140, %f20114, %f20124, %f20060;
	fma.rn.f32 	%f20141, %f20114, %f20125, %f20061;
	fma.rn.f32 	%f20142, %f20114, %f20126, %f20062;
	fma.rn.f32 	%f20143, %f20114, %f20127, %f20063;
	fma.rn.f32 	%f20144, %f20114, %f20128, %f20064;
	fma.rn.f32 	%f20145, %f20115, %f20121, %f20065;
	fma.rn.f32 	%f20146, %f20115, %f20122, %f20066;
	fma.rn.f32 	%f20147, %f20115, %f20123, %f20067;
	fma.rn.f32 	%f20148, %f20115, %f20124, %f20068;
	fma.rn.f32 	%f20149, %f20115, %f20125, %f20069;
	fma.rn.f32 	%f20150, %f20115, %f20126, %f20070;
	fma.rn.f32 	%f20151, %f20115, %f20127, %f20071;
	fma.rn.f32 	%f20152, %f20115, %f20128, %f20072;
	fma.rn.f32 	%f20153, %f20116, %f20121, %f20073;
	fma.rn.f32 	%f20154, %f20116, %f20122, %f20074;
	fma.rn.f32 	%f20155, %f20116, %f20123, %f20075;
	fma.rn.f32 	%f20156, %f20116, %f20124, %f20076;
	fma.rn.f32 	%f20157, %f20116, %f20125, %f20077;
	fma.rn.f32 	%f20158, %f20116, %f20126, %f20078;
	fma.rn.f32 	%f20159, %f20116, %f20127, %f20079;
	fma.rn.f32 	%f20160, %f20116, %f20128, %f20080;
	fma.rn.f32 	%f20161, %f20117, %f20121, %f20081;
	fma.rn.f32 	%f20162, %f20117, %f20122, %f20082;
	fma.rn.f32 	%f20163, %f20117, %f20123, %f20083;
	fma.rn.f32 	%f20164, %f20117, %f20124, %f20084;
	fma.rn.f32 	%f20165, %f20117, %f20125, %f20085;
	fma.rn.f32 	%f20166, %f20117, %f20126, %f20086;
	fma.rn.f32 	%f20167, %f20117, %f20127, %f20087;
	fma.rn.f32 	%f20168, %f20117, %f20128, %f20088;
	fma.rn.f32 	%f20169, %f20118, %f20121, %f20089;
	fma.rn.f32 	%f20170, %f20118, %f20122, %f20090;
	fma.rn.f32 	%f20171, %f20118, %f20123, %f20091;
	fma.rn.f32 	%f20172, %f20118, %f20124, %f20092;
	fma.rn.f32 	%f20173, %f20118, %f20125, %f20093;
	fma.rn.f32 	%f20174, %f20118, %f20126, %f20094;
	fma.rn.f32 	%f20175, %f20118, %f20127, %f20095;
	fma.rn.f32 	%f20176, %f20118, %f20128, %f20096;
	fma.rn.f32 	%f20177, %f20119, %f20121, %f20097;
	fma.rn.f32 	%f20178, %f20119, %f20122, %f20098;
	fma.rn.f32 	%f20179, %f20119, %f20123, %f20099;
	fma.rn.f32 	%f20180, %f20119, %f20124, %f20100;
	fma.rn.f32 	%f20181, %f20119, %f20125, %f20101;
	fma.rn.f32 	%f20182, %f20119, %f20126, %f20102;
	fma.rn.f32 	%f20183, %f20119, %f20127, %f20103;
	fma.rn.f32 	%f20184, %f20119, %f20128, %f20104;
	fma.rn.f32 	%f20185, %f20120, %f20121, %f20105;
	fma.rn.f32 	%f20186, %f20120, %f20122, %f20106;
	fma.rn.f32 	%f20187, %f20120, %f20123, %f20107;
	fma.rn.f32 	%f20188, %f20120, %f20124, %f20108;
	fma.rn.f32 	%f20189, %f20120, %f20125, %f20109;
	fma.rn.f32 	%f20190, %f20120, %f20126, %f20110;
	fma.rn.f32 	%f20191, %f20120, %f20127, %f20111;
	fma.rn.f32 	%f20192, %f20120, %f20128, %f20112;
	ld.shared.v4.f32 	{%f20193, %f20194, %f20195, %f20196}, [%r9+5120];
	ld.shared.v4.f32 	{%f20197, %f20198, %f20199, %f20200}, [%r9+5376];
	ld.shared.v4.f32 	{%f20201, %f20202, %f20203, %f20204}, [%r283+5120];
	ld.shared.v4.f32 	{%f20205, %f20206, %f20207, %f20208}, [%r283+5376];
	fma.rn.f32 	%f20209, %f20193, %f20201, %f20129;
	fma.rn.f32 	%f20210, %f20193, %f20202, %f20130;
	fma.rn.f32 	%f20211, %f20193, %f20203, %f20131;
	fma.rn.f32 	%f20212, %f20193, %f20204, %f20132;
	fma.rn.f32 	%f20213, %f20193, %f20205, %f20133;
	fma.rn.f32 	%f20214, %f20193, %f20206, %f20134;
	fma.rn.f32 	%f20215, %f20193, %f20207, %f20135;
	fma.rn.f32 	%f20216, %f20193, %f20208, %f20136;
	fma.rn.f32 	%f20217, %f20194, %f20201, %f20137;
	fma.rn.f32 	%f20218, %f20194, %f20202, %f20138;
	fma.rn.f32 	%f20219, %f20194, %f20203, %f20139;
	fma.rn.f32 	%f20220, %f20194, %f20204, %f20140;
	fma.rn.f32 	%f20221, %f20194, %f20205, %f20141;
	fma.rn.f32 	%f20222, %f20194, %f20206, %f20142;
	fma.rn.f32 	%f20223, %f20194, %f20207, %f20143;
	fma.rn.f32 	%f20224, %f20194, %f20208, %f20144;
	fma.rn.f32 	%f20225, %f20195, %f20201, %f20145;
	fma.rn.f32 	%f20226, %f20195, %f20202, %f20146;
	fma.rn.f32 	%f20227, %f20195, %f20203, %f20147;
	fma.rn.f32 	%f20228, %f20195, %f20204, %f20148;
	fma.rn.f32 	%f20229, %f20195, %f20205, %f20149;
	fma.rn.f32 	%f20230, %f20195, %f20206, %f20150;
	fma.rn.f32 	%f20231, %f20195, %f20207, %f20151;
	fma.rn.f32 	%f20232, %f20195, %f20208, %f20152;
	fma.rn.f32 	%f20233, %f20196, %f20201, %f20153;
	fma.rn.f32 	%f20234, %f20196, %f20202, %f20154;
	fma.rn.f32 	%f20235, %f20196, %f20203, %f20155;
	fma.rn.f32 	%f20236, %f20196, %f20204, %f20156;
	fma.rn.f32 	%f20237, %f20196, %f20205, %f20157;
	fma.rn.f32 	%f20238, %f20196, %f20206, %f20158;
	fma.rn.f32 	%f20239, %f20196, %f20207, %f20159;
	fma.rn.f32 	%f20240, %f20196, %f20208, %f20160;
	fma.rn.f32 	%f20241, %f20197, %f20201, %f20161;
	fma.rn.f32 	%f20242, %f20197, %f20202, %f20162;
	fma.rn.f32 	%f20243, %f20197, %f20203, %f20163;
	fma.rn.f32 	%f20244, %f20197, %f20204, %f20164;
	fma.rn.f32 	%f20245, %f20197, %f20205, %f20165;
	fma.rn.f32 	%f20246, %f20197, %f20206, %f20166;
	fma.rn.f32 	%f20247, %f20197, %f20207, %f20167;
	fma.rn.f32 	%f20248, %f20197, %f20208, %f20168;
	fma.rn.f32 	%f20249, %f20198, %f20201, %f20169;
	fma.rn.f32 	%f20250, %f20198, %f20202, %f20170;
	fma.rn.f32 	%f20251, %f20198, %f20203, %f20171;
	fma.rn.f32 	%f20252, %f20198, %f20204, %f20172;
	fma.rn.f32 	%f20253, %f20198, %f20205, %f20173;
	fma.rn.f32 	%f20254, %f20198, %f20206, %f20174;
	fma.rn.f32 	%f20255, %f20198, %f20207, %f20175;
	fma.rn.f32 	%f20256, %f20198, %f20208, %f20176;
	fma.rn.f32 	%f20257, %f20199, %f20201, %f20177;
	fma.rn.f32 	%f20258, %f20199, %f20202, %f20178;
	fma.rn.f32 	%f20259, %f20199, %f20203, %f20179;
	fma.rn.f32 	%f20260, %f20199, %f20204, %f20180;
	fma.rn.f32 	%f20261, %f20199, %f20205, %f20181;
	fma.rn.f32 	%f20262, %f20199, %f20206, %f20182;
	fma.rn.f32 	%f20263, %f20199, %f20207, %f20183;
	fma.rn.f32 	%f20264, %f20199, %f20208, %f20184;
	fma.rn.f32 	%f20265, %f20200, %f20201, %f20185;
	fma.rn.f32 	%f20266, %f20200, %f20202, %f20186;
	fma.rn.f32 	%f20267, %f20200, %f20203, %f20187;
	fma.rn.f32 	%f20268, %f20200, %f20204, %f20188;
	fma.rn.f32 	%f20269, %f20200, %f20205, %f20189;
	fma.rn.f32 	%f20270, %f20200, %f20206, %f20190;
	fma.rn.f32 	%f20271, %f20200, %f20207, %f20191;
	fma.rn.f32 	%f20272, %f20200, %f20208, %f20192;
	ld.shared.v4.f32 	{%f20273, %f20274, %f20275, %f20276}, [%r9+5632];
	ld.shared.v4.f32 	{%f20277, %f20278, %f20279, %f20280}, [%r9+5888];
	ld.shared.v4.f32 	{%f20281, %f20282, %f20283, %f20284}, [%r283+5632];
	ld.shared.v4.f32 	{%f20285, %f20286, %f20287, %f20288}, [%r283+5888];
	fma.rn.f32 	%f20289, %f20273, %f20281, %f20209;
	fma.rn.f32 	%f20290, %f20273, %f20282, %f20210;
	fma.rn.f32 	%f20291, %f20273, %f20283, %f20211;
	fma.rn.f32 	%f20292, %f20273, %f20284, %f20212;
	fma.rn.f32 	%f20293, %f20273, %f20285, %f20213;
	fma.rn.f32 	%f20294, %f20273, %f20286, %f20214;
	fma.rn.f32 	%f20295, %f20273, %f20287, %f20215;
	fma.rn.f32 	%f20296, %f20273, %f20288, %f20216;
	fma.rn.f32 	%f20297, %f20274, %f20281, %f20217;
	fma.rn.f32 	%f20298, %f20274, %f20282, %f20218;
	fma.rn.f32 	%f20299, %f20274, %f20283, %f20219;
	fma.rn.f32 	%f20300, %f20274, %f20284, %f20220;
	fma.rn.f32 	%f20301, %f20274, %f20285, %f20221;
	fma.rn.f32 	%f20302, %f20274, %f20286, %f20222;
	fma.rn.f32 	%f20303, %f20274, %f20287, %f20223;
	fma.rn.f32 	%f20304, %f20274, %f20288, %f20224;
	fma.rn.f32 	%f20305, %f20275, %f20281, %f20225;
	fma.rn.f32 	%f20306, %f20275, %f20282, %f20226;
	fma.rn.f32 	%f20307, %f20275, %f20283, %f20227;
	fma.rn.f32 	%f20308, %f20275, %f20284, %f20228;
	fma.rn.f32 	%f20309, %f20275, %f20285, %f20229;
	fma.rn.f32 	%f20310, %f20275, %f20286, %f20230;
	fma.rn.f32 	%f20311, %f20275, %f20287, %f20231;
	fma.rn.f32 	%f20312, %f20275, %f20288, %f20232;
	fma.rn.f32 	%f20313, %f20276, %f20281, %f20233;
	fma.rn.f32 	%f20314, %f20276, %f20282, %f20234;
	fma.rn.f32 	%f20315, %f20276, %f20283, %f20235;
	fma.rn.f32 	%f20316, %f20276, %f20284, %f20236;
	fma.rn.f32 	%f20317, %f20276, %f20285, %f20237;
	fma.rn.f32 	%f20318, %f20276, %f20286, %f20238;
	fma.rn.f32 	%f20319, %f20276, %f20287, %f20239;
	fma.rn.f32 	%f20320, %f20276, %f20288, %f20240;
	fma.rn.f32 	%f20321, %f20277, %f20281, %f20241;
	fma.rn.f32 	%f20322, %f20277, %f20282, %f20242;
	fma.rn.f32 	%f20323, %f20277, %f20283, %f20243;
	fma.rn.f32 	%f20324, %f20277, %f20284, %f20244;
	fma.rn.f32 	%f20325, %f20277, %f20285, %f20245;
	fma.rn.f32 	%f20326, %f20277, %f20286, %f20246;
	fma.rn.f32 	%f20327, %f20277, %f20287, %f20247;
	fma.rn.f32 	%f20328, %f20277, %f20288, %f20248;
	fma.rn.f32 	%f20329, %f20278, %f20281, %f20249;
	fma.rn.f32 	%f20330, %f20278, %f20282, %f20250;
	fma.rn.f32 	%f20331, %f20278, %f20283, %f20251;
	fma.rn.f32 	%f20332, %f20278, %f20284, %f20252;
	fma.rn.f32 	%f20333, %f20278, %f20285, %f20253;
	fma.rn.f32 	%f20334, %f20278, %f20286, %f20254;
	fma.rn.f32 	%f20335, %f20278, %f20287, %f20255;
	fma.rn.f32 	%f20336, %f20278, %f20288, %f20256;
	fma.rn.f32 	%f20337, %f20279, %f20281, %f20257;
	fma.rn.f32 	%f20338, %f20279, %f20282, %f20258;
	fma.rn.f32 	%f20339, %f20279, %f20283, %f20259;
	fma.rn.f32 	%f20340, %f20279, %f20284, %f20260;
	fma.rn.f32 	%f20341, %f20279, %f20285, %f20261;
	fma.rn.f32 	%f20342, %f20279, %f20286, %f20262;
	fma.rn.f32 	%f20343, %f20279, %f20287, %f20263;
	fma.rn.f32 	%f20344, %f20279, %f20288, %f20264;
	fma.rn.f32 	%f20345, %f20280, %f20281, %f20265;
	fma.rn.f32 	%f20346, %f20280, %f20282, %f20266;
	fma.rn.f32 	%f20347, %f20280, %f20283, %f20267;
	fma.rn.f32 	%f20348, %f20280, %f20284, %f20268;
	fma.rn.f32 	%f20349, %f20280, %f20285, %f20269;
	fma.rn.f32 	%f20350, %f20280, %f20286, %f20270;
	fma.rn.f32 	%f20351, %f20280, %f20287, %f20271;
	fma.rn.f32 	%f20352, %f20280, %f20288, %f20272;
	ld.shared.v4.f32 	{%f20353, %f20354, %f20355, %f20356}, [%r9+6144];
	ld.shared.v4.f32 	{%f20357, %f20358, %f20359, %f20360}, [%r9+6400];
	ld.shared.v4.f32 	{%f20361, %f20362, %f20363, %f20364}, [%r283+6144];
	ld.shared.v4.f32 	{%f20365, %f20366, %f20367, %f20368}, [%r283+6400];
	fma.rn.f32 	%f20369, %f20353, %f20361, %f20289;
	fma.rn.f32 	%f20370, %f20353, %f20362, %f20290;
	fma.rn.f32 	%f20371, %f20353, %f20363, %f20291;
	fma.rn.f32 	%f20372, %f20353, %f20364, %f20292;
	fma.rn.f32 	%f20373, %f20353, %f20365, %f20293;
	fma.rn.f32 	%f20374, %f20353, %f20366, %f20294;
	fma.rn.f32 	%f20375, %f20353, %f20367, %f20295;
	fma.rn.f32 	%f20376, %f20353, %f20368, %f20296;
	fma.rn.f32 	%f20377, %f20354, %f20361, %f20297;
	fma.rn.f32 	%f20378, %f20354, %f20362, %f20298;
	fma.rn.f32 	%f20379, %f20354, %f20363, %f20299;
	fma.rn.f32 	%f20380, %f20354, %f20364, %f20300;
	fma.rn.f32 	%f20381, %f20354, %f20365, %f20301;
	fma.rn.f32 	%f20382, %f20354, %f20366, %f20302;
	fma.rn.f32 	%f20383, %f20354, %f20367, %f20303;
	fma.rn.f32 	%f20384, %f20354, %f20368, %f20304;
	fma.rn.f32 	%f20385, %f20355, %f20361, %f20305;
	fma.rn.f32 	%f20386, %f20355, %f20362, %f20306;
	fma.rn.f32 	%f20387, %f20355, %f20363, %f20307;
	fma.rn.f32 	%f20388, %f20355, %f20364, %f20308;
	fma.rn.f32 	%f20389, %f20355, %f20365, %f20309;
	fma.rn.f32 	%f20390, %f20355, %f20366, %f20310;
	fma.rn.f32 	%f20391, %f20355, %f20367, %f20311;
	fma.rn.f32 	%f20392, %f20355, %f20368, %f20312;
	fma.rn.f32 	%f20393, %f20356, %f20361, %f20313;
	fma.rn.f32 	%f20394, %f20356, %f20362, %f20314;
	fma.rn.f32 	%f20395, %f20356, %f20363, %f20315;
	fma.rn.f32 	%f20396, %f20356, %f20364, %f20316;
	fma.rn.f32 	%f20397, %f20356, %f20365, %f20317;
	fma.rn.f32 	%f20398, %f20356, %f20366, %f20318;
	fma.rn.f32 	%f20399, %f20356, %f20367, %f20319;
	fma.rn.f32 	%f20400, %f20356, %f20368, %f20320;
	fma.rn.f32 	%f20401, %f20357, %f20361, %f20321;
	fma.rn.f32 	%f20402, %f20357, %f20362, %f20322;
	fma.rn.f32 	%f20403, %f20357, %f20363, %f20323;
	fma.rn.f32 	%f20404, %f20357, %f20364, %f20324;
	fma.rn.f32 	%f20405, %f20357, %f20365, %f20325;
	fma.rn.f32 	%f20406, %f20357, %f20366, %f20326;
	fma.rn.f32 	%f20407, %f20357, %f20367, %f20327;
	fma.rn.f32 	%f20408, %f20357, %f20368, %f20328;
	fma.rn.f32 	%f20409, %f20358, %f20361, %f20329;
	fma.rn.f32 	%f20410, %f20358, %f20362, %f20330;
	fma.rn.f32 	%f20411, %f20358, %f20363, %f20331;
	fma.rn.f32 	%f20412, %f20358, %f20364, %f20332;
	fma.rn.f32 	%f20413, %f20358, %f20365, %f20333;
	fma.rn.f32 	%f20414, %f20358, %f20366, %f20334;
	fma.rn.f32 	%f20415, %f20358, %f20367, %f20335;
	fma.rn.f32 	%f20416, %f20358, %f20368, %f20336;
	fma.rn.f32 	%f20417, %f20359, %f20361, %f20337;
	fma.rn.f32 	%f20418, %f20359, %f20362, %f20338;
	fma.rn.f32 	%f20419, %f20359, %f20363, %f20339;
	fma.rn.f32 	%f20420, %f20359, %f20364, %f20340;
	fma.rn.f32 	%f20421, %f20359, %f20365, %f20341;
	fma.rn.f32 	%f20422, %f20359, %f20366, %f20342;
	fma.rn.f32 	%f20423, %f20359, %f20367, %f20343;
	fma.rn.f32 	%f20424, %f20359, %f20368, %f20344;
	fma.rn.f32 	%f20425, %f20360, %f20361, %f20345;
	fma.rn.f32 	%f20426, %f20360, %f20362, %f20346;
	fma.rn.f32 	%f20427, %f20360, %f20363, %f20347;
	fma.rn.f32 	%f20428, %f20360, %f20364, %f20348;
	fma.rn.f32 	%f20429, %f20360, %f20365, %f20349;
	fma.rn.f32 	%f20430, %f20360, %f20366, %f20350;
	fma.rn.f32 	%f20431, %f20360, %f20367, %f20351;
	fma.rn.f32 	%f20432, %f20360, %f20368, %f20352;
	ld.shared.v4.f32 	{%f20433, %f20434, %f20435, %f20436}, [%r9+6656];
	ld.shared.v4.f32 	{%f20437, %f20438, %f20439, %f20440}, [%r9+6912];
	ld.shared.v4.f32 	{%f20441, %f20442, %f20443, %f20444}, [%r283+6656];
	ld.shared.v4.f32 	{%f20445, %f20446, %f20447, %f20448}, [%r283+6912];
	fma.rn.f32 	%f20449, %f20433, %f20441, %f20369;
	fma.rn.f32 	%f20450, %f20433, %f20442, %f20370;
	fma.rn.f32 	%f20451, %f20433, %f20443, %f20371;
	fma.rn.f32 	%f20452, %f20433, %f20444, %f20372;
	fma.rn.f32 	%f20453, %f20433, %f20445, %f20373;
	fma.rn.f32 	%f20454, %f20433, %f20446, %f20374;
	fma.rn.f32 	%f20455, %f20433, %f20447, %f20375;
	fma.rn.f32 	%f20456, %f20433, %f20448, %f20376;
	fma.rn.f32 	%f20457, %f20434, %f20441, %f20377;
	fma.rn.f32 	%f20458, %f20434, %f20442, %f20378;
	fma.rn.f32 	%f20459, %f20434, %f20443, %f20379;
	fma.rn.f32 	%f20460, %f20434, %f20444, %f20380;
	fma.rn.f32 	%f20461, %f20434, %f20445, %f20381;
	fma.rn.f32 	%f20462, %f20434, %f20446, %f20382;
	fma.rn.f32 	%f20463, %f20434, %f20447, %f20383;
	fma.rn.f32 	%f20464, %f20434, %f20448, %f20384;
	fma.rn.f32 	%f20465, %f20435, %f20441, %f20385;
	fma.rn.f32 	%f20466, %f20435, %f20442, %f20386;
	fma.rn.f32 	%f20467, %f20435, %f20443, %f20387;
	fma.rn.f32 	%f20468, %f20435, %f20444, %f20388;
	fma.rn.f32 	%f20469, %f20435, %f20445, %f20389;
	fma.rn.f32 	%f20470, %f20435, %f20446, %f20390;
	fma.rn.f32 	%f20471, %f20435, %f20447, %f20391;
	fma.rn.f32 	%f20472, %f20435, %f20448, %f20392;
	fma.rn.f32 	%f20473, %f20436, %f20441, %f20393;
	fma.rn.f32 	%f20474, %f20436, %f20442, %f20394;
	fma.rn.f32 	%f20475, %f20436, %f20443, %f20395;
	fma.rn.f32 	%f20476, %f20436, %f20444, %f20396;
	fma.rn.f32 	%f20477, %f20436, %f20445, %f20397;
	fma.rn.f32 	%f20478, %f20436, %f20446, %f20398;
	fma.rn.f32 	%f20479, %f20436, %f20447, %f20399;
	fma.rn.f32 	%f20480, %f20436, %f20448, %f20400;
	fma.rn.f32 	%f20481, %f20437, %f20441, %f20401;
	fma.rn.f32 	%f20482, %f20437, %f20442, %f20402;
	fma.rn.f32 	%f20483, %f20437, %f20443, %f20403;
	fma.rn.f32 	%f20484, %f20437, %f20444, %f20404;
	fma.rn.f32 	%f20485, %f20437, %f20445, %f20405;
	fma.rn.f32 	%f20486, %f20437, %f20446, %f20406;
	fma.rn.f32 	%f20487, %f20437, %f20447, %f20407;
	fma.rn.f32 	%f20488, %f20437, %f20448, %f20408;
	fma.rn.f32 	%f20489, %f20438, %f20441, %f20409;
	fma.rn.f32 	%f20490, %f20438, %f20442, %f20410;
	fma.rn.f32 	%f20491, %f20438, %f20443, %f20411;
	fma.rn.f32 	%f20492, %f20438, %f20444, %f20412;
	fma.rn.f32 	%f20493, %f20438, %f20445, %f20413;
	fma.rn.f32 	%f20494, %f20438, %f20446, %f20414;
	fma.rn.f32 	%f20495, %f20438, %f20447, %f20415;
	fma.rn.f32 	%f20496, %f20438, %f20448, %f20416;
	fma.rn.f32 	%f20497, %f20439, %f20441, %f20417;
	fma.rn.f32 	%f20498, %f20439, %f20442, %f20418;
	fma.rn.f32 	%f20499, %f20439, %f20443, %f20419;
	fma.rn.f32 	%f20500, %f20439, %f20444, %f20420;
	fma.rn.f32 	%f20501, %f20439, %f20445, %f20421;
	fma.rn.f32 	%f20502, %f20439, %f20446, %f20422;
	fma.rn.f32 	%f20503, %f20439, %f20447, %f20423;
	fma.rn.f32 	%f20504, %f20439, %f20448, %f20424;
	fma.rn.f32 	%f20505, %f20440, %f20441, %f20425;
	fma.rn.f32 	%f20506, %f20440, %f20442, %f20426;
	fma.rn.f32 	%f20507, %f20440, %f20443, %f20427;
	fma.rn.f32 	%f20508, %f20440, %f20444, %f20428;
	fma.rn.f32 	%f20509, %f20440, %f20445, %f20429;
	fma.rn.f32 	%f20510, %f20440, %f20446, %f20430;
	fma.rn.f32 	%f20511, %f20440, %f20447, %f20431;
	fma.rn.f32 	%f20512, %f20440, %f20448, %f20432;
	ld.shared.v4.f32 	{%f20513, %f20514, %f20515, %f20516}, [%r9+7168];
	ld.shared.v4.f32 	{%f20517, %f20518, %f20519, %f20520}, [%r9+7424];
	ld.shared.v4.f32 	{%f20521, %f20522, %f20523, %f20524}, [%r283+7168];
	ld.shared.v4.f32 	{%f20525, %f20526, %f20527, %f20528}, [%r283+7424];
	fma.rn.f32 	%f20529, %f20513, %f20521, %f20449;
	fma.rn.f32 	%f20530, %f20513, %f20522, %f20450;
	fma.rn.f32 	%f20531, %f20513, %f20523, %f20451;
	fma.rn.f32 	%f20532, %f20513, %f20524, %f20452;
	fma.rn.f32 	%f20533, %f20513, %f20525, %f20453;
	fma.rn.f32 	%f20534, %f20513, %f20526, %f20454;
	fma.rn.f32 	%f20535, %f20513, %f20527, %f20455;
	fma.rn.f32 	%f20536, %f20513, %f20528, %f20456;
	fma.rn.f32 	%f20537, %f20514, %f20521, %f20457;
	fma.rn.f32 	%f20538, %f20514, %f20522, %f20458;
	fma.rn.f32 	%f20539, %f20514, %f20523, %f20459;
	fma.rn.f32 	%f20540, %f20514, %f20524, %f20460;
	fma.rn.f32 	%f20541, %f20514, %f20525, %f20461;
	fma.rn.f32 	%f20542, %f20514, %f20526, %f20462;
	fma.rn.f32 	%f20543, %f20514, %f20527, %f20463;
	fma.rn.f32 	%f20544, %f20514, %f20528, %f20464;
	fma.rn.f32 	%f20545, %f20515, %f20521, %f20465;
	fma.rn.f32 	%f20546, %f20515, %f20522, %f20466;
	fma.rn.f32 	%f20547, %f20515, %f20523, %f20467;
	fma.rn.f32 	%f20548, %f20515, %f20524, %f20468;
	fma.rn.f32 	%f20549, %f20515, %f20525, %f20469;
	fma.rn.f32 	%f20550, %f20515, %f20526, %f20470;
	fma.rn.f32 	%f20551, %f20515, %f20527, %f20471;
	fma.rn.f32 	%f20552, %f20515, %f20528, %f20472;
	fma.rn.f32 	%f20553, %f20516, %f20521, %f20473;
	fma.rn.f32 	%f20554, %f20516, %f20522, %f20474;
	fma.rn.f32 	%f20555, %f20516, %f20523, %f20475;
	fma.rn.f32 	%f20556, %f20516, %f20524, %f20476;
	fma.rn.f32 	%f20557, %f20516, %f20525, %f20477;
	fma.rn.f32 	%f20558, %f20516, %f20526, %f20478;
	fma.rn.f32 	%f20559, %f20516, %f20527, %f20479;
	fma.rn.f32 	%f20560, %f20516, %f20528, %f20480;
	fma.rn.f32 	%f20561, %f20517, %f20521, %f20481;
	fma.rn.f32 	%f20562, %f20517, %f20522, %f20482;
	fma.rn.f32 	%f20563, %f20517, %f20523, %f20483;
	fma.rn.f32 	%f20564, %f20517, %f20524, %f20484;
	fma.rn.f32 	%f20565, %f20517, %f20525, %f20485;
	fma.rn.f32 	%f20566, %f20517, %f20526, %f20486;
	fma.rn.f32 	%f20567, %f20517, %f20527, %f20487;
	fma.rn.f32 	%f20568, %f20517, %f20528, %f20488;
	fma.rn.f32 	%f20569, %f20518, %f20521, %f20489;
	fma.rn.f32 	%f20570, %f20518, %f20522, %f20490;
	fma.rn.f32 	%f20571, %f20518, %f20523, %f20491;
	fma.rn.f32 	%f20572, %f20518, %f20524, %f20492;
	fma.rn.f32 	%f20573, %f20518, %f20525, %f20493;
	fma.rn.f32 	%f20574, %f20518, %f20526, %f20494;
	fma.rn.f32 	%f20575, %f20518, %f20527, %f20495;
	fma.rn.f32 	%f20576, %f20518, %f20528, %f20496;
	fma.rn.f32 	%f20577, %f20519, %f20521, %f20497;
	fma.rn.f32 	%f20578, %f20519, %f20522, %f20498;
	fma.rn.f32 	%f20579, %f20519, %f20523, %f20499;
	fma.rn.f32 	%f20580, %f20519, %f20524, %f20500;
	fma.rn.f32 	%f20581, %f20519, %f20525, %f20501;
	fma.rn.f32 	%f20582, %f20519, %f20526, %f20502;
	fma.rn.f32 	%f20583, %f20519, %f20527, %f20503;
	fma.rn.f32 	%f20584, %f20519, %f20528, %f20504;
	fma.rn.f32 	%f20585, %f20520, %f20521, %f20505;
	fma.rn.f32 	%f20586, %f20520, %f20522, %f20506;
	fma.rn.f32 	%f20587, %f20520, %f20523, %f20507;
	fma.rn.f32 	%f20588, %f20520, %f20524, %f20508;
	fma.rn.f32 	%f20589, %f20520, %f20525, %f20509;
	fma.rn.f32 	%f20590, %f20520, %f20526, %f20510;
	fma.rn.f32 	%f20591, %f20520, %f20527, %f20511;
	fma.rn.f32 	%f20592, %f20520, %f20528, %f20512;
	ld.shared.v4.f32 	{%f20593, %f20594, %f20595, %f20596}, [%r9+7680];
	ld.shared.v4.f32 	{%f20597, %f20598, %f20599, %f20600}, [%r9+7936];
	ld.shared.v4.f32 	{%f20601, %f20602, %f20603, %f20604}, [%r283+7680];
	ld.shared.v4.f32 	{%f20605, %f20606, %f20607, %f20608}, [%r283+7936];
	fma.rn.f32 	%f20609, %f20593, %f20601, %f20529;
	fma.rn.f32 	%f20610, %f20593, %f20602, %f20530;
	fma.rn.f32 	%f20611, %f20593, %f20603, %f20531;
	fma.rn.f32 	%f20612, %f20593, %f20604, %f20532;
	fma.rn.f32 	%f20613, %f20593, %f20605, %f20533;
	fma.rn.f32 	%f20614, %f20593, %f20606, %f20534;
	fma.rn.f32 	%f20615, %f20593, %f20607, %f20535;
	fma.rn.f32 	%f20616, %f20593, %f20608, %f20536;
	fma.rn.f32 	%f20617, %f20594, %f20601, %f20537;
	fma.rn.f32 	%f20618, %f20594, %f20602, %f20538;
	fma.rn.f32 	%f20619, %f20594, %f20603, %f20539;
	fma.rn.f32 	%f20620, %f20594, %f20604, %f20540;
	fma.rn.f32 	%f20621, %f20594, %f20605, %f20541;
	fma.rn.f32 	%f20622, %f20594, %f20606, %f20542;
	fma.rn.f32 	%f20623, %f20594, %f20607, %f20543;
	fma.rn.f32 	%f20624, %f20594, %f20608, %f20544;
	fma.rn.f32 	%f20625, %f20595, %f20601, %f20545;
	fma.rn.f32 	%f20626, %f20595, %f20602, %f20546;
	fma.rn.f32 	%f20627, %f20595, %f20603, %f20547;
	fma.rn.f32 	%f20628, %f20595, %f20604, %f20548;
	fma.rn.f32 	%f20629, %f20595, %f20605, %f20549;
	fma.rn.f32 	%f20630, %f20595, %f20606, %f20550;
	fma.rn.f32 	%f20631, %f20595, %f20607, %f20551;
	fma.rn.f32 	%f20632, %f20595, %f20608, %f20552;
	fma.rn.f32 	%f20633, %f20596, %f20601, %f20553;
	fma.rn.f32 	%f20634, %f20596, %f20602, %f20554;
	fma.rn.f32 	%f20635, %f20596, %f20603, %f20555;
	fma.rn.f32 	%f20636, %f20596, %f20604, %f20556;
	fma.rn.f32 	%f20637, %f20596, %f20605, %f20557;
	fma.rn.f32 	%f20638, %f20596, %f20606, %f20558;
	fma.rn.f32 	%f20639, %f20596, %f20607, %f20559;
	fma.rn.f32 	%f20640, %f20596, %f20608, %f20560;
	fma.rn.f32 	%f20641, %f20597, %f20601, %f20561;
	fma.rn.f32 	%f20642, %f20597, %f20602, %f20562;
	fma.rn.f32 	%f20643, %f20597, %f20603, %f20563;
	fma.rn.f32 	%f20644, %f20597, %f20604, %f20564;
	fma.rn.f32 	%f20645, %f20597, %f20605, %f20565;
	fma.rn.f32 	%f20646, %f20597, %f20606, %f20566;
	fma.rn.f32 	%f20647, %f20597, %f20607, %f20567;
	fma.rn.f32 	%f20648, %f20597, %f20608, %f20568;
	fma.rn.f32 	%f20649, %f20598, %f20601, %f20569;
	fma.rn.f32 	%f20650, %f20598, %f20602, %f20570;
	fma.rn.f32 	%f20651, %f20598, %f20603, %f20571;
	fma.rn.f32 	%f20652, %f20598, %f20604, %f20572;
	fma.rn.f32 	%f20653, %f20598, %f20605, %f20573;
	fma.rn.f32 	%f20654, %f20598, %f20606, %f20574;
	fma.rn.f32 	%f20655, %f20598, %f20607, %f20575;
	fma.rn.f32 	%f20656, %f20598, %f20608, %f20576;
	fma.rn.f32 	%f20657, %f20599, %f20601, %f20577;
	fma.rn.f32 	%f20658, %f20599, %f20602, %f20578;
	fma.rn.f32 	%f20659, %f20599, %f20603, %f20579;
	fma.rn.f32 	%f20660, %f20599, %f20604, %f20580;
	fma.rn.f32 	%f20661, %f20599, %f20605, %f20581;
	fma.rn.f32 	%f20662, %f20599, %f20606, %f20582;
	fma.rn.f32 	%f20663, %f20599, %f20607, %f20583;
	fma.rn.f32 	%f20664, %f20599, %f20608, %f20584;
	fma.rn.f32 	%f20665, %f20600, %f20601, %f20585;
	fma.rn.f32 	%f20666, %f20600, %f20602, %f20586;
	fma.rn.f32 	%f20667, %f20600, %f20603, %f20587;
	fma.rn.f32 	%f20668, %f20600, %f20604, %f20588;
	fma.rn.f32 	%f20669, %f20600, %f20605, %f20589;
	fma.rn.f32 	%f20670, %f20600, %f20606, %f20590;
	fma.rn.f32 	%f20671, %f20600, %f20607, %f20591;
	fma.rn.f32 	%f20672, %f20600, %f20608, %f20592;
	shl.b32 	%r302, %r275, 9;
	mov.u32 	%r303, %ctaid.y;
	shl.b32 	%r304, %r303, 14;
	add.s32 	%r305, %r302, %r304;
	shl.b32 	%r307, %r184, 2;
	cvt.u64.u32 	%rd20, %r307;
	mov.u32 	%r308, %ctaid.x;
	shl.b32 	%r309, %r308, 7;
	cvt.u64.u32 	%rd21, %r309;
	add.s64 	%rd22, %rd20, %rd21;
	cvt.u64.u32 	%rd23, %r305;
	add.s64 	%rd24, %rd22, %rd23;
	shl.b64 	%rd25, %rd24, 2;
	add.s64 	%rd26, %rd19, %rd25;
	st.global.v4.f32 	[%rd26], {%f20609, %f20610, %f20611, %f20612};
	st.global.v4.f32 	[%rd26+256], {%f20613, %f20614, %f20615, %f20616};
	st.global.v4.f32 	[%rd26+512], {%f20617, %f20618, %f20619, %f20620};
	st.global.v4.f32 	[%rd26+768], {%f20621, %f20622, %f20623, %f20624};
	st.global.v4.f32 	[%rd26+1024], {%f20625, %f20626, %f20627, %f20628};
	st.global.v4.f32 	[%rd26+1280], {%f20629, %f20630, %f20631, %f20632};
	st.global.v4.f32 	[%rd26+1536], {%f20633, %f20634, %f20635, %f20636};
	st.global.v4.f32 	[%rd26+1792], {%f20637, %f20638, %f20639, %f20640};
	st.global.v4.f32 	[%rd26+32768], {%f20641, %f20642, %f20643, %f20644};
	st.global.v4.f32 	[%rd26+33024], {%f20645, %f20646, %f20647, %f20648};
	st.global.v4.f32 	[%rd26+33280], {%f20649, %f20650, %f20651, %f20652};
	st.global.v4.f32 	[%rd26+33536], {%f20653, %f20654, %f20655, %f20656};
	st.global.v4.f32 	[%rd26+33792], {%f20657, %f20658, %f20659, %f20660};
	st.global.v4.f32 	[%rd26+34048], {%f20661, %f20662, %f20663, %f20664};
	st.global.v4.f32 	[%rd26+34304], {%f20665, %f20666, %f20667, %f20668};
	st.global.v4.f32 	[%rd26+34560], {%f20669, %f20670, %f20671, %f20672};
	ret;

}
	// .globl	_Z16sgemm_b2b_kernelILi1024ELi1024ELi128ELi128EEvPfS0_S0_S0_S0_
.visible .entry _Z16sgemm_b2b_kernelILi1024ELi1024ELi128ELi128EEvPfS0_S0_S0_S0_(
	.param .u64 .ptr .align 1 _Z16sgemm_b2b_kernelILi1024ELi1024ELi128ELi128EEvPfS0_S0_S0_S0__param_0,
	.param .u64 .ptr .align 1 _Z16sgemm_b2b_kernelILi1024ELi1024ELi128ELi128EEvPfS0_S0_S0_S0__param_1,
	.param .u64 .ptr .align 1 _Z16sgemm_b2b_kernelILi1024ELi1024ELi128ELi128EEvPfS0_S0_S0_S0__param_2,
	.param .u64 .ptr .align 1 _Z16sgemm_b2b_kernelILi1024ELi1024ELi128ELi128EEvPfS0_S0_S0_S0__param_3,
	.param .u64 .ptr .align 1 _Z16sgemm_b2b_kernelILi1024ELi1024ELi128ELi128EEvPfS0_S0_S0_S0__param_4
)
.maxntid 256
{
	.reg .pred 	%p<18>;
	.reg .b32 	%r<365>;
	.reg .b32 	%f<13674>;
	.reg .b64 	%rd<57>;
	// demoted variable
	.shared .align 4 .b8 _ZZ16sgemm_b2b_kernelILi1024ELi1024ELi128ELi128EEvPfS0_S0_S0_S0_E3s_a[8192];
	// demoted variable
	.shared .align 4 .b8 _ZZ16sgemm_b2b_kernelILi1024ELi1024ELi128ELi128EEvPfS0_S0_S0_S0_E4s_b1[8192];
	ld.param.u64 	%rd16, [_Z16sgemm_b2b_kernelILi1024ELi1024ELi128ELi128EEvPfS0_S0_S0_S0__param_0];
	ld.param.u64 	%rd17, [_Z16sgemm_b2b_kernelILi1024ELi1024ELi128ELi128EEvPfS0_S0_S0_S0__param_1];
	cvta.to.global.u64 	%rd18, %rd17;
	cvta.to.global.u64 	%rd19, %rd16;
	mov.u32 	%r12, %tid.y;
	shl.b32 	%r13, %r12, 4;
	mov.u32 	%r14, %tid.x;
	add.s32 	%r15, %r13, %r14;
	mov.u32 	%r16, %ctaid.y;
	shl.b32 	%r17, %r16, 17;
	cvt.u64.u32 	%rd20, %r17;
	shl.b32 	%r18, %r15, 9;
	and.b32  	%r19, %r18, 4193280;
	cvt.u64.u32 	%rd21, %r19;
	add.s64 	%rd22, %rd21, %rd20;
	shl.b32 	%r20, %r14, 2;
	and.b32  	%r21, %r20, 4;
	cvt.u64.u32 	%rd23, %r21;
	or.b64  	%rd24, %rd22, %rd23;
	shl.b64 	%rd25, %rd24, 2;
	add.s64 	%rd26, %rd19, %rd25;
	ld.global.nc.v4.f32 	{%f1282, %f1283, %f1284, %f1285}, [%rd26];
	shl.b32 	%r22, %r15, 2;
	mul.wide.u32 	%rd27, %r22, 4;
	add.s64 	%rd28, %rd18, %rd27;
	shl.b32 	%r23, %r14, 9;
	and.b32  	%r24, %r23, 512;
	shr.u32 	%r25, %r15, 1;
	add.s32 	%r26, %r25, %r24;
	ld.global.nc.v4.f32 	{%f1286, %f1287, %f1288, %f1289}, [%rd28];
	shl.b32 	%r27, %r26, 2;
	mov.u32 	%r28, _ZZ16sgemm_b2b_kernelILi1024ELi1024ELi128ELi128EEvPfS0_S0_S0_S0_E3s_a;
	add.s32 	%r29, %r28, %r27;
	st.shared.f32 	[%r29], %f1282;
	st.shared.f32 	[%r29+512], %f1283;
	st.shared.f32 	[%r29+1024], %f1284;
	st.shared.f32 	[%r29+1536], %f1285;
	mov.u32 	%r30, _ZZ16sgemm_b2b_kernelILi1024ELi1024ELi128ELi128EEvPfS0_S0_S0_S0_E4s_b1;
	shl.b32 	%r31, %r15, 4;
	add.s32 	%r32, %r30, %r31;
	st.shared.v4.f32 	[%r32], {%f1286, %f1287, %f1288, %f1289};
	bar.sync 	0;
	add.s32 	%r33, %r22, 2048;
	mul.wide.u32 	%rd29, %r33, 4;
	add.s64 	%rd56, %rd18, %rd29;
	add.s32 	%r34, %r22, 3072;
	mul.wide.u32 	%rd30, %r34, 4;
	add.s64 	%rd55, %rd18, %rd30;
	cvt.u64.u32 	%rd31, %r31;
	and.b64  	%rd32, %rd31, 130560;
	and.b32  	%r35, %r15, 31;
	mul.wide.u32 	%rd33, %r35, 16;
	or.b64  	%rd34, %rd32, %rd33;
	add.s64 	%rd35, %rd34, %rd18;
	add.s64 	%rd54, %rd35, 16384;
	add.s64 	%rd53, %rd26, 128;
	mov.f32 	%f13610, 0f00000000;
	mov.b32 	%r364, 0;
	mov.f32 	%f13611, %f13610;
	mov.f32 	%f13612, %f13610;
	mov.f32 	%f13613, %f13610;
	mov.f32 	%f13614, %f13610;
	mov.f32 	%f13615, %f13610;
	mov.f32 	%f13616, %f13610;
	mov.f32 	%f13617, %f13610;
	mov.f32 	%f13618, %f13610;
	mov.f32 	%f13619, %f13610;
	mov.f32 	%f13620, %f13610;
	mov.f32 	%f13621, %f13610;
	mov.f32 	%f13622, %f13610;
	mov.f32 	%f13623, %f13610;
	mov.f32 	%f13624, %f13610;
	mov.f32 	%f13625, %f13610;
	mov.f32 	%f13626, %f13610;
	mov.f32 	%f13627, %f13610;
	mov.f32 	%f13628, %f13610;
	mov.f32 	%f13629, %f13610;
	mov.f32 	%f13630, %f13610;
	mov.f32 	%f13631, %f13610;
	mov.f32 	%f13632, %f13610;
	mov.f32 	%f13633, %f13610;
	mov.f32 	%f13634, %f13610;
	mov.f32 	%f13635, %f13610;
	mov.f32 	%f13636, %f13610;
	mov.f32 	%f13637, %f13610;
	mov.f32 	%f13638, %f13610;
	mov.f32 	%f13639, %f13610;
	mov.f32 	%f13640, %f13610;
	mov.f32 	%f13641, %f13610;
	mov.f32 	%f13642, %f13610;
	mov.f32 	%f13643, %f13610;
	mov.f32 	%f13644, %f13610;
	mov.f32 	%f13645, %f13610;
	mov.f32 	%f13646, %f13610;
	mov.f32 	%f13647, %f13610;
	mov.f32 	%f13648, %f13610;
	mov.f32 	%f13649, %f13610;
	mov.f32 	%f13650, %f13610;
	mov.f32 	%f13651, %f13610;
	mov.f32 	%f13652, %f13610;
	mov.f32 	%f13653, %f13610;
	mov.f32 	%f13654, %f13610;
	mov.f32 	%f13655, %f13610;
	mov.f32 	%f13656, %f13610;
	mov.f32 	%f13657, %f13610;
	mov.f32 	%f13658, %f13610;
	mov.f32 	%f13659, %f13610;
	mov.f32 	%f13660, %f13610;
	mov.f32 	%f13661, %f13610;
	mov.f32 	%f13662, %f13610;
	mov.f32 	%f13663, %f13610;
	mov.f32 	%f13664, %f13610;
	mov.f32 	%f13665, %f13610;
	mov.f32 	%f13666, %f13610;
	mov.f32 	%f13667, %f13610;
	mov.f32 	%f13668, %f13610;
	mov.f32 	%f13669, %f13610;
	mov.f32 	%f13670, %f13610;
	mov.f32 	%f13671, %f13610;
	mov.f32 	%f13672, %f13610;
	mov.f32 	%f13673, %f13610;
$L__BB1_1:
	.pragma "nounroll";
	ld.global.nc.v4.f32 	{%f1290, %f1291, %f1292, %f1293}, [%rd53+-96];
	ld.global.nc.v4.f32 	{%f1294, %f1295, %f1296, %f1297}, [%rd54+-12288];
	add.s32 	%r2, %r28, %r13;
	ld.shared.v4.f32 	{%f1298, %f1299, %f1300, %f1301}, [%r2];
	ld.shared.v4.f32 	{%f1302, %f1303, %f1304, %f1305}, [%r2+256];
	shl.b32 	%r40, %r14, 4;
	add.s32 	%r3, %r30, %r40;
	ld.shared.v4.f32 	{%f1306, %f1307, %f1308, %f1309}, [%r3];
	ld.shared.v4.f32 	{%f1310, %f1311, %f1312, %f1313}, [%r3+256];
	fma.rn.f32 	%f1314, %f1298, %f1306, %f13673;
	fma.rn.f32 	%f1315, %f1298, %f1307, %f13672;
	fma.rn.f32 	%f1316, %f1298, %f1308, %f13671;
	fma.rn.f32 	%f1317, %f1298, %f1309, %f13670;
	fma.rn.f32 	%f1318, %f1298, %f1310, %f13669;
	fma.rn.f32 	%f1319, %f1298, %f1311, %f13668;
	fma.rn.f32 	%f1320, %f1298, %f1312, %f13667;
	fma.rn.f32 	%f1321, %f1298, %f1313, %f13666;
	fma.rn.f32 	%f1322, %f1299, %f1306, %f13665;
	fma.rn.f32 	%f1323, %f1299, %f1307, %f13664;
	fma.rn.f32 	%f1324, %f1299, %f1308, %f13663;
	fma.rn.f32 	%f1325, %f1299, %f1309, %f13662;
	fma.rn.f32 	%f1326, %f1299, %f1310, %f13661;
	fma.rn.f32 	%f1327, %f1299, %f1311, %f13660;
	fma.rn.f32 	%f1328, %f1299, %f1312, %f13659;
	fma.rn.f32 	%f1329, %f1299, %f1313, %f13658;
	fma.rn.f32 	%f1330, %f1300, %f1306, %f13657;
	fma.rn.f32 	%f1331, %f1300, %f1307, %f13656;
	fma.rn.f32 	%f1332, %f1300, %f1308, %f13655;
	fma.rn.f32 	%f1333, %f1300, %f1309, %f13654;
	fma.rn.f32 	%f1334, %f1300, %f1310, %f13653;
	fma.rn.f32 	%f1335, %f1300, %f1311, %f13652;
	fma.rn.f32 	%f1336, %f1300, %f1312, %f13651;
	fma.rn.f32 	%f1337, %f1300, %f1313, %f13650;
	fma.rn.f32 	%f1338, %f1301, %f1306, %f13649;
	fma.rn.f32 	%f1339, %f1301, %f1307, %f13648;
	fma.rn.f32 	%f1340, %f1301, %f1308, %f13647;
	fma.rn.f32 	%f1341, %f1301, %f1309, %f13646;
	fma.rn.f32 	%f1342, %f1301, %f1310, %f13645;
	fma.rn.f32 	%f1343, %f1301, %f1311, %f13644;
	fma.rn.f32 	%f1344, %f1301, %f1312, %f13643;
	fma.rn.f32 	%f1345, %f1301, %f1313, %f13642;
	fma.rn.f32 	%f1346, %f1302, %f1306, %f13641;
	fma.rn.f32 	%f1347, %f1302, %f1307, %f13640;
	fma.rn.f32 	%f1348, %f1302, %f1308, %f13639;
	fma.rn.f32 	%f1349, %f1302, %f1309, %f13638;
	fma.rn.f32 	%f1350, %f1302, %f1310, %f13637;
	fma.rn.f32 	%f1351, %f1302, %f1311, %f13636;
	fma.rn.f32 	%f1352, %f1302, %f1312, %f13635;
	fma.rn.f32 	%f1353, %f1302, %f1313, %f13634;
	fma.rn.f32 	%f1354, %f1303, %f1306, %f13633;
	fma.rn.f32 	%f1355, %f1303, %f1307, %f13632;
	fma.rn.f32 	%f1356, %f1303, %f1308, %f13631;
	fma.rn.f32 	%f1357, %f1303, %f1309, %f13630;
	fma.rn.f32 	%f1358, %f1303, %f1310, %f13629;
	fma.rn.f32 	%f1359, %f1303, %f1311, %f13628;
	fma.rn.f32 	%f1360, %f1303, %f1312, %f13627;
	fma.rn.f32 	%f1361, %f1303, %f1313, %f13626;
	fma.rn.f32 	%f1362, %f1304, %f1306, %f13625;
	fma.rn.f32 	%f1363, %f1304, %f1307, %f13624;
	fma.rn.f32 	%f1364, %f1304, %f1308, %f13623;
	fma.rn.f32 	%f1365, %f1304, %f1309, %f13622;
	fma.rn.f32 	%f1366, %f1304, %f1310, %f13621;
	fma.rn.f32 	%f1367, %f1304, %f1311, %f13620;
	fma.rn.f32 	%f1368, %f1304, %f1312, %f13619;
	fma.rn.f32 	%f1369, %f1304, %f1313, %f13618;
	fma.rn.f32 	%f1370, %f1305, %f1306, %f13617;
	fma.rn.f32 	%f1371, %f1305, %f1307, %f13616;
	fma.rn.f32 	%f1372, %f1305, %f1308, %f13615;
	fma.rn.f32 	%f1373, %f1305, %f1309, %f13614;
	fma.rn.f32 	%f1374, %f1305, %f1310, %f13613;
	fma.rn.f32 	%f1375, %f1305, %f1311, %f13612;
	fma.rn.f32 	%f1376, %f1305, %f1312, %f13611;
	fma.rn.f32 	%f1377, %f1305, %f1313, %f13610;
	ld.shared.v4.f32 	{%f1378, %f1379, %f1380, %f1381}, [%r2+512];
	ld.shared.v4.f32 	{%f1382, %f1383, %f1384, %f1385}, [%r2+768];
	ld.shared.v4.f32 	{%f1386, %f1387, %f1388, %f1389}, [%r3+512];
	ld.shared.v4.f32 	{%f1390, %f1391, %f1392, %f1393}, [%r3+768];
	fma.rn.f32 	%f1394, %f1378, %f1386, %f1314;
	fma.rn.f32 	%f1395, %f1378, %f1387, %f1315;
	fma.rn.f32 	%f1396, %f1378, %f1388, %f1316;
	fma.rn.f32 	%f1397, %f1378, %f1389, %f1317;
	fma.rn.f32 	%f1398, %f1378, %f1390, %f1318;
	fma.rn.f32 	%f1399, %f1378, %f1391, %f1319;
	fma.rn.f32 	%f1400, %f1378, %f1392, %f1320;
	fma.rn.f32 	%f1401, %f1378, %f1393, %f1321;
	fma.rn.f32 	%f1402, %f1379, %f1386, %f1322;
	fma.rn.f32 	%f1403, %f1379, %f1387, %f1323;
	fma.rn.f32 	%f1404, %f1379, %f1388, %f1324;
	fma.rn.f32 	%f1405, %f1379, %f1389, %f1325;
	fma.rn.f32 	%f1406, %f1379, %f1390, %f1326;
	fma.rn.f32 	%f1407, %f1379, %f1391, %f1327;
	fma.rn.f32 	%f1408, %f1379, %f1392, %f1328;
	fma.rn.f32 	%f1409, %f1379, %f1393, %f1329;
	fma.rn.f32 	%f1410, %f1380, %f1386, %f1330;
	fma.rn.f32 	%f1411, %f1380, %f1387, %f1331;
	fma.rn.f32 	%f1412, %f1380, %f1388, %f1332;
	fma.rn.f32 	%f1413, %f1380, %f1389, %f1333;
	fma.rn.f32 	%f1414, %f1380, %f1390, %f1334;
	fma.rn.f32 	%f1415, %f1380, %f1391, %f1335;
	fma.rn.f32 	%f1416, %f1380, %f1392, %f1336;
	fma.rn.f32 	%f1417, %f1380, %f1393, %f1337;
	fma.rn.f32 	%f1418, %f1381, %f1386, %f1338;
	fma.rn.f32 	%f1419, %f1381, %f1387, %f1339;
	fma.rn.f32 	%f1420, %f1381, %f1388, %f1340;
	fma.rn.f32 	%f1421, %f1381, %f1389, %f1341;
	fma.rn.f32 	%f1422, %f1381, %f1390, %f1342;
	fma.rn.f32 	%f1423, %f1381, %f1391, %f1343;
	fma.rn.f32 	%f1424, %f1381, %f1392, %f1344;
	fma.rn.f32 	%f1425, %f1381, %f1393, %f1345;
	fma.rn.f32 	%f1426, %f1382, %f1386, %f1346;
	fma.rn.f32 	%f1427, %f1382, %f1387, %f1347;
	fma.rn.f32 	%f1428, %f1382, %f1388, %f1348;
	fma.rn.f32 	%f1429, %f1382, %f1389, %f1349;
	fma.rn.f32 	%f1430, %f1382, %f1390, %f1350;
	fma.rn.f32 	%f1431, %f1382, %f1391, %f1351;
	fma.rn.f32 	%f1432, %f1382, %f1392, %f1352;
	fma.rn.f32 	%f1433, %f1382, %f1393, %f1353;
	fma.rn.f32 	%f1434, %f1383, %f1386, %f1354;
	fma.rn.f32 	%f1435, %f1383, %f1387, %f1355;
	fma.rn.f32 	%f1436, %f1383, %f1388, %f1356;
	fma.rn.f32 	%f1437, %f1383, %f1389, %f1357;
	fma.rn.f32 	%f1438, %f1383, %f1390, %f1358;
	fma.rn.f32 	%f1439, %f1383, %f1391, %f1359;
	fma.rn.f32 	%f1440, %f1383, %f1392, %f1360;
	fma.rn.f32 	%f1441, %f1383, %f1393, %f1361;
	fma.rn.f32 	%f1442, %f1384, %f1386, %f1362;
	fma.rn.f32 	%f1443, %f1384, %f1387, %f1363;
	fma.rn.f32 	%f1444, %f1384, %f1388, %f1364;
	fma.rn.f32 	%f1445, %f1384, %f1389, %f1365;
	fma.rn.f32 	%f1446, %f1384, %f1390, %f1366;
	fma.rn.f32 	%f1447, %f1384, %f1391, %f1367;
	fma.rn.f32 	%f1448, %f1384, %f1392, %f1368;
	fma.rn.f32 	%f1449, %f1384, %f1393, %f1369;
	fma.rn.f32 	%f1450, %f1385, %f1386, %f1370;
	fma.rn.f32 	%f1451, %f1385, %f1387, %f1371;
	fma.rn.f32 	%f1452, %f1385, %f1388, %f1372;
	fma.rn.f32 	%f1453, %f1385, %f1389, %f1373;
	fma.rn.f32 	%f1454, %f1385, %f1390, %f1374;
	fma.rn.f32 	%f1455, %f1385, %f1391, %f1375;
	fma.rn.f32 	%f1456, %f1385, %f1392, %f1376;
	fma.rn.f32 	%f1457, %f1385, %f1393, %f1377;
	ld.shared.v4.f32 	{%f1458, %f1459, %f1460, %f1461}, [%r2+1024];
	ld.shared.v4.f32 	{%f1462, %f1463, %f1464, %f1465}, [%r2+1280];
	ld.shared.v4.f32 	{%f1466, %f1467, %f1468, %f1469}, [%r3+1024];
	ld.shared.v4.f32 	{%f1470, %f1471, %f1472, %f1473}, [%r3+1280];
	fma.rn.f32 	%f1474, %f1458, %f1466, %f1394;
	fma.rn.f32 	%f1475, %f1458, %f1467, %f1395;
	fma.rn.f32 	%f1476, %f1458, %f1468, %f1396;
	fma.rn.f32 	%f1477, %f1458, %f1469, %f1397;
	fma.rn.f32 	%f1478, %f1458, %f1470, %f1398;
	fma.rn.f32 	%f1479, %f1458, %f1471, %f1399;
	fma.rn.f32 	%f1480, %f1458, %f1472, %f1400;
	fma.rn.f32 	%f1481, %f1458, %f1473, %f1401;
	fma.rn.f32 	%f1482, %f1459, %f1466, %f1402;
	fma.rn.f32 	%f1483, %f1459, %f1467, %f1403;
	fma.rn.f32 	%f1484, %f1459, %f1468, %f1404;
	fma.rn.f32 	%f1485, %f1459, %f1469, %f1405;
	fma.rn.f32 	%f1486, %f1459, %f1470, %f1406;
	fma.rn.f32 	%f1487, %f1459, %f1471, %f1407;
	fma.rn.f32 	%f1488, %f1459, %f1472, %f1408;
	fma.rn.f32 	%f1489, %f1459, %f1473, %f1409;
	fma.rn.f32 	%f1490, %f1460, %f1466, %f1410;
	fma.rn.f32 	%f1491, %f1460, %f1467, %f1411;
	fma.rn.f32 	%f1492, %f1460, %f1468, %f1412;
	fma.rn.f32 	%f1493, %f1460, %f1469, %f1413;
	fma.rn.f32 	%f1494, %f1460, %f1470, %f1414;
	fma.rn.f32 	%f1495, %f1460, %f1471, %f1415;
	fma.rn.f32 	%f1496, %f1460, %f1472, %f1416;
	fma.rn.f32 	%f1497, %f1460, %f1473, %f1417;
	fma.rn.f32 	%f1498, %f1461, %f1466, %f1418;
	fma.rn.f32 	%f1499, %f1461, %f1467, %f1419;
	fma.rn.f32 	%f1500, %f1461, %f1468, %f1420;
	fma.rn.f32 	%f1501, %f1461, %f1469, %f1421;
	fma.rn.f32 	%f1502, %f1461, %f1470, %f1422;
	fma.rn.f32 	%f1503, %f1461, %f1471, %f1423;
	fma.rn.f32 	%f1504, %f1461, %f1472, %f1424;
	fma.rn.f32 	%f1505, %f1461, %f1473, %f1425;
	fma.rn.f32 	%f1506, %f1462, %f1466, %f1426;
	fma.rn.f32 	%f1507, %f1462, %f1467, %f1427;
	fma.rn.f32 	%f1508, %f1462, %f1468, %f1428;
	fma.rn.f32 	%f1509, %f1462, %f1469, %f1429;
	fma.rn.f32 	%f1510, %f1462, %f1470, %f1430;
	fma.rn.f32 	%f1511, %f1462, %f1471, %f1431;
	fma.rn.f32 	%f1512, %f1462, %f1472, %f1432;
	fma.rn.f32 	%f1513, %f1462, %f1473, %f1433;
	fma.rn.f32 	%f1514, %f1463, %f1466, %f1434;
	fma.rn.f32 	%f1515, %f1463, %f1467, %f1435;
	fma.rn.f32 	%f1516, %f1463, %f1468, %f1436;
	fma.rn.f32 	%f1517, %f1463, %f1469, %f1437;
	fma.rn.f32 	%f1518, %f1463, %f1470, %f1438;
	fma.rn.f32 	%f1519, %f1463, %f1471, %f1439;
	fma.rn.f32 	%f1520, %f1463, %f1472, %f1440;
	fma.rn.f32 	%f1521, %f1463, %f1473, %f1441;
	fma.rn.f32 	%f1522, %f1464, %f1466, %f1442;
	fma.rn.f32 	%f1523, %f1464, %f1467, %f1443;
	fma.rn.f32 	%f1524, %f1464, %f1468, %f1444;
	fma.rn.f32 	%f1525, %f1464, %f1469, %f1445;
	fma.rn.f32 	%f1526, %f1464, %f1470, %f1446;
	fma.rn.f32 	%f1527, %f1464, %f1471, %f1447;
	fma.rn.f32 	%f1528, %f1464, %f1472, %f1448;
	fma.rn.f32 	%f1529, %f1464, %f1473, %f1449;
	fma.rn.f32 	%f1530, %f1465, %f1466, %f1450;
	fma.rn.f32 	%f1531, %f1465, %f1467, %f1451;
	fma.rn.f32 	%f1532, %f1465, %f1468, %f1452;
	fma.rn.f32 	%f1533, %f1465, %f1469, %f1453;
	fma.rn.f32 	%f1534, %f1465, %f1470, %f1454;
	fma.rn.f32 	%f1535, %f1465, %f1471, %f1455;
	fma.rn.f32 	%f1536, %f1465, %f1472, %f1456;
	fma.rn.f32 	%f1537, %f1465, %f1473, %f1457;
	ld.shared.v4.f32 	{%f1538, %f1539, %f1540, %f1541}, [%r2+1536];
	ld.shared.v4.f32 	{%f1542, %f1543, %f1544, %f1545}, [%r2+1792];
	ld.shared.v4.f32 	{%f1546, %f1547, %f1548, %f1549}, [%r3+1536];
	ld.shared.v4.f32 	{%f1550, %f1551, %f1552, %f1553}, [%r3+1792];
	fma.rn.f32 	%f1554, %f1538, %f1546, %f1474;
	fma.rn.f32 	%f1555, %f1538, %f1547, %f1475;
	fma.rn.f32 	%f1556, %f1538, %f1548, %f1476;
	fma.rn.f32 	%f1557, %f1538, %f1549, %f1477;
	fma.rn.f32 	%f1558, %f1538, %f1550, %f1478;
	fma.rn.f32 	%f1559, %f1538, %f1551, %f1479;
	fma.rn.f32 	%f1560, %f1538, %f1552, %f1480;
	fma.rn.f32 	%f1561, %f1538, %f1553, %f1481;
	fma.rn.f32 	%f1562, %f1539, %f1546, %f1482;
	fma.rn.f32 	%f1563, %f1539, %f1547, %f1483;
	fma.rn.f32 	%f1564, %f1539, %f1548, %f1484;
	fma.rn.f32 	%f1565, %f1539, %f1549, %f1485;
	fma.rn.f32 	%f1566, %f1539, %f1550, %f1486;
	fma.rn.f32 	%f1567, %f1539, %f1551, %f1487;
	fma.rn.f32 	%f1568, %f1539, %f1552, %f1488;
	fma.rn.f32 	%f1569, %f1539, %f1553, %f1489;
	fma.rn.f32 	%f1570, %f1540, %f1546, %f1490;
	fma.rn.f32 	%f1571, %f1540, %f1547, %f1491;
	fma.rn.f32 	%f1572, %f1540, %f1548, %f1492;
	fma.rn.f32 	%f1573, %f1540, %f1549, %f1493;
	fma.rn.f32 	%f1574, %f1540, %f1550, %f1494;
	fma.rn.f32 	%f1575, %f1540, %f1551, %f1495;
	fma.rn.f32 	%f1576, %f1540, %f1552, %f1496;
	fma.rn.f32 	%f1577, %f1540, %f1553, %f1497;
	fma.rn.f32 	%f1578, %f1541, %f1546, %f1498;
	fma.rn.f32 	%f1579, %f1541, %f1547, %f1499;
	fma.rn.f32 	%f1580, %f1541, %f1548, %f1500;
	fma.rn.f32 	%f1581, %f1541, %f1549, %f1501;
	fma.rn.f32 	%f1582, %f1541, %f1550, %f1502;
	fma.rn.f32 	%f1583, %f1541, %f1551, %f1503;
	fma.rn.f32 	%f1584, %f1541, %f1552, %f1504;
	fma.rn.f32 	%f1585, %f1541, %f1553, %f1505;
	fma.rn.f32 	%f1586, %f1542, %f1546, %f1506;
	fma.rn.f32 	%f1587, %f1542, %f1547, %f1507;
	fma.rn.f32 	%f1588, %f1542, %f1548, %f1508;
	fma.rn.f32 	%f1589, %f1542, %f1549, %f1509;
	fma.rn.f32 	%f1590, %f1542, %f1550, %f1510;
	fma.rn.f32 	%f1591, %f1542, %f1551, %f1511;
	fma.rn.f32 	%f1592, %f1542, %f1552, %f1512;
	fma.rn.f32 	%f1593, %f1542, %f1553, %f1513;
	fma.rn.f32 	%f1594, %f1543, %f1546, %f1514;
	fma.rn.f32 	%f1595, %f1543, %f1547, %f1515;
	fma.rn.f32 	%f1596, %f1543, %f1548, %f1516;
	fma.rn.f32 	%f1597, %f1543, %f1549, %f1517;
	fma.rn.f32 	%f1598, %f1543, %f1550, %f1518;
	fma.rn.f32 	%f1599, %f1543, %f1551, %f1519;
	fma.rn.f32 	%f1600, %f1543, %f1552, %f1520;
	fma.rn.f32 	%f1601, %f1543, %f1553, %f1521;
	fma.rn.f32 	%f1602, %f1544, %f1546, %f1522;
	fma.rn.f32 	%f1603, %f1544, %f1547, %f1523;
	fma.rn.f32 	%f1604, %f1544, %f1548, %f1524;
	fma.rn.f32 	%f1605, %f1544, %f1549, %f1525;
	fma.rn.f32 	%f1606, %f1544, %f1550, %f1526;
	fma.rn.f32 	%f1607, %f1544, %f1551, %f1527;
	fma.rn.f32 	%f1608, %f1544, %f1552, %f1528;
	fma.rn.f32 	%f1609, %f1544, %f1553, %f1529;
	fma.rn.f32 	%f1610, %f1545, %f1546, %f1530;
	fma.rn.f32 	%f1611, %f1545, %f1547, %f1531;
	fma.rn.f32 	%f1612, %f1545, %f1548, %f1532;
	fma.rn.f32 	%f1613, %f1545, %f1549, %f1533;
	fma.rn.f32 	%f1614, %f1545, %f1550, %f1534;
	fma.rn.f32 	%f1615, %f1545, %f1551, %f1535;
	fma.rn.f32 	%f1616, %f1545, %f1552, %f1536;
	fma.rn.f32 	%f1617, %f1545, %f1553, %f1537;
	ld.shared.v4.f32 	{%f1618, %f1619, %f1620, %f1621}, [%r2+2048];
	ld.shared.v4.f32 	{%f1622, %f1623, %f1624, %f1625}, [%r2+2304];
	ld.shared.v4.f32 	{%f1626, %f1627, %f1628, %f1629}, [%r3+2048];
	ld.shared.v4.f32 	{%f1630, %f1631, %f1632, %f1633}, [%r3+2304];
	fma.rn.f32 	%f1634, %f1618, %f1626, %f1554;
	fma.rn.f32 	%f1635, %f1618, %f1627, %f1555;
	fma.rn.f32 	%f1636, %f1618, %f1628, %f1556;
	fma.rn.f32 	%f1637, %f1618, %f1629, %f1557;
	fma.rn.f32 	%f1638, %f1618, %f1630, %f1558;
	fma.rn.f32 	%f1639, %f1618, %f1631, %f1559;
	fma.rn.f32 	%f1640, %f1618, %f1632, %f1560;
	fma.rn.f32 	%f1641, %f1618, %f1633, %f1561;
	fma.rn.f32 	%f1642, %f1619, %f1626, %f1562;
	fma.rn.f32 	%f1643, %f1619, %f1627, %f1563;
	fma.rn.f32 	%f1644, %f1619, %f1628, %f1564;
	fma.rn.f32 	%f1645, %f1619, %f1629, %f1565;
	fma.rn.f32 	%f1646, %f1619, %f1630, %f1566;
	fma.rn.f32 	%f1647, %f1619, %f1631, %f1567;
	fma.rn.f32 	%f1648, %f1619, %f1632, %f1568;
	fma.rn.f32 	%f1649, %f1619, %f1633, %f1569;
	fma.rn.f32 	%f1650, %f1620, %f1626, %f1570;
	fma.rn.f32 	%f1651, %f1620, %f1627, %f1571;
	fma.rn.f32 	%f1652, %f1620, %f1628, %f1572;
	fma.rn.f32 	%f1653, %f1620, %f1629, %f1573;
	fma.rn.f32 	%f1654, %f1620, %f1630, %f1574;
	fma.rn.f32 	%f1655, %f1620, %f1631, %f1575;
	fma.rn.f32 	%f1656, %f1620, %f1632, %f1576;
	fma.rn.f32 	%f1657, %f1620, %f1633, %f1577;
	fma.rn.f32 	%f1658, %f1621, %f1626, %f1578;
	fma.rn.f32 	%f1659, %f1621, %f1627, %f1579;
	fma.rn.f32 	%f1660, %f1621, %f1628, %f1580;
	fma.rn.f32 	%f1661, %f1621, %f1629, %f1581;
	fma.rn.f32 	%f1662, %f1621, %f1630, %f1582;
	fma.rn.f32 	%f1663, %f1621, %f1631, %f1583;
	fma.rn.f32 	%f1664, %f1621, %f1632, %f1584;
	fma.rn.f32 	%f1665, %f1621, %f1633, %f1585;
	fma.rn.f32 	%f1666, %f1622, %f1626, %f1586;
	fma.rn.f32 	%f1667, %f1622, %f1627, %f1587;
	fma.rn.f32 	%f1668, %f1622, %f1628, %f1588;
	fma.rn.f32 	%f1669, %f1622, %f1629, %f1589;
	fma.rn.f32 	%f1670, %f1622, %f1630, %f1590;
	fma.rn.f32 	%f1671, %f1622, %f1631, %f1591;
	fma.rn.f32 	%f1672, %f1622, %f1632, %f1592;
	fma.rn.f32 	%f1673, %f1622, %f1633, %f1593;
	fma.rn.f32 	%f1674, %f1623, %f1626, %f1594;
	fma.rn.f32 	%f1675, %f1623, %f1627, %f1595;
	fma.rn.f32 	%f1676, %f1623, %f1628, %f1596;
	fma.rn.f32 	%f1677, %f1623, %f1629, %f1597;
	fma.rn.f32 	%f1678, %f1623, %f1630, %f1598;
	fma.rn.f32 	%f1679, %f1623, %f1631, %f1599;
	fma.rn.f32 	%f1680, %f1623, %f1632, %f1600;
	fma.rn.f32 	%f1681, %f1623, %f1633, %f1601;
	fma.rn.f32 	%f1682, %f1624, %f1626, %f1602;
	fma.rn.f32 	%f1683, %f1624, %f1627, %f1603;
	fma.rn.f32 	%f1684, %f1624, %f1628, %f1604;
	fma.rn.f32 	%f1685, %f1624, %f1629, %f1605;
	fma.rn.f32 	%f1686, %f1624, %f1630, %f1606;
	fma.rn.f32 	%f1687, %f1624, %f1631, %f1607;
	fma.rn.f32 	%f1688, %f1624, %f1632, %f1608;
	fma.rn.f32 	%f1689, %f1624, %f1633, %f1609;
	fma.rn.f32 	%f1690, %f1625, %f1626, %f1610;
	fma.rn.f32 	%f1691, %f1625, %f1627, %f1611;
	fma.rn.f32 	%f1692, %f1625, %f1628, %f1612;
	fma.rn.f32 	%f1693, %f1625, %f1629, %f1613;
	fma.rn.f32 	%f1694, %f1625, %f1630, %f1614;
	fma.rn.f32 	%f1695, %f1625, %f1631, %f1615;
	fma.rn.f32 	%f1696, %f1625, %f1632, %f1616;
	fma.rn.f32 	%f1697, %f1625, %f1633, %f1617;
	ld.shared.v4.f32 	{%f1698, %f1699, %f1700, %f1701}, [%r2+2560];
	ld.shared.v4.f32 	{%f1702, %f1703, %f1704, %f1705}, [%r2+2816];
	ld.shared.v4.f32 	{%f1706, %f1707, %f1708, %f1709}, [%r3+2560];
	ld.shared.v4.f32 	{%f1710, %f1711, %f1712, %f1713}, [%r3+2816];
	fma.rn.f32 	%f1714, %f1698, %f1706, %f1634;
	fma.rn.f32 	%f1715, %f1698, %f1707, %f1635;
	fma.rn.f32 	%f1716, %f1698, %f1708, %f1636;
	fma.rn.f32 	%f1717, %f1698, %f1709, %f1637;
	fma.rn.f32 	%f1718, %f1698, %f1710, %f1638;
	fma.rn.f32 	%f1719, %f1698, %f1711, %f1639;
	fma.rn.f32 	%f1720, %f1698, %f1712, %f1640;
	fma.rn.f32 	%f1721, %f1698, %f1713, %f1641;
	fma.rn.f32 	%f1722, %f1699, %f1706, %f1642;
	fma.rn.f32 	%f1723, %f1699, %f1707, %f1643;
	fma.rn.f32 	%f1724, %f1699, %f1708, %f1644;
	fma.rn.f32 	%f1725, %f1699, %f1709, %f1645;
	fma.rn.f32 	%f1726, %f1699, %f1710, %f1646;
	fma.rn.f32 	%f1727, %f1699, %f1711, %f1647;
	fma.rn.f32 	%f1728, %f1699, %f1712, %f1648;
	fma.rn.f32 	%f1729, %f1699, %f1713, %f1649;
	fma.rn.f32 	%f1730, %f1700, %f1706, %f1650;
	fma.rn.f32 	%f1731, %f1700, %f1707, %f1651;
	fma.rn.f32 	%f1732, %f1700, %f1708, %f1652;
	fma.rn.f32 	%f1733, %f1700, %f1709, %f1653;
	fma.rn.f32 	%f1734, %f1700, %f1710, %f1654;
	fma.rn.f32 	%f1735, %f1700, %f1711, %f1655;
	fma.rn.f32 	%f1736, %f1700, %f1712, %f1656;
	fma.rn.f32 	%f1737, %f1700, %f1713, %f1657;
	fma.rn.f32 	%f1738, %f1701, %f1706, %f1658;
	fma.rn.f32 	%f1739, %f1701, %f1707, %f1659;
	fma.rn.f32 	%f1740, %f1701, %f1708, %f1660;
	fma.rn.f32 	%f1741, %f1701, %f1709, %f1661;
	fma.rn.f32 	%f1742, %f1701, %f1710, %f1662;
	fma.rn.f32 	%f1743, %f1701, %f1711, %f1663;
	fma.rn.f32 	%f1744, %f1701, %f1712, %f1664;
	fma.rn.f32 	%f1745, %f1701, %f1713, %f1665;
	fma.rn.f32 	%f1746, %f1702, %f1706, %f1666;
	fma.rn.f32 	%f1747, %f1702, %f1707, %f1667;
	fma.rn.f32 	%f1748, %f1702, %f1708, %f1668;
	fma.rn.f32 	%f1749, %f1702, %f1709, %f1669;
	fma.rn.f32 	%f1750, %f1702, %f1710, %f1670;
	fma.rn.f32 	%f1751, %f1702, %f1711, %f1671;
	fma.rn.f32 	%f1752, %f1702, %f1712, %f1672;
	fma.rn.f32 	%f1753, %f1702, %f1713, %f1673;
	fma.rn.f32 	%f1754, %f1703, %f1706, %f1674;
	fma.rn.f32 	%f1755, %f1703, %f1707, %f1675;
	fma.rn.f32 	%f1756, %f1703, %f1708, %f1676;
	fma.rn.f32 	%f1757, %f1703, %f1709, %f1677;
	fma.rn.f32 	%f1758, %f1703, %f1710, %f1678;
	fma.rn.f32 	%f1759, %f1703, %f1711, %f1679;
	fma.rn.f32 	%f1760, %f1703, %f1712, %f1680;
	fma.rn.f32 	%f1761, %f1703, %f1713, %f1681;
	fma.rn.f32 	%f1762, %f1704, %f1706, %f1682;
	fma.rn.f32 	%f1763, %f1704, %f1707, %f1683;
	fma.rn.f32 	%f1764, %f1704, %f1708, %f1684;
	fma.rn.f32 	%f1765, %f1704, %f1709, %f1685;
	fma.rn.f32 	%f1766, %f1704, %f1710, %f1686;
	fma.rn.f32 	%f1767, %f1704, %f1711, %f1687;
	fma.rn.f32 	%f1768, %f1704, %f1712, %f1688;
	fma.rn.f32 	%f1769, %f1704, %f1713, %f1689;
	fma.rn.f32 	%f1770, %f1705, %f1706, %f1690;
	fma.rn.f32 	%f1771, %f1705, %f1707, %f1691;
	fma.rn.f32 	%f1772, %f1705, %f1708, %f1692;
	fma.rn.f32 	%f1773, %f1705, %f1709, %f1693;
	fma.rn.f32 	%f1774, %f1705, %f1710, %f1694;
	fma.rn.f32 	%f1775, %f1705, %f1711, %f1695;
	fma.rn.f32 	%f1776, %f1705, %f1712, %f1696;
	fma.rn.f32 	%f1777, %f1705, %f1713, %f1697;
	ld.shared.v4.f32 	{%f1778, %f1779, %f1780, %f1781}, [%r2+3072];
	ld.shared.v4.f32 	{%f1782, %f1783, %f1784, %f1785}, [%r2+3328];
	ld.shared.v4.f32 	{%f1786, %f1787, %f1788, %f1789}, [%r3+3072];
	ld.shared.v4.f32 	{%f1790, %f1791, %f1792, %f1793}, [%r3+3328];
	fma.rn.f32 	%f1794, %f1778, %f1786, %f1714;
	fma.rn.f32 	%f1795, %f1778, %f1787, %f1715;
	fma.rn.f32 	%f1796, %f1778, %f1788, %f1716;
	fma.rn.f32 	%f1797, %f1778, %f1789, %f1717;
	fma.rn.f32 	%f1798, %f1778, %f1790, %f1718;
	fma.rn.f32 	%f1799, %f1778, %f1791, %f1719;
	fma.rn.f32 	%f1800, %f1778, %f1792, %f1720;
	fma.rn.f32 	%f1801, %f1778, %f1793, %f1721;
	fma.rn.f32 	%f1802, %f1779, %f1786, %f1722;
	fma.rn.f32 	%f1803, %f1779, %f1787, %f1723;
	fma.rn.f32 	%f1804, %f1779, %f1788, %f1724;
	fma.rn.f32 	%f1805, %f1779, %f1789, %f1725;
	fma.rn.f32 	%f1806, %f1779, %f1790, %f1726;
	fma.rn.f32 	%f1807, %f1779, %f1791, %f1727;
	fma.rn.f32 	%f1808, %f1779, %f1792, %f1728;
	fma.rn.f32 	%f1809, %f1779, %f1793, %f1729;
	fma.rn.f32 	%f1810, %f1780, %f1786, %f1730;
	fma.rn.f32 	%f1811, %f1780, %f1787, %f1731;
	fma.rn.f32 	%f1812, %f1780, %f1788, %f1732;
	fma.rn.f32 	%f1813, %f1780, %f1789, %f1733;
	fma.rn.f32 	%f1814, %f1780, %f1790, %f1734;
	fma.rn.f32 	%f1815, %f1780, %f1791, %f1735;
	fma.rn.f32 	%f1816, %f1780, %f1792, %f1736;
	fma.rn.f32 	%f1817, %f1780, %f1793, %f1737;
	fma.rn.f32 	%f1818, %f1781, %f1786, %f1738;
	fma.rn.f32 	%f1819, %f1781, %f1787, %f1739;
	fma.rn.f32 	%f1820, %f1781, %f1788, %f1740;
	fma.rn.f32 	%f1821, %f1781, %f1789, %f1741;
	fma.rn.f32 	%f1822, %f1781, %f1790, %f1742;
	fma.rn.f32 	%f1823, %f1781, %f1791, %f1743;
	fma.rn.f32 	%f1824, %f1781, %f1792, %f1744;
	fma.rn.f32 	%f1825, %f1781, %f1793, %f1745;
	fma.rn.f32 	%f1826, %f1782, %f1786, %f1746;
	fma.rn.f32 	%f1827, %f1782, %f1787, %f1747;
	fma.rn.f32 	%f1828, %f1782, %f1788, %f1748;
	fma.rn.f32 	%f1829, %f1782, %f1789, %f1749;
	fma.rn.f32 	%f1830, %f1782, %f1790, %f1750;
	fma.rn.f32 	%f1831, %f1782, %f1791, %f1751;
	fma.rn.f32 	%f1832, %f1782, %f1792, %f1752;
	fma.rn.f32 	%f1833, %f1782, %f1793, %f1753;
	fma.rn.f32 	%f1834, %f1783, %f1786, %f1754;
	fma.rn.f32 	%f1835, %f1783, %f1787, %f1755;
	fma.rn.f32 	%f1836, %f1783, %f1788, %f1756;
	fma.rn.f32 	%f1837, %f1783, %f1789, %f1757;
	fma.rn.f32 	%f1838, %f1783, %f1790, %f1758;
	fma.rn.f32 	%f1839, %f1783, %f1791, %f1759;
	fma.rn.f32 	%f1840, %f1783, %f1792, %f1760;
	fma.rn.f32 	%f1841, %f1783, %f1793, %f1761;
	fma.rn.f32 	%f1842, %f1784, %f1786, %f1762;
	fma.rn.f32 	%f1843, %f1784, %f1787, %f1763;
	fma.rn.f32 	%f1844, %f1784, %f1788, %f1764;
	fma.rn.f32 	%f1845, %f1784, %f1789, %f1765;
	fma.rn.f32 	%f1846, %f1784, %f1790, %f1766;
	fma.rn.f32 	%f1847, %f1784, %f1791, %f1767;
	fma.rn.f32 	%f1848, %f1784, %f1792, %f1768;
	fma.rn.f32 	%f1849, %f1784, %f1793, %f1769;
	fma.rn.f32 	%f1850, %f1785, %f1786, %f1770;
	fma.rn.f32 	%f1851, %f1785, %f1787, %f1771;
	fma.rn.f32 	%f1852, %f1785, %f1788, %f1772;
	fma.rn.f32 	%f1853, %f1785, %f1789, %f1773;
	fma.rn.f32 	%f1854, %f1785, %f1790, %f1774;
	fma.rn.f32 	%f1855, %f1785, %f1791, %f1775;
	fma.rn.f32 	%f1856, %f1785, %f1792, %f1776;
	fma.rn.f32 	%f1857, %f1785, %f1793, %f1777;
	ld.shared.v4.f32 	{%f1858, %f1859, %f1860, %f1861}, [%r2+3584];
	ld.shared.v4.f32 	{%f1862, %f1863, %f1864, %f1865}, [%r2+3840];
	ld.shared.v4.f32 	{%f1866, %f1867, %f1868, %f1869}, [%r3+3584];
	ld.shared.v4.f32 	{%f1870, %f1871, %f1872, %f1873}, [%r3+3840];
	fma.rn.f32 	%f1874, %f1858, %f1866, %f1794;
	fma.rn.f32 	%f1875, %f1858, %f1867, %f1795;
	fma.rn.f32 	%f1876, %f1858, %f1868, %f1796;
	fma.rn.f32 	%f1877, %f1858, %f1869, %f1797;
	fma.rn.f32 	%f1878, %f1858, %f1870, %f1798;
	fma.rn.f32 	%f1879, %f1858, %f1871, %f1799;
	fma.rn.f32 	%f1880, %f1858, %f1872, %f1800;
	fma.rn.f32 	%f1881, %f1858, %f1873, %f1801;
	fma.rn.f32 	%f1882, %f1859, %f1866, %f1802;
	fma.rn.f32 	%f1883, %f1859, %f1867, %f1803;
	fma.rn.f32 	%f1884, %f1859, %f1868, %f1804;
	fma.rn.f32 	%f1885, %f1859, %f1869, %f1805;
	fma.rn.f32 	%f1886, %f1859, %f1870, %f1806;
	fma.rn.f32 	%f1887, %f1859, %f1871, %f1807;
	fma.rn.f32 	%f1888, %f1859, %f1872, %f1808;
	fma.rn.f32 	%f1889, %f1859, %f1873, %f1809;
	fma.rn.f32 	%f1890, %f1860, %f1866, %f1810;
	fma.rn.f32 	%f1891, %f1860, %f1867, %f1811;
	fma.rn.f32 	%f1892, %f1860, %f1868, %f1812;
	fma.rn.f32 	%f1893, %f1860, %f1869, %f1813;
	fma.rn.f32 	%f1894, %f1860, %f1870, %f1814;
	fma.rn.f32 	%f1895, %f1860, %f1871, %f1815;
	fma.rn.f32 	%f1896, %f1860, %f1872, %f1816;
	fma.rn.f32 	%f1897, %f1860, %f1873, %f1817;
	fma.rn.f32 	%f1898, %f1861, %f1866, %f1818;
	fma.rn.f32 	%f1899, %f1861, %f1867, %f1819;
	fma.rn.f32 	%f1900, %f1861, %f1868, %f1820;
	fma.rn.f32 	%f1901, %f1861, %f1869, %f1821;
	fma.rn.f32 	%f1902, %f1861, %f1870, %f1822;
	fma.rn.f32 	%f1903, %f1861, %f1871, %f1823;
	fma.rn.f32 	%f1904, %f1861, %f1872, %f1824;
	fma.rn.f32 	%f1905, %f1861, %f1873, %f1825;
	fma.rn.f32 	%f1906, %f1862, %f1866, %f1826;
	fma.rn.f32 	%f1907, %f1862, %f1867, %f1827;
	fma.rn.f32 	%f1908, %f1862, %f1868, %f1828;
	fma.rn.f32 	%f1909, %f1862, %f1869, %f1829;
	fma.rn.f32 	%f1910, %f1862, %f1870, %f1830;
	fma.rn.f32 	%f1911, %f1862, %f1871, %f1831;
	fma.rn.f32 	%f1912, %f1862, %f1872, %f1832;
	fma.rn.f32 	%f1913, %f1862, %f1873, %f1833;
	fma.rn.f32 	%f1914, %f1863, %f1866, %f1834;
	fma.rn.f32 	%f1915, %f1863, %f1867, %f1835;
	fma.rn.f32 	%f1916, %f1863, %f1868, %f1836;
	fma.rn.f32 	%f1917, %f1863, %f1869, %f1837;
	fma.rn.f32 	%f1918, %f1863, %f1870, %f1838;
	fma.rn.f32 	%f1919, %f1863, %f1871, %f1839;
	fma.rn.f32 	%f1920, %f1863, %f1872, %f1840;
	fma.rn.f32 	%f1921, %f1863, %f1873, %f1841;
	fma.rn.f32 	%f1922, %f1864, %f1866, %f1842;
	fma.rn.f32 	%f1923, %f1864, %f1867, %f1843;
	fma.rn.f32 	%f1924, %f1864, %f1868, %f1844;
	fma.rn.f32 	%f1925, %f1864, %f1869, %f1845;
	fma.rn.f32 	%f1926, %f1864, %f1870, %f1846;
	fma.rn.f32 	%f1927, %f1864, %f1871, %f1847;
	fma.rn.f32 	%f1928, %f1864, %f1872, %f1848;
	fma.rn.f32 	%f1929, %f1864, %f1873, %f1849;
	fma.rn.f32 	%f1930, %f1865, %f1866, %f1850;
	fma.rn.f32 	%f1931, %f1865, %f1867, %f1851;
	fma.rn.f32 	%f1932, %f1865, %f1868, %f1852;
	fma.rn.f32 	%f1933, %f1865, %f1869, %f1853;
	fma.rn.f32 	%f1934, %f1865, %f1870, %f1854;
	fma.rn.f32 	%f1935, %f1865, %f1871, %f1855;
	fma.rn.f32 	%f1936, %f1865, %f1872, %f1856;
	fma.rn.f32 	%f1937, %f1865, %f1873, %f1857;
	st.shared.f32 	[%r29+4096], %f1290;
	st.shared.f32 	[%r29+4608], %f1291;
	st.shared.f32 	[%r29+5120], %f1292;
	st.shared.f32 	[%r29+5632], %f1293;
	st.shared.v4.f32 	[%r32+4096], {%f1294, %f1295, %f1296, %f1297};
	bar.sync 	0;
	ld.global.nc.v4.f32 	{%f1938, %f1939, %f1940, %f1941}, [%rd53+-64];
	ld.global.nc.v4.f32 	{%f1942, %f1943, %f1944, %f1945}, [%rd56];
	ld.shared.v4.f32 	{%f1946, %f1947, %f1948, %f1949}, [%r2+4096];
	ld.shared.v4.f32 	{%f1950, %f1951, %f1952, %f1953}, [%r2+4352];
	ld.shared.v4.f32 	{%f1954, %f1955, %f1956, %f1957}, [%r3+4096];
	ld.shared.v4.f32 	{%f1958, %f1959, %f1960, %f1961}, [%r3+4352];
	fma.rn.f32 	%f1962, %f1946, %f1954, %f1874;
	fma.rn.f32 	%f1963, %f1946, %f1955, %f1875;
	fma.rn.f32 	%f1964, %f1946, %f1956, %f1876;
	fma.rn.f32 	%f1965, %f1946, %f1957, %f1877;
	fma.rn.f32 	%f1966, %f1946, %f1958, %f1878;
	fma.rn.f32 	%f1967, %f1946, %f1959, %f1879;
	fma.rn.f32 	%f1968, %f1946, %f1960, %f1880;
	fma.rn.f32 	%f1969, %f1946, %f1961, %f1881;
	fma.rn.f32 	%f1970, %f1947, %f1954, %f1882;
	fma.rn.f32 	%f1971, %f1947, %f1955, %f1883;
	fma.rn.f32 	%f1972, %f1947, %f1956, %f1884;
	fma.rn.f32 	%f1973, %f1947, %f1957, %f1885;
	fma.rn.f32 	%f1974, %f1947, %f1958, %f1886;
	fma.rn.f32 	%f1975, %f1947, %f1959, %f1887;
	fma.rn.f32 	%f1976, %f1947, %f1960, %f1888;
	fma.rn.f32 	%f1977, %f1947, %f1961, %f1889;
	fma.rn.f32 	%f1978, %f1948, %f1954, %f1890;
	fma.rn.f32 	%f1979, %f1948, %f1955, %f1891;
	fma.rn.f32 	%f1980, %f1948, %f1956, %f1892;
	fma.rn.f32 	%f1981, %f1948, %f1957, %f1893;
	fma.rn.f32 	%f1982, %f1948, %f1958, %f1894;
	fma.rn.f32 	%f1983, %f1948, %f1959, %f1895;
	fma.rn.f32 	%f1984, %f1948, %f1960, %f1896;
	fma.rn.f32 	%f1985, %f1948, %f1961, %f1897;
	fma.rn.f32 	%f1986, %f1949, %f1954, %f1898;
	fma.rn.f32 	%f1987, %f1949, %f1955, %f1899;
	fma.rn.f32 	%f1988, %f1949, %f1956, %f1900;
	fma.rn.f32 	%f1989, %f1949, %f1957, %f1901;
	fma.rn.f32 	%f1990, %f1949, %f1958, %f1902;
	fma.rn.f32 	%f1991, %f1949, %f1959, %f1903;
	fma.rn.f32 	%f1992, %f1949, %f1960, %f1904;
	fma.rn.f32 	%f1993, %f1949, %f1961, %f1905;
	fma.rn.f32 	%f1994, %f1950, %f1954, %f1906;
	fma.rn.f32 	%f1995, %f1950, %f1955, %f1907;
	fma.rn.f32 	%f1996, %f1950, %f1956, %f1908;
	fma.rn.f32 	%f1997, %f1950, %f1957, %f1909;
	fma.rn.f32 	%f1998, %f1950, %f1958, %f1910;
	fma.rn.f32 	%f1999, %f1950, %f1959, %f1911;
	fma.rn.f32 	%f2000, %f1950, %f1960, %f1912;
	fma.rn.f32 	%f2001, %f1950, %f1961, %f1913;
	fma.rn.f32 	%f2002, %f1951, %f1954, %f1914;
	fma.rn.f32 	%f2003, %f1951, %f1955, %f1915;
	fma.rn.f32 	%f2004, %f1951, %f1956, %f1916;
	fma.rn.f32 	%f2005, %f1951, %f1957, %f1917;
	fma.rn.f32 	%f2006, %f1951, %f1958, %f1918;
	fma.rn.f32 	%f2007, %f1951, %f1959, %f1919;
	fma.rn.f32 	%f2008, %f1951, %f1960, %f1920;
	fma.rn.f32 	%f2009, %f1951, %f1961, %f1921;
	fma.rn.f32 	%f2010, %f1952, %f1954, %f1922;
	fma.rn.f32 	%f2011, %f1952, %f1955, %f1923;
	fma.rn.f32 	%f2012, %f1952, %f1956, %f1924;
	fma.rn.f32 	%f2013, %f1952, %f1957, %f1925;
	fma.rn.f32 	%f2014, %f1952, %f1958, %f1926;
	fma.rn.f32 	%f2015, %f1952, %f1959, %f1927;
	fma.rn.f32 	%f2016, %f1952, %f1960, %f1928;
	fma.rn.f32 	%f2017, %f1952, %f1961, %f1929;
	fma.rn.f32 	%f2018, %f1953, %f1954, %f1930;
	fma.rn.f32 	%f2019, %f1953, %f1955, %f1931;
	fma.rn.f32 	%f2020, %f1953, %f1956, %f1932;
	fma.rn.f32 	%f2021, %f1953, %f1957, %f1933;
	fma.rn.f32 	%f2022, %f1953, %f1958, %f1934;
	fma.rn.f32 	%f2023, %f1953, %f1959, %f1935;
	fma.rn.f32 	%f2024, %f1953, %f1960, %f1936;
	fma.rn.f32 	%f2025, %f1953, %f1961, %f1937;
	ld.shared.v4.f32 	{%f2026, %f2027, %f2028, %f2029}, [%r2+4608];
	ld.shared.v4.f32 	{%f2030, %f2031, %f2032, %f2033}, [%r2+4864];
	ld.shared.v4.f32 	{%f2034, %f2035, %f2036, %f2037}, [%r3+4608];
	ld.shared.v4.f32 	{%f2038, %f2039, %f2040, %f2041}, [%r3+4864];
	fma.rn.f32 	%f2042, %f2026, %f2034, %f1962;
	fma.rn.f32 	%f2043, %f2026, %f2035, %f1963;
	fma.rn.f32 	%f2044, %f2026, %f2036, %f1964;
	fma.rn.f32 	%f2045, %f2026, %f2037, %f1965;
	fma.rn.f32 	%f2046, %f2026, %f2038, %f1966;
	fma.rn.f32 	%f2047, %f2026, %f2039, %f1967;
	fma.rn.f32 	%f2048, %f2026, %f2040, %f1968;
	fma.rn.f32 	%f2049, %f2026, %f2041, %f1969;
	fma.rn.f32 	%f2050, %f2027, %f2034, %f1970;
	fma.rn.f32 	%f2051, %f2027, %f2035, %f1971;
	fma.rn.f32 	%f2052, %f2027, %f2036, %f1972;
	fma.rn.f32 	%f2053, %f2027, %f2037, %f1973;
	fma.rn.f32 	%f2054, %f2027, %f2038, %f1974;
	fma.rn.f32 	%f2055, %f2027, %f2039, %f1975;
	fma.rn.f32 	%f2056, %f2027, %f2040, %f1976;
	fma.rn.f32 	%f2057, %f2027, %f2041, %f1977;
	fma.rn.f32 	%f2058, %f2028, %f2034, %f1978;
	fma.rn.f32 	%f2059, %f2028, %f2035, %f1979;
	fma.rn.f32 	%f2060, %f2028, %f2036, %f1980;
	fma.rn.f32 	%f2061, %f2028, %f2037, %f1981;
	fma.rn.f32 	%f2062, %f2028, %f2038, %f1982;
	fma.rn.f32 	%f2063, %f2028, %f2039, %f1983;
	fma.rn.f32 	%f2064, %f2028, %f2040, %f1984;
	fma.rn.f32 	%f2065, %f2028, %f2041, %f1985;
	fma.rn.f32 	%f2066, %f2029, %f2034, %f1986;
	fma.rn.f32 	%f2067, %f2029, %f2035, %f1987;
	fma.rn.f32 	%f2068, %f2029, %f2036, %f1988;
	fma.rn.f32 	%f2069, %f2029, %f2037, %f1989;
	fma.rn.f32 	%f2070, %f2029, %f2038, %f1990;
	fma.rn.f32 	%f2071, %f2029, %f2039, %f1991;
	fma.rn.f32 	%f2072, %f2029, %f2040, %f1992;
	fma.rn.f32 	%f2073, %f2029, %f2041, %f1993;
	fma.rn.f32 	%f2074, %f2030, %f2034, %f1994;
	fma.rn.f32 	%f2075, %f2030, %f2035, %f1995;
	fma.rn.f32 	%f2076, %f2030, %f2036, %f1996;
	fma.rn.f32 	%f2077, %f2030, %f2037, %f1997;
	fma.rn.f32 	%f2078, %f2030, %f2038, %f1998;
	fma.rn.f32 	%f2079, %f2030, %f2039, %f1999;
	fma.rn.f32 	%f2080, %f2030, %f2040, %f2000;
	fma.rn.f32 	%f2081, %f2030, %f2041, %f2001;
	fma.rn.f32 	%f2082, %f2031, %f2034, %f2002;
	fma.rn.f32 	%f2083, %f2031, %f2035, %f2003;
	fma.rn.f32 	%f2084, %f2031, %f2036, %f2004;
	fma.rn.f32 	%f2085, %f2031, %f2037, %f2005;
	fma.rn.f32 	%f2086, %f2031, %f2038, %f2006;
	fma.rn.f32 	%f2087, %f2031, %f2039, %f2007;
	fma.rn.f32 	%f2088, %f2031, %f2040, %f2008;
	fma.rn.f32 	%f2089, %f2031, %f2041, %f2009;
	fma.rn.f32 	%f2090, %f2032, %f2034, %f2010;
	fma.rn.f32 	%f2091, %f2032, %f2035, %f2011;
	fma.rn.f32 	%f2092, %f2032, %f2036, %f2012;
	fma.rn.f32 	%f2093, %f2032, %f2037, %f2013;
	fma.rn.f32 	%f2094, %f2032, %f2038, %f2014;
	fma.rn.f32 	%f2095, %f2032, %f2039, %f2015;
	fma.rn.f32 	%f2096, %f2032, %f2040, %f2016;
	fma.rn.f32 	%f2097, %f2032, %f2041, %f2017;
	fma.rn.f32 	%f2098, %f2033, %f2034, %f2018;
	fma.rn.f32 	%f2099, %f2033, %f2035, %f2019;
	fma.rn.f32 	%f2100, %f2033, %f2036, %f2020;
	fma.rn.f32 	%f2101, %f2033, %f2037, %f2021;
	fma.rn.f32 	%f2102, %f2033, %f2038, %f2022;
	fma.rn.f32 	%f2103, %f2033, %f2039, %f2023;
	fma.rn.f32 	%f2104, %f2033, %f2040, %f2024;
	fma.rn.f32 	%f2105, %f2033, %f2041, %f2025;
	ld.shared.v4.f32 	{%f2106, %f2107, %f2108, %f2109}, [%r2+5120];
	ld.shared.v4.f32 	{%f2110, %f2111, %f2112, %f2113}, [%r2+5376];
	ld.shared.v4.f32 	{%f2114, %f2115, %f2116, %f2117}, [%r3+5120];
	ld.shared.v4.f32 	{%f2118, %f2119, %f2120, %f2121}, [%r3+5376];
	fma.rn.f32 	%f2122, %f2106, %f2114, %f2042;
	fma.rn.f32 	%f2123, %f2106, %f2115, %f2043;
	fma.rn.f32 	%f2124, %f2106, %f2116, %f2044;
	fma.rn.f32 	%f2125, %f2106, %f2117, %f2045;
	fma.rn.f32 	%f2126, %f2106, %f2118, %f2046;
	fma.rn.f32 	%f2127, %f2106, %f2119, %f2047;
	fma.rn.f32 	%f2128, %f2106, %f2120, %f2048;
	fma.rn.f32 	%f2129, %f2106, %f2121, %f2049;
	fma.rn.f32 	%f2130, %f2107, %f2114, %f2050;
	fma.rn.f32 	%f2131, %f2107, %f2115, %f2051;
	fma.rn.f32 	%f2132, %f2107, %f2116, %f2052;
	fma.rn.f32 	%f2133, %f2107, %f2117, %f2053;
	fma.rn.f32 	%f2134, %f2107, %f2118, %f2054;
	fma.rn.f32 	%f2135, %f2107, %f2119, %f2055;
	fma.rn.f32 	%f2136, %f2107, %f2120, %f2056;
	fma.rn.f32 	%f2137, %f2107, %f2121, %f2057;
	fma.rn.f32 	%f2138, %f2108, %f2114, %f2058;
	fma.rn.f32 	%f2139, %f2108, %f2115, %f2059;
	fma.rn.f32 	%f2140, %f2108, %f2116, %f2060;
	fma.rn.f32 	%f2141, %f2108, %f2117, %f2061;
	fma.rn.f32 	%f2142, %f2108, %f2118, %f2062;
	fma.rn.f32 	%f2143, %f2108, %f2119, %f2063;
	fma.rn.f32 	%f2144, %f2108, %f2120, %f2064;
	fma.rn.f32 	%f2145, %f2108, %f2121, %f2065;
	fma.rn.f32 	%f2146, %f2109, %f2114, %f2066;
	fma.rn.f32 	%f2147, %f2109, %f2115, %f2067;
	fma.rn.f32 	%f2148, %f2109, %f2116, %f2068;
	fma.rn.f32 	%f2149, %f2109, %f2117, %f2069;
	fma.rn.f32 	%f2150, %f2109, %f2118, %f2070;
	fma.rn.f32 	%f2151, %f2109, %f2119, %f2071;
	fma.rn.f32 	%f2152, %f2109, %f2120, %f2072;
	fma.rn.f32 	%f2153, %f2109, %f2121, %f2073;
	fma.rn.f32 	%f2154, %f2110, %f2114, %f2074;
	fma.rn.f32 	%f2155, %f2110, %f2115, %f2075;
	fma.rn.f32 	%f2156, %f2110, %f2116, %f2076;
	fma.rn.f32 	%f2157, %f2110, %f2117, %f2077;
	fma.rn.f32 	%f2158, %f2110, %f2118, %f2078;
	fma.rn.f32 	%f2159, %f2110, %f2119, %f2079;
	fma.rn.f32 	%f2160, %f2110, %f2120, %f2080;
	fma.rn.f32 	%f2161, %f2110, %f2121, %f2081;
	fma.rn.f32 	%f2162, %f2111, %f2114, %f2082;
	fma.rn.f32 	%f2163, %f2111, %f2115, %f2083;
	fma.rn.f32 	%f2164, %f2111, %f2116, %f2084;
	fma.rn.f32 	%f2165, %f2111, %f2117, %f2085;
	fma.rn.f32 	%f2166, %f2111, %f2118, %f2086;
	fma.rn.f32 	%f2167, %f2111, %f2119, %f2087;
	fma.rn.f32 	%f2168, %f2111, %f2120, %f2088;
	fma.rn.f32 	%f2169, %f2111, %f2121, %f2089;
	fma.rn.f32 	%f2170, %f2112, %f2114, %f2090;
	fma.rn.f32 	%f2171, %f2112, %f2115, %f2091;
	fma.rn.f32 	%f2172, %f2112, %f2116, %f2092;
	fma.rn.f32 	%f2173, %f2112, %f2117, %f2093;
	fma.rn.f32 	%f2174, %f2112, %f2118, %f2094;
	fma.rn.f32 	%f2175, %f2112, %f2119, %f2095;
	fma.rn.f32 	%f2176, %f2112, %f2120, %f2096;
	fma.rn.f32 	%f2177, %f2112, %f2121, %f2097;
	fma.rn.f32 	%f2178, %f2113, %f2114, %f2098;
	fma.rn.f32 	%f2179, %f2113, %f2115, %f2099;
	fma.rn.f32 	%f2180, %f2113, %f2116, %f2100;
	fma.rn.f32 	%f2181, %f2113, %f2117, %f2101;
	fma.rn.f32 	%f2182, %f2113, %f2118, %f2102;
	fma.rn.f32 	%f2183, %f2113, %f2119, %f2103;
	fma.rn.f32 	%f2184, %f2113, %f2120, %f2104;
	fma.rn.f32 	%f2185, %f2113, %f2121, %f2105;
	ld.shared.v4.f32 	{%f2186, %f2187, %f2188, %f2189}, [%r2+5632];
	ld.shared.v4.f32 	{%f2190, %f2191, %f2192, %f2193}, [%r2+5888];
	ld.shared.v4.f32 	{%f2194, %f2195, %f2196, %f2197}, [%r3+5632];
	ld.shared.v4.f32 	{%f2198, %f2199, %f2200, %f2201}, [%r3+5888];
	fma.rn.f32 	%f2202, %f2186, %f2194, %f2122;
	fma.rn.f32 	%f2203, %f2186, %f2195, %f2123;
	fma.rn.f32 	%f2204, %f2186, %f2196, %f2124;
	fma.rn.f32 	%f2205, %f2186, %f2197, %f2125;
	fma.rn.f32 	%f2206, %f2186, %f2198, %f2126;
	fma.rn.f32 	%f2207, %f2186, %f2199, %f2127;
	fma.rn.f32 	%f2208, %f2186, %f2200, %f2128;
	fma.rn.f32 	%f2209, %f2186, %f2201, %f2129;
	fma.rn.f32 	%f2210, %f2187, %f2194, %f2130;
	fma.rn.f32 	%f2211, %f2187, %f2195, %f2131;
	fma.rn.f32 	%f2212, %f2187, %f2196, %f2132;
	fma.rn.f32 	%f2213, %f2187, %f2197, %f2133;
	fma.rn.f32 	%f2214, %f2187, %f2198, %f2134;
	fma.rn.f32 	%f2215, %f2187, %f2199, %f2135;
	fma.rn.f32 	%f2216, %f2187, %f2200, %f2136;
	fma.rn.f32 	%f2217, %f2187, %f2201, %f2137;
	fma.rn.f32 	%f2218, %f2188, %f2194, %f2138;
	fma.rn.f32 	%f2219, %f2188, %f2195, %f2139;
	fma.rn.f32 	%f2220, %f2188, %f2196, %f2140;
	fma.rn.f32 	%f2221, %f2188, %f2197, %f2141;
	fma.rn.f32 	%f2222, %f2188, %f2198, %f2142;
	fma.rn.f32 	%f2223, %f2188, %f2199, %f2143;
	fma.rn.f32 	%f2224, %f2188, %f2200, %f2144;
	fma.rn.f32 	%f2225, %f2188, %f2201, %f2145;
	fma.rn.f32 	%f2226, %f2189, %f2194, %f2146;
	fma.rn.f32 	%f2227, %f2189, %f2195, %f2147;
	fma.rn.f32 	%f2228, %f2189, %f2196, %f2148;
	fma.rn.f32 	%f2229, %f2189, %f2197, %f2149;
	fma.rn.f32 	%f2230, %f2189, %f2198, %f2150;
	fma.rn.f32 	%f2231, %f2189, %f2199, %f2151;
	fma.rn.f32 	%f2232, %f2189, %f2200, %f2152;
	fma.rn.f32 	%f2233, %f2189, %f2201, %f2153;
	fma.rn.f32 	%f2234, %f2190, %f2194, %f2154;
	fma.rn.f32 	%f2235, %f2190, %f2195, %f2155;
	fma.rn.f32 	%f2236, %f2190, %f2196, %f2156;
	fma.rn.f32 	%f2237, %f2190, %f2197, %f2157;
	fma.rn.f32 	%f2238, %f2190, %f2198, %f2158;
	fma.rn.f32 	%f2239, %f2190, %f2199, %f2159;
	fma.rn.f32 	%f2240, %f2190, %f2200, %f2160;
	fma.rn.f32 	%f2241, %f2190, %f2201, %f2161;
	fma.rn.f32 	%f2242, %f2191, %f2194, %f2162;
	fma.rn.f32 	%f2243, %f2191, %f2195, %f2163;
	fma.rn.f32 	%f2244, %f2191, %f2196, %f2164;
	fma.rn.f32 	%f2245, %f2191, %f2197, %f2165;
	fma.rn.f32 	%f2246, %f2191, %f2198, %f2166;
	fma.rn.f32 	%f2247, %f2191, %f2199, %f2167;
	fma.rn.f32 	%f2248, %f2191, %f2200, %f2168;
	fma.rn.f32 	%f2249, %f2191, %f2201, %f2169;
	fma.rn.f32 	%f2250, %f2192, %f2194, %f2170;
	fma.rn.f32 	%f2251, %f2192, %f2195, %f2171;
	fma.rn.f32 	%f2252, %f2192, %f2196, %f2172;
	fma.rn.f32 	%f2253, %f2192, %f2197, %f2173;
	fma.rn.f32 	%f2254, %f2192, %f2198, %f2174;
	fma.rn.f32 	%f2255, %f2192, %f2199, %f2175;
	fma.rn.f32 	%f2256, %f2192, %f2200, %f2176;
	fma.rn.f32 	%f2257, %f2192, %f2201, %f2177;
	fma.rn.f32 	%f2258, %f2193, %f2194, %f2178;
	fma.rn.f32 	%f2259, %f2193, %f2195, %f2179;
	fma.rn.f32 	%f2260, %f2193, %f2196, %f2180;
	fma.rn.f32 	%f2261, %f2193, %f2197, %f2181;
	fma.rn.f32 	%f2262, %f2193, %f2198, %f2182;
	fma.rn.f32 	%f2263, %f2193, %f2199, %f2183;
	fma.rn.f32 	%f2264, %f2193, %f2200, %f2184;
	fma.rn.f32 	%f2265, %f2193, %f2201, %f2185;
	ld.shared.v4.f32 	{%f2266, %f2267, %f2268, %f2269}, [%r2+6144];
	ld.shared.v4.f32 	{%f2270, %f2271, %f2272, %f2273}, [%r2+6400];
	ld.shared.v4.f32 	{%f2274, %f2275, %f2276, %f2277}, [%r3+6144];
	ld.shared.v4.f32 	{%f2278, %f2279, %f2280, %f2281}, [%r3+6400];
	fma.rn.f32 	%f2282, %f2266, %f2274, %f2202;
	fma.rn.f32 	%f2283, %f2266, %f2275, %f2203;
	fma.rn.f32 	%f2284, %f2266, %f2276, %f2204;
	fma.rn.f32 	%f2285, %f2266, %f2277, %f2205;
	fma.rn.f32 	%f2286, %f2266, %f2278, %f2206;
	fma.rn.f32 	%f2287, %f2266, %f2279, %f2207;
	fma.rn.f32 	%f2288, %f2266, %f2280, %f2208;
	fma.rn.f32 	%f2289, %f2266, %f2281, %f2209;
	fma.rn.f32 	%f2290, %f2267, %f2274, %f2210;
	fma.rn.f32 	%f2291, %f2267, %f2275, %f2211;
	fma.rn.f32 	%f2292, %f2267, %f2276, %f2212;
	fma.rn.f32 	%f2293, %f2267, %f2277, %f2213;
	fma.rn.f32 	%f2294, %f2267, %f2278, %f2214;
	fma.rn.f32 	%f2295, %f2267, %f2279, %f2215;
	fma.rn.f32 	%f2296, %f2267, %f2280, %f2216;
	fma.rn.f32 	%f2297, %f2267, %f2281, %f2217;
	fma.rn.f32 	%f2298, %f2268, %f2274, %f2218;
	fma.rn.f32 	%f2299, %f2268, %f2275, %f2219;
	fma.rn.f32 	%f2300, %f2268, %f2276, %f2220;
	fma.rn.f32 	%f2301, %f2268, %f2277, %f2221;
	fma.rn.f32 	%f2302, %f2268, %f2278, %f2222;
	fma.rn.f32 	%f2303, %f2268, %f2279, %f2223;
	fma.rn.f32 	%f2304, %f2268, %f2280, %f2224;
	fma.rn.f32 	%f2305, %f2268, %f2281, %f2225;
	fma.rn.f32 	%f2306, %f2269, %f2274, %f2226;
	fma.rn.f32 	%f2307, %f2269, %f2275, %f2227;
	fma.rn.f32 	%f2308, %f2269, %f2276, %f2228;
	fma.rn.f32 	%f2309, %f2269, %f2277, %f2229;
	fma.rn.f32 	%f2310, %f2269, %f2278, %f2230;
	fma.rn.f32 	%f2311, %f2269, %f2279, %f2231;
	fma.rn.f32 	%f2312, %f2269, %f2280, %f2232;
	fma.rn.f32 	%f2313, %f2269, %f2281, %f2233;
	fma.rn.f32 	%f2314, %f2270, %f2274, %f2234;
	fma.rn.f32 	%f2315, %f2270, %f2275, %f2235;
	fma.rn.f32 	%f2316, %f2270, %f2276, %f2236;
	fma.rn.f32 	%f2317, %f2270, %f2277, %f2237;
	fma.rn.f32 	%f2318, %f2270, %f2278, %f2238;
	fma.rn.f32 	%f2319, %f2270, %f2279, %f2239;
	fma.rn.f32 	%f2320, %f2270, %f2280, %f2240;
	fma.rn.f32 	%f2321, %f2270, %f2281, %f2241;
	fma.rn.f32 	%f2322, %f2271, %f2274, %f2242;
	fma.rn.f32 	%f2323, %f2271, %f2275, %f2243;
	fma.rn.f32 	%f2324, %f2271, %f2276, %f2244;
	fma.rn.f32 	%f2325, %f2271, %f2277, %f2245;
	fma.rn.f32 	%f2326, %f2271, %f2278, %f2246;
	fma.rn.f32 	%f2327, %f2271, %f2279, %f2247;
	fma.rn.f32 	%f2328, %f2271, %f2280, %f2248;
	fma.rn.f32 	%f2329, %f2271, %f2281, %f2249;
	fma.rn.f32 	%f2330, %f2272, %f2274, %f2250;
	fma.rn.f32 	%f2331, %f2272, %f2275, %f2251;
	fma.rn.f32 	%f2332, %f2272, %f2276, %f2252;
	fma.rn.f32 	%f2333, %f2272, %f2277, %f2253;
	fma.rn.f32 	%f2334, %f2272, %f2278, %f2254;
	fma.rn.f32 	%f2335, %f2272, %f2279, %f2255;
	fma.rn.f32 	%f2336, %f2272, %f2280, %f2256;
	fma.rn.f32 	%f2337, %f2272, %f2281, %f2257;
	fma.rn.f32 	%f2338, %f2273, %f2274, %f2258;
	fma.rn.f32 	%f2339, %f2273, %f2275, %f2259;
	fma.rn.f32 	%f2340, %f2273, %f2276, %f2260;
	fma.rn.f32 	%f2341, %f2273, %f2277, %f2261;
	fma.rn.f32 	%f2342, %f2273, %f2278, %f2262;
	fma.rn.f32 	%f2343, %f2273, %f2279, %f2263;
	fma.rn.f32 	%f2344, %f2273, %f2280, %f2264;
	fma.rn.f32 	%f2345, %f2273, %f2281, %f2265;
	ld.shared.v4.f32 	{%f2346, %f2347, %f2348, %f2349}, [%r2+6656];
	ld.shared.v4.f32 	{%f2350, %f2351, %f2352, %f2353}, [%r2+6912];
	ld.shared.v4.f32 	{%f2354, %f2355, %f2356, %f2357}, [%r3+6656];
	ld.shared.v4.f32 	{%f2358, %f2359, %f2360, %f2361}, [%r3+6912];
	fma.rn.f32 	%f2362, %f2346, %f2354, %f2282;
	fma.rn.f32 	%f2363, %f2346, %f2355, %f2283;
	fma.rn.f32 	%f2364, %f2346, %f2356, %f2284;
	fma.rn.f32 	%f2365, %f2346, %f2357, %f2285;
	fma.rn.f32 	%f2366, %f2346, %f2358, %f2286;
	fma.rn.f32 	%f2367, %f2346, %f2359, %f2287;
	fma.rn.f32 	%f2368, %f2346, %f2360, %f2288;
	fma.rn.f32 	%f2369, %f2346, %f2361, %f2289;
	fma.rn.f32 	%f2370, %f2347, %f2354, %f2290;
	fma.rn.f32 	%f2371, %f2347, %f2355, %f2291;
	fma.rn.f32 	%f2372, %f2347, %f2356, %f2292;
	fma.rn.f32 	%f2373, %f2347, %f2357, %f2293;
	fma.rn.f32 	%f2374, %f2347, %f2358, %f2294;
	fma.rn.f32 	%f2375, %f2347, %f2359, %f2295;
	fma.rn.f32 	%f2376, %f2347, %f2360, %f2296;
	fma.rn.f32 	%f2377, %f2347, %f2361, %f2297;
	fma.rn.f32 	%f2378, %f2348, %f2354, %f2298;
	fma.rn.f32 	%f2379, %f2348, %f2355, %f2299;
	fma.rn.f32 	%f2380, %f2348, %f2356, %f2300;
	fma.rn.f32 	%f2381, %f2348, %f2357, %f2301;
	fma.rn.f32 	%f2382, %f2348, %f2358, %f2302;
	fma.rn.f32 	%f2383, %f2348, %f2359, %f2303;
	fma.rn.f32 	%f2384, %f2348, %f2360, %f2304;
	fma.rn.f32 	%f2385, %f2348, %f2361, %f2305;
	fma.rn.f32 	%f2386, %f2349, %f2354, %f2306;
	fma.rn.f32 	%f2387, %f2349, %f2355, %f2307;
	fma.rn.f32 	%f2388, %f2349, %f2356, %f2308;
	fma.rn.f32 	%f2389, %f2349, %f2357, %f2309;
	fma.rn.f32 	%f2390, %f2349, %f2358, %f2310;
	fma.rn.f32 	%f2391, %f2349, %f2359, %f2311;
	fma.rn.f32 	%f2392, %f2349, %f2360, %f2312;
	fma.rn.f32 	%f2393, %f2349, %f2361, %f2313;
	fma.rn.f32 	%f2394, %f2350, %f2354, %f2314;
	fma.rn.f32 	%f2395, %f2350, %f2355, %f2315;
	fma.rn.f32 	%f2396, %f2350, %f2356, %f2316;
	fma.rn.f32 	%f2397, %f2350, %f2357, %f2317;
	fma.rn.f32 	%f2398, %f2350, %f2358, %f2318;
	fma.rn.f32 	%f2399, %f2350, %f2359, %f2319;
	fma.rn.f32 	%f2400, %f2350, %f2360, %f2320;
	fma.rn.f32 	%f2401, %f2350, %f2361, %f2321;
	fma.rn.f32 	%f2402, %f2351, %f2354, %f2322;
	fma.rn.f32 	%f2403, %f2351, %f2355, %f2323;
	fma.rn.f32 	%f2404, %f2351, %f2356, %f2324;
	fma.rn.f32 	%f2405, %f2351, %f2357, %f2325;
	fma.rn.f32 	%f2406, %f2351, %f2358, %f2326;
	fma.rn.f32 	%f2407, %f2351, %f2359, %f2327;
	fma.rn.f32 	%f2408, %f2351, %f2360, %f2328;
	fma.rn.f32 	%f2409, %f2351, %f2361, %f2329;
	fma.rn.f32 	%f2410, %f2352, %f2354, %f2330;
	fma.rn.f32 	%f2411, %f2352, %f2355, %f2331;
	fma.rn.f32 	%f2412, %f2352, %f2356, %f2332;
	fma.rn.f32 	%f2413, %f2352, %f2357, %f2333;
	fma.rn.f32 	%f2414, %f2352, %f2358, %f2334;
	fma.rn.f32 	%f2415, %f2352, %f2359, %f2335;
	fma.rn.f32 	%f2416, %f2352, %f2360, %f2336;
	fma.rn.f32 	%f2417, %f2352, %f2361, %f2337;
	fma.rn.f32 	%f2418, %f2353, %f2354, %f2338;
	fma.rn.f32 	%f2419, %f2353, %f2355, %f2339;
	fma.rn.f32 	%f2420, %f2353, %f2356, %f2340;
	fma.rn.f32 	%f2421, %f2353, %f2357, %f2341;
	fma.rn.f32 	%f2422, %f2353, %f2358, %f2342;
	fma.rn.f32 	%f2423, %f2353, %f2359, %f2343;
	fma.rn.f32 	%f2424, %f2353, %f2360, %f2344;
	fma.rn.f32 	%f2425, %f2353, %f2361, %f2345;
	ld.shared.v4.f32 	{%f2426, %f2427, %f2428, %f2429}, [%r2+7168];
	ld.shared.v4.f32 	{%f2430, %f2431, %f2432, %f2433}, [%r2+7424];
	ld.shared.v4.f32 	{%f2434, %f2435, %f2436, %f2437}, [%r3+7168];
	ld.shared.v4.f32 	{%f2438, %f2439, %f2440, %f2441}, [%r3+7424];
	fma.rn.f32 	%f2442, %f2426, %f2434, %f2362;
	fma.rn.f32 	%f2443, %f2426, %f2435, %f2363;
	fma.rn.f32 	%f2444, %f2426, %f2436, %f2364;
	fma.rn.f32 	%f2445, %f2426, %f2437, %f2365;
	fma.rn.f32 	%f2446, %f2426, %f2438, %f2366;
	fma.rn.f32 	%f2447, %f2426, %f2439, %f2367;
	fma.rn.f32 	%f2448, %f2426, %f2440, %f2368;
	fma.rn.f32 	%f2449, %f2426, %f2441, %f2369;
	fma.rn.f32 	%f2450, %f2427, %f2434, %f2370;
	fma.rn.f32 	%f2451, %f2427, %f2435, %f2371;
	fma.rn.f32 	%f2452, %f2427, %f2436, %f2372;
	fma.rn.f32 	%f2453, %f2427, %f2437, %f2373;
	fma.rn.f32 	%f2454, %f2427, %f2438, %f2374;
	fma.rn.f32 	%f2455, %f2427, %f2439, %f2375;
	fma.rn.f32 	%f2456, %f2427, %f2440, %f2376;
	fma.rn.f32 	%f2457, %f2427, %f2441, %f2377;
	fma.rn.f32 	%f2458, %f2428, %f2434, %f2378;
	fma.rn.f32 	%f2459, %f2428, %f2435, %f2379;
	fma.rn.f32 	%f2460, %f2428, %f2436, %f2380;
	fma.rn.f32 	%f2461, %f2428, %f2437, %f2381;
	fma.rn.f32 	%f2462, %f2428, %f2438, %f2382;
	fma.rn.f32 	%f2463, %f2428, %f2439, %f2383;
	fma.rn.f32 	%f2464, %f2428, %f2440, %f2384;
	fma.rn.f32 	%f2465, %f2428, %f2441, %f2385;
	fma.rn.f32 	%f2466, %f2429, %f2434, %f2386;
	fma.rn.f32 	%f2467, %f2429, %f2435, %f2387;
	fma.rn.f32 	%f2468, %f2429, %f2436, %f2388;
	fma.rn.f32 	%f2469, %f2429, %f2437, %f2389;
	fma.rn.f32 	%f2470, %f2429, %f2438, %f2390;
	fma.rn.f32 	%f2471, %f2429, %f2439, %f2391;
	fma.rn.f32 	%f2472, %f2429, %f2440, %f2392;
	fma.rn.f32 	%f2473, %f2429, %f2441, %f2393;
	fma.rn.f32 	%f2474, %f2430, %f2434, %f2394;
	fma.rn.f32 	%f2475, %f2430, %f2435, %f2395;
	fma.rn.f32 	%f2476, %f2430, %f2436, %f2396;
	fma.rn.f32 	%f2477, %f2430, %f2437, %f2397;
	fma.rn.f32 	%f2478, %f2430, %f2438, %f2398;
	fma.rn.f32 	%f2479, %f2430, %f2439, %f2399;
	fma.rn.f32 	%f2480, %f2430, %f2440, %f2400;
	fma.rn.f32 	%f2481, %f2430, %f2441, %f2401;
	fma.rn.f32 	%f2482, %f2431, %f2434, %f2402;
	fma.rn.f32 	%f2483, %f2431, %f2435, %f2403;
	fma.rn.f32 	%f2484, %f2431, %f2436, %f2404;
	fma.rn.f32 	%f2485, %f2431, %f2437, %f2405;
	fma.rn.f32 	%f2486, %f2431, %f2438, %f2406;
	fma.rn.f32 	%f2487, %f2431, %f2439, %f2407;
	fma.rn.f32 	%f2488, %f2431, %f2440, %f2408;
	fma.rn.f32 	%f2489, %f2431, %f2441, %f2409;
	fma.rn.f32 	%f2490, %f2432, %f2434, %f2410;
	fma.rn.f32 	%f2491, %f2432, %f2435, %f2411;
	fma.rn.f32 	%f2492, %f2432, %f2436, %f2412;
	fma.rn.f32 	%f2493, %f2432, %f2437, %f2413;
	fma.rn.f32 	%f2494, %f2432, %f2438, %f2414;
	fma.rn.f32 	%f2495, %f2432, %f2439, %f2415;
	fma.rn.f32 	%f2496, %f2432, %f2440, %f2416;
	fma.rn.f32 	%f2497, %f2432, %f2441, %f2417;
	fma.rn.f32 	%f2498, %f2433, %f2434, %f2418;
	fma.rn.f32 	%f2499, %f2433, %f2435, %f2419;
	fma.rn.f32 	%f2500, %f2433, %f2436, %f2420;
	fma.rn.f32 	%f2501, %f2433, %f2437, %f2421;
	fma.rn.f32 	%f2502, %f2433, %f2438, %f2422;
	fma.rn.f32 	%f2503, %f2433, %f2439, %f2423;
	fma.rn.f32 	%f2504, %f2433, %f2440, %f2424;
	fma.rn.f32 	%f2505, %f2433, %f2441, %f2425;
	ld.shared.v4.f32 	{%f2506, %f2507, %f2508, %f2509}, [%r2+7680];
	ld.shared.v4.f32 	{%f2510, %f2511, %f2512, %f2513}, [%r2+7936];
	ld.shared.v4.f32 	{%f2514, %f2515, %f2516, %f2517}, [%r3+7680];
	ld.shared.v4.f32 	{%f2518, %f2519, %f2520, %f2521}, [%r3+7936];
	fma.rn.f32 	%f2522, %f2506, %f2514, %f2442;
	fma.rn.f32 	%f2523, %f2506, %f2515, %f2443;
	fma.rn.f32 	%f2524, %f2506, %f2516, %f2444;
	fma.rn.f32 	%f2525, %f2506, %f2517, %f2445;
	fma.rn.f32 	%f2526, %f2506, %f2518, %f2446;
	fma.rn.f32 	%f2527, %f2506, %f2519, %f2447;
	fma.rn.f32 	%f2528, %f2506, %f2520, %f2448;
	fma.rn.f32 	%f2529, %f2506, %f2521, %f2449;
	fma.rn.f32 	%f2530, %f2507, %f2514, %f2450;
	fma.rn.f32 	%f2531, %f2507, %f2515, %f2451;
	fma.rn.f32 	%f2532, %f2507, %f2516, %f2452;
	fma.rn.f32 	%f2533, %f2507, %f2517, %f2453;
	fma.rn.f32 	%f2534, %f2507, %f2518, %f2454;
	fma.rn.f32 	%f2535, %f2507, %f2519, %f2455;
	fma.rn.f32 	%f2536, %f2507, %f2520, %f2456;
	fma.rn.f32 	%f2537, %f2507, %f2521, %f2457;
	fma.rn.f32 	%f2538, %f2508, %f2514, %f2458;
	fma.rn.f32 	%f2539, %f2508, %f2515, %f2459;
	fma.rn.f32 	%f2540, %f2508, %f2516, %f2460;
	fma.rn.f32 	%f2541, %f2508, %f2517, %f2461;
	fma.rn.f32 	%f2542, %f2508, %f2518, %f2462;
	fma.rn.f32 	%f2543, %f2508, %f2519, %f2463;
	fma.rn.f32 	%f2544, %f2508, %f2520, %f2464;
	fma.rn.f32 	%f2545, %f2508, %f2521, %f2465;
	fma.rn.f32 	%f2546, %f2509, %f2514, %f2466;
	fma.rn.f32 	%f2547, %f2509, %f2515, %f2467;
	fma.rn.f32 	%f2548, %f2509, %f2516, %f2468;
	fma.rn.f32 	%f2549, %f2509, %f2517, %f2469;
	fma.rn.f32 	%f2550, %f2509, %f2518, %f2470;
	fma.rn.f32 	%f2551, %f2509, %f2519, %f2471;
	fma.rn.f32 	%f2552, %f2509, %f2520, %f2472;
	fma.rn.f32 	%f2553, %f2509, %f2521, %f2473;
	fma.rn.f32 	%f2554, %f2510, %f2514, %f2474;
	fma.rn.f32 	%f2555, %f2510, %f2515, %f2475;
	fma.rn.f32 	%f2556, %f2510, %f2516, %f2476;
	fma.rn.f32 	%f2557, %f2510, %f2517, %f2477;
	fma.rn.f32 	%f2558, %f2510, %f2518, %f2478;
	fma.rn.f32 	%f2559, %f2510, %f2519, %f2479;
	fma.rn.f32 	%f2560, %f2510, %f2520, %f2480;
	fma.rn.f32 	%f2561, %f2510, %f2521, %f2481;
	fma.rn.f32 	%f2562, %f2511, %f2514, %f2482;
	fma.rn.f32 	%f2563, %f2511, %f2515, %f2483;
	fma.rn.f32 	%f2564, %f2511, %f2516, %f2484;
	fma.rn.f32 	%f2565, %f2511, %f2517, %f2485;
	fma.rn.f32 	%f2566, %f2511, %f2518, %f2486;
	fma.rn.f32 	%f2567, %f2511, %f2519, %f2487;
	fma.rn.f32 	%f2568, %f2511, %f2520, %f2488;
	fma.rn.f32 	%f2569, %f2511, %f2521, %f2489;
	fma.rn.f32 	%f2570, %f2512, %f2514, %f2490;
	fma.rn.f32 	%f2571, %f2512, %f2515, %f2491;
	fma.rn.f32 	%f2572, %f2512, %f2516, %f2492;
	fma.rn.f32 	%f2573, %f2512, %f2517, %f2493;
	fma.rn.f32 	%f2574, %f2512, %f2518, %f2494;
	fma.rn.f32 	%f2575, %f2512, %f2519, %f2495;
	fma.rn.f32 	%f2576, %f2512, %f2520, %f2496;
	fma.rn.f32 	%f2577, %f2512, %f2521, %f2497;
	fma.rn.f32 	%f2578, %f2513, %f2514, %f2498;
	fma.rn.f32 	%f2579, %f2513, %f2515, %f2499;
	fma.rn.f32 	%f2580, %f2513, %f2516, %f2500;
	fma.rn.f32 	%f2581, %f2513, %f2517, %f2501;
	fma.rn.f32 	%f2582, %f2513, %f2518, %f2502;
	fma.rn.f32 	%f2583, %f2513, %f2519, %f2503;
	fma.rn.f32 	%f2584, %f2513, %f2520, %f2504;
	fma.rn.f32 	%f2585, %f2513, %f2521, %f2505;
	st.shared.f32 	[%r29], %f1938;
	st.shared.f32 	[%r29+512], %f1939;
	st.shared.f32 	[%r29+1024], %f1940;
	st.shared.f32 	[%r29+1536], %f1941;
	st.shared.v4.f32 	[%r32], {%f1942, %f1943, %f1944, %f1945};
	bar.sync 	0;
	ld.global.nc.v4.f32 	{%f2586, %f2587, %f2588, %f2589}, [%rd53+-32];
	ld.global.nc.v4.f32 	{%f2590, %f2591, %f2592, %f2593}, [%rd55];
	ld.shared.v4.f32 	{%f2594, %f2595, %f2596, %f2597}, [%r2];
	ld.shared.v4.f32 	{%f2598, %f2599, %f2600, %f2601}, [%r2+256];
	ld.shared.v4.f32 	{%f2602, %f2603, %f2604, %f2605}, [%r3];
	ld.shared.v4.f32 	{%f2606, %f2607, %f2608, %f2609}, [%r3+256];
	fma.rn.f32 	%f2610, %f2594, %f2602, %f2522;
	fma.rn.f32 	%f2611, %f2594, %f2603, %f2523;
	fma.rn.f32 	%f2612, %f2594, %f2604, %f2524;
	fma.rn.f32 	%f2613, %f2594, %f2605, %f2525;
	fma.rn.f32 	%f2614, %f2594, %f2606, %f2526;
	fma.rn.f32 	%f2615, %f2594, %f2607, %f2527;
	fma.rn.f32 	%f2616, %f2594, %f2608, %f2528;
	fma.rn.f32 	%f2617, %f2594, %f2609, %f2529;
	fma.rn.f32 	%f2618, %f2595, %f2602, %f2530;
	fma.rn.f32 	%f2619, %f2595, %f2603, %f2531;
	fma.rn.f32 	%f2620, %f2595, %f2604, %f2532;
	fma.rn.f32 	%f2621, %f2595, %f2605, %f2533;
	fma.rn.f32 	%f2622, %f2595, %f2606, %f2534;
	fma.rn.f32 	%f2623, %f2595, %f2607, %f2535;
	fma.rn.f32 	%f2624, %f2595, %f2608, %f2536;
	fma.rn.f32 	%f2625, %f2595, %f2609, %f2537;
	fma.rn.f32 	%f2626, %f2596, %f2602, %f2538;
	fma.rn.f32 	%f2627, %f2596, %f2603, %f2539;
	fma.rn.f32 	%f2628, %f2596, %f2604, %f2540;
	fma.rn.f32 	%f2629, %f2596, %f2605, %f2541;
	fma.rn.f32 	%f2630, %f2596, %f2606, %f2542;
	fma.rn.f32 	%f2631, %f2596, %f2607, %f2543;
	fma.rn.f32 	%f2632, %f2596, %f2608, %f2544;
	fma.rn.f32 	%f2633, %f2596, %f2609, %f2545;
	fma.rn.f32 	%f2634, %f2597, %f2602, %f2546;
	fma.rn.f32 	%f2635, %f2597, %f2603, %f2547;
	fma.rn.f32 	%f2636, %f2597, %f2604, %f2548;
	fma.rn.f32 	%f2637, %f2597, %f2605, %f2549;
	fma.rn.f32 	%f2638, %f2597, %f2606, %f2550;
	fma.rn.f32 	%f2639, %f2597, %f2607, %f2551;
	fma.rn.f32 	%f2640, %f2597, %f2608, %f2552;
	fma.rn.f32 	%f2641, %f2597, %f2609, %f2553;
	fma.rn.f32 	%f2642, %f2598, %f2602, %f2554;
	fma.rn.f32 	%f2643, %f2598, %f2603, %f2555;
	fma.rn.f32 	%f2644, %f2598, %f2604, %f2556;
	fma.rn.f32 	%f2645, %f2598, %f2605, %f2557;
	fma.rn.f32 	%f2646, %f2598, %f2606, %f2558;
	fma.rn.f32 	%f2647, %f2598, %f2607, %f2559;
	fma.rn.f32 	%f2648, %f2598, %f2608, %f2560;
	fma.rn.f32 	%f2649, %f2598, %f2609, %f2561;
	fma.rn.f32 	%f2650, %f2599, %f2602, %f2562;
	fma.rn.f32 	%f2651, %f2599, %f2603, %f2563;
	fma.rn.f32 	%f2652, %f2599, %f2604, %f2564;
	fma.rn.f32 	%f2653, %f2599, %f2605, %f2565;
	fma.rn.f32 	%f2654, %f2599, %f2606, %f2566;
	fma.rn.f32 	%f2655, %f2599, %f2607, %f2567;
	fma.rn.f32 	%f2656, %f2599, %f2608, %f2568;
	fma.rn.f32 	%f2657, %f2599, %f2609, %f2569;
	fma.rn.f32 	%f2658, %f2600, %f2602, %f2570;
	fma.rn.f32 	%f2659, %f2600, %f2603, %f2571;
	fma.rn.f32 	%f2660, %f2600, %f2604, %f2572;
	fma.rn.f32 	%f2661, %f2600, %f2605, %f2573;
	fma.rn.f32 	%f2662, %f2600, %f2606, %f2574;
	fma.rn.f32 	%f2663, %f2600, %f2607, %f2575;
	fma.rn.f32 	%f2664, %f2600, %f2608, %f2576;
	fma.rn.f32 	%f2665, %f2600, %f2609, %f2577;
	fma.rn.f32 	%f2666, %f2601, %f2602, %f2578;
	fma.rn.f32 	%f2667, %f2601, %f2603, %f2579;
	fma.rn.f32 	%f2668, %f2601, %f2604, %f2580;
	fma.rn.f32 	%f2669, %f2601, %f2605, %f2581;
	fma.rn.f32 	%f2670, %f2601, %f2606, %f2582;
	fma.rn.f32 	%f2671, %f2601, %f2607, %f2583;
	fma.rn.f32 	%f2672, %f2601, %f2608, %f2584;
	fma.rn.f32 	%f2673, %f2601, %f2609, %f2585;
	ld.shared.v4.f32 	{%f2674, %f2675, %f2676, %f2677}, [%r2+512];
	ld.shared.v4.f32 	{%f2678, %f2679, %f2680, %f2681}, [%r2+768];
	ld.shared.v4.f32 	{%f2682, %f2683, %f2684, %f2685}, [%r3+512];
	ld.shared.v4.f32 	{%f2686, %f2687, %f2688, %f2689}, [%r3+768];
	fma.rn.f32 	%f2690, %f2674, %f2682, %f2610;
	fma.rn.f32 	%f2691, %f2674, %f2683, %f2611;
	fma.rn.f32 	%f2692, %f2674, %f2684, %f2612;
	fma.rn.f32 	%f2693, %f2674, %f2685, %f2613;
	fma.rn.f32 	%f2694, %f2674, %f2686, %f2614;
	fma.rn.f32 	%f2695, %f2674, %f2687, %f2615;
	fma.rn.f32 	%f2696, %f2674, %f2688, %f2616;
	fma.rn.f32 	%f2697, %f2674, %f2689, %f2617;
	fma.rn.f32 	%f2698, %f2675, %f2682, %f2618;
	fma.rn.f32 	%f2699, %f2675, %f2683, %f2619;
	fma.rn.f32 	%f2700, %f2675, %f2684, %f2620;
	fma.rn.f32 	%f2701, %f2675, %f2685, %f2621;
	fma.rn.f32 	%f2702, %f2675, %f2686, %f2622;
	fma.rn.f32 	%f2703, %f2675, %f2687, %f2623;
	fma.rn.f32 	%f2704, %f2675, %f2688, %f2624;
	fma.rn.f32 	%f2705, %f2675, %f2689, %f2625;
	fma.rn.f32 	%f2706, %f2676, %f2682, %f2626;
	fma.rn.f32 	%f2707, %f2676, %f2683, %f2627;
	fma.rn.f32 	%f2708, %f2676, %f2684, %f2628;
	fma.rn.f32 	%f2709, %f2676, %f2685, %f2629;
	fma.rn.f32 	%f2710, %f2676, %f2686, %f2630;
	fma.rn.f32 	%f2711, %f2676, %f2687, %f2631;
	fma.rn.f32 	%f2712, %f2676, %f2688, %f2632;
	fma.rn.f32 	%f2713, %f2676, %f2689, %f2633;
	fma.rn.f32 	%f2714, %f2677, %f2682, %f2634;
	fma.rn.f32 	%f2715, %f2677, %f2683, %f2635;
	fma.rn.f32 	%f2716, %f2677, %f2684, %f2636;
	fma.rn.f32 	%f2717, %f2677, %f2685, %f2637;
	fma.rn.f32 	%f2718, %f2677, %f2686, %f2638;
	fma.rn.f32 	%f2719, %f2677, %f2687, %f2639;
	fma.rn.f32 	%f2720, %f2677, %f2688, %f2640;
	fma.rn.f32 	%f2721, %f2677, %f2689, %f2641;
	fma.rn.f32 	%f2722, %f2678, %f2682, %f2642;
	fma.rn.f32 	%f2723, %f2678, %f2683, %f2643;
	fma.rn.f32 	%f2724, %f2678, %f2684, %f2644;
	fma.rn.f32 	%f2725, %f2678, %f2685, %f2645;
	fma.rn.f32 	%f2726, %f2678, %f2686, %f2646;
	fma.rn.f32 	%f2727, %f2678, %f2687, %f2647;
	fma.rn.f32 	%f2728, %f2678, %f2688, %f2648;
	fma.rn.f32 	%f2729, %f2678, %f2689, %f2649;
	fma.rn.f32 	%f2730, %f2679, %f2682, %f2650;
	fma.rn.f32 	%f2731, %f2679, %f2683, %f2651;
	fma.rn.f32 	%f2732, %f2679, %f2684, %f2652;
	fma.rn.f32 	%f2733, %f2679, %f2685, %f2653;
	fma.rn.f32 	%f2734, %f2679, %f2686, %f2654;
	fma.rn.f32 	%f2735, %f2679, %f2687, %f2655;
	fma.rn.f32 	%f2736, %f2679, %f2688, %f2656;
	fma.rn.f32 	%f2737, %f2679, %f2689, %f2657;
	fma.rn.f32 	%f2738, %f2680, %f2682, %f2658;
	fma.rn.f32 	%f2739, %f2680, %f2683, %f2659;
	fma.rn.f32 	%f2740, %f2680, %f2684, %f2660;
	fma.rn.f32 	%f2741, %f2680, %f2685, %f2661;
	fma.rn.f32 	%f2742, %f2680, %f2686, %f2662;
	fma.rn.f32 	%f2743, %f2680, %f2687, %f2663;
	fma.rn.f32 	%f2744, %f2680, %f2688, %f2664;
	fma.rn.f32 	%f2745, %f2680, %f2689, %f2665;
	fma.rn.f32 	%f2746, %f2681, %f2682, %f2666;
	fma.rn.f32 	%f2747, %f2681, %f2683, %f2667;
	fma.rn.f32 	%f2748, %f2681, %f2684, %f2668;
	fma.rn.f32 	%f2749, %f2681, %f2685, %f2669;
	fma.rn.f32 	%f2750, %f2681, %f2686, %f2670;
	fma.rn.f32 	%f2751, %f2681, %f2687, %f2671;
	fma.rn.f32 	%f2752, %f2681, %f2688, %f2672;
	fma.rn.f32 	%f2753, %f2681, %f2689, %f2673;
	ld.shared.v4.f32 	{%f2754, %f2755, %f2756, %f2757}, [%r2+1024];
	ld.shared.v4.f32 	{%f2758, %f2759, %f2760, %f2761}, [%r2+1280];
	ld.shared.v4.f32 	{%f2762, %f2763, %f2764, %f2765}, [%r3+1024];
	ld.shared.v4.f32 	{%f2766, %f2767, %f2768, %f2769}, [%r3+1280];
	fma.rn.f32 	%f2770, %f2754, %f2762, %f2690;
	fma.rn.f32 	%f2771, %f2754, %f2763, %f2691;
	fma.rn.f32 	%f2772, %f2754, %f2764, %f2692;
	fma.rn.f32 	%f2773, %f2754, %f2765, %f2693;
	fma.rn.f32 	%f2774, %f2754, %f2766, %f2694;
	fma.rn.f32 	%f2775, %f2754, %f2767, %f2695;
	fma.rn.f32 	%f2776, %f2754, %f2768, %f2696;
	fma.rn.f32 	%f2777, %f2754, %f2769, %f2697;
	fma.rn.f32 	%f2778, %f2755, %f2762, %f2698;
	fma.rn.f32 	%f2779, %f2755, %f2763, %f2699;
	fma.rn.f32 	%f2780, %f2755, %f2764, %f2700;
	fma.rn.f32 	%f2781, %f2755, %f2765, %f2701;
	fma.rn.f32 	%f2782, %f2755, %f2766, %f2702;
	fma.rn.f32 	%f2783, %f2755, %f2767, %f2703;
	fma.rn.f32 	%f2784, %f2755, %f2768, %f2704;
	fma.rn.f32 	%f2785, %f2755, %f2769, %f2705;
	fma.rn.f32 	%f2786, %f2756, %f2762, %f2706;
	fma.rn.f32 	%f2787, %f2756, %f2763, %f2707;
	fma.rn.f32 	%f2788, %f2756, %f2764, %f2708;
	fma.rn.f32 	%f2789, %f2756, %f2765, %f2709;
	fma.rn.f32 	%f2790, %f2756, %f2766, %f2710;
	fma.rn.f32 	%f2791, %f2756, %f2767, %f2711;
	fma.rn.f32 	%f2792, %f2756, %f2768, %f2712;
	fma.rn.f32 	%f2793, %f2756, %f2769, %f2713;
	fma.rn.f32 	%f2794, %f2757, %f2762, %f2714;
	fma.rn.f32 	%f2795, %f2757, %f2763, %f2715;
	fma.rn.f32 	%f2796, %f2757, %f2764, %f2716;
	fma.rn.f32 	%f2797, %f2757, %f2765, %f2717;
	fma.rn.f32 	%f2798, %f2757, %f2766, %f2718;
	fma.rn.f32 	%f2799, %f2757, %f2767, %f2719;
	fma.rn.f32 	%f2800, %f2757, %f2768, %f2720;
	fma.rn.f32 	%f2801, %f2757, %f2769, %f2721;
	fma.rn.f32 	%f2802, %f2758, %f2762, %f2722;
	fma.rn.f32 	%f2803, %f2758, %f2763, %f2723;
	fma.rn.f32 	%f2804, %f2758, %f2764, %f2724;
	fma.rn.f32 	%f2805, %f2758, %f2765, %f2725;
	fma.rn.f32 	%f2806, %f2758, %f2766, %f2726;
	fma.rn.f32 	%f2807, %f2758, %f2767, %f2727;
	fma.rn.f32 	%f2808, %f2758, %f2768, %f2728;
	fma.rn.f32 	%f2809, %f2758, %f2769, %f2729;
	fma.rn.f32 	%f2810, %f2759, %f2762, %f2730;
	fma.rn.f32 	%f2811, %f2759, %f2763, %f2731;
	fma.rn.f32 	%f2812, %f2759, %f2764, %f2732;
	fma.rn.f32 	%f2813, %f2759, %f2765, %f2733;
	fma.rn.f32 	%f2814, %f2759, %f2766, %f2734;
	fma.rn.f32 	%f2815, %f2759, %f2767, %f2735;
	fma.rn.f32 	%f2816, %f2759, %f2768, %f2736;
	fma.rn.f32 	%f2817, %f2759, %f2769, %f2737;
	fma.rn.f32 	%f2818, %f2760, %f2762, %f2738;
	fma.rn.f32 	%f2819, %f2760, %f2763, %f2739;
	fma.rn.f32 	%f2820, %f2760, %f2764, %f2740;
	fma.rn.f32 	%f2821, %f2760, %f2765, %f2741;
	fma.rn.f32 	%f2822, %f2760, %f2766, %f2742;
	fma.rn.f32 	%f2823, %f2760, %f2767, %f2743;
	fma.rn.f32 	%f2824, %f2760, %f2768, %f2744;
	fma.rn.f32 	%f2825, %f2760, %f2769, %f2745;
	fma.rn.f32 	%f2826, %f2761, %f2762, %f2746;
	fma.rn.f32 	%f2827, %f2761, %f2763, %f2747;
	fma.rn.f32 	%f2828, %f2761, %f2764, %f2748;
	fma.rn.f32 	%f2829, %f2761, %f2765, %f2749;
	fma.rn.f32 	%f2830, %f2761, %f2766, %f2750;
	fma.rn.f32 	%f2831, %f2761, %f2767, %f2751;
	fma.rn.f32 	%f2832, %f2761, %f2768, %f2752;
	fma.rn.f32 	%f2833, %f2761, %f2769, %f2753;
	ld.shared.v4.f32 	{%f2834, %f2835, %f2836, %f2837}, [%r2+1536];
	ld.shared.v4.f32 	{%f2838, %f2839, %f2840, %f2841}, [%r2+1792];
	ld.shared.v4.f32 	{%f2842, %f2843, %f2844, %f2845}, [%r3+1536];
	ld.shared.v4.f32 	{%f2846, %f2847, %f2848, %f2849}, [%r3+1792];
	fma.rn.f32 	%f2850, %f2834, %f2842, %f2770;
	fma.rn.f32 	%f2851, %f2834, %f2843, %f2771;
	fma.rn.f32 	%f2852, %f2834, %f2844, %f2772;
	fma.rn.f32 	%f2853, %f2834, %f2845, %f2773;
	fma.rn.f32 	%f2854, %f2834, %f2846, %f2774;
	fma.rn.f32 	%f2855, %f2834, %f2847, %f2775;
	fma.rn.f32 	%f2856, %f2834, %f2848, %f2776;
	fma.rn.f32 	%f2857, %f2834, %f2849, %f2777;
	fma.rn.f32 	%f2858, %f2835, %f2842, %f2778;
	fma.rn.f32 	%f2859, %f2835, %f2843, %f2779;
	fma.rn.f32 	%f2860, %f2835, %f2844, %f2780;
	fma.rn.f32 	%f2861, %f2835, %f2845, %f2781;
	fma.rn.f32 	%f2862, %f2835, %f2846, %f2782;
	fma.rn.f32 	%f2863, %f2835, %f2847, %f2783;
	fma.rn.f32 	%f2864, %f2835, %f2848, %f2784;
	fma.rn.f32 	%f2865, %f2835, %f2849, %f2785;
	fma.rn.f32 	%f2866, %f2836, %f2842, %f2786;
	fma.rn.f32 	%f2867, %f2836, %f2843, %f2787;
	fma.rn.f32 	%f2868, %f2836, %f2844, %f2788;
	fma.rn.f32 	%f2869, %f2836, %f2845, %f2789;
	fma.rn.f32 	%f2870, %f2836, %f2846, %f2790;
	fma.rn.f32 	%f2871, %f2836, %f2847, %f2791;
	fma.rn.f32 	%f2872, %f2836, %f2848, %f2792;
	fma.rn.f32 	%f2873, %f2836, %f2849, %f2793;
	fma.rn.f32 	%f2874, %f2837, %f2842, %f2794;
	fma.rn.f32 	%f2875, %f2837, %f2843, %f2795;
	fma.rn.f32 	%f2876, %f2837, %f2844, %f2796;
	fma.rn.f32 	%f2877, %f2837, %f2845, %f2797;
	fma.rn.f32 	%f2878, %f2837, %f2846, %f2798;
	fma.rn.f32 	%f2879, %f2837, %f2847, %f2799;
	fma.rn.f32 	%f2880, %f2837, %f2848, %f2800;
	fma.rn.f32 	%f2881, %f2837, %f2849, %f2801;
	fma.rn.f32 	%f2882, %f2838, %f2842, %f2802;
	fma.rn.f32 	%f2883, %f2838, %f2843, %f2803;
	fma.rn.f32 	%f2884, %f2838, %f2844, %f2804;
	fma.rn.f32 	%f2885, %f2838, %f2845, %f2805;
	fma.rn.f32 	%f2886, %f2838, %f2846, %f2806;
	fma.rn.f32 	%f2887, %f2838, %f2847, %f2807;
	fma.rn.f32 	%f2888, %f2838, %f2848, %f2808;
	fma.rn.f32 	%f2889, %f2838, %f2849, %f2809;
	fma.rn.f32 	%f2890, %f2839, %f2842, %f2810;
	fma.rn.f32 	%f2891, %f2839, %f2843, %f2811;
	fma.rn.f32 	%f2892, %f2839, %f2844, %f2812;
	fma.rn.f32 	%f2893, %f2839, %f2845, %f2813;
	fma.rn.f32 	%f2894, %f2839, %f2846, %f2814;
	fma.rn.f32 	%f2895, %f2839, %f2847, %f2815;
	fma.rn.f32 	%f2896, %f2839, %f2848, %f2816;
	fma.rn.f32 	%f2897, %f2839, %f2849, %f2817;
	fma.rn.f32 	%f2898, %f2840, %f2842, %f2818;
	fma.rn.f32 	%f2899, %f2840, %f2843, %f2819;
	fma.rn.f32 	%f2900, %f2840, %f2844, %f2820;
	fma.rn.f32 	%f2901, %f2840, %f2845, %f2821;
	fma.rn.f32 	%f2902, %f2840, %f2846, %f2822;
	fma.rn.f32 	%f2903, %f2840, %f2847, %f2823;
	fma.rn.f32 	%f2904, %f2840, %f2848, %f2824;
	fma.rn.f32 	%f2905, %f2840, %f2849, %f2825;
	fma.rn.f32 	%f2906, %f2841, %f2842, %f2826;
	fma.rn.f32 	%f2907, %f2841, %f2843, %f2827;
	fma.rn.f32 	%f2908, %f2841, %f2844, %f2828;
	fma.rn.f32 	%f2909, %f2841, %f2845, %f2829;
	fma.rn.f32 	%f2910, %f2841, %f2846, %f2830;
	fma.rn.f32 	%f2911, %f2841, %f2847, %f2831;
	fma.rn.f32 	%f2912, %f2841, %f2848, %f2832;
	fma.rn.f32 	%f2913, %f2841, %f2849, %f2833;
	ld.shared.v4.f32 	{%f2914, %f2915, %f2916, %f2917}, [%r2+2048];
	ld.shared.v4.f32 	{%f2918, %f2919, %f2920, %f2921}, [%r2+2304];
	ld.shared.v4.f32 	{%f2922, %f2923, %f2924, %f2925}, [%r3+2048];
	ld.shared.v4.f32 	{%f2926, %f2927, %f2928, %f2929}, [%r3+2304];
	fma.rn.f32 	%f2930, %f2914, %f2922, %f2850;
	fma.rn.f32 	%f2931, %f2914, %f2923, %f2851;
	fma.rn.f32 	%f2932, %f2914, %f2924, %f2852;
	fma.rn.f32 	%f2933, %f2914, %f2925, %f2853;
	fma.rn.f32 	%f2934, %f2914, %f2926, %f2854;
	fma.rn.f32 	%f2935, %f2914, %f2927, %f2855;
	fma.rn.f32 	%f2936, %f2914, %f2928, %f2856;
	fma.rn.f32 	%f2937, %f2914, %f2929, %f2857;
	fma.rn.f32 	%f2938, %f2915, %f2922, %f2858;
	fma.rn.f32 	%f2939, %f2915, %f2923, %f2859;
	fma.rn.f32 	%f2940, %f2915, %f2924, %f2860;
	fma.rn.f32 	%f2941, %f2915, %f2925, %f2861;
	fma.rn.f32 	%f2942, %f2915, %f2926, %f2862;
	fma.rn.f32 	%f2943, %f2915, %f2927, %f2863;
	fma.rn.f32 	%f2944, %f2915, %f2928, %f2864;
	fma.rn.f32 	%f2945, %f2915, %f2929, %f2865;
	fma.rn.f32 	%f2946, %f2916, %f2922, %f2866;
	fma.rn.f32 	%f2947, %f2916, %f2923, %f2867;
	fma.rn.f32 	%f2948, %f2916, %f2924, %f2868;
	fma.rn.f32 	%f2949, %f2916, %f2925, %f2869;
	fma.rn.f32 	%f2950, %f2916, %f2926, %f2870;
	fma.rn.f32 	%f2951, %f2916, %f2927, %f2871;
	fma.rn.f32 	%f2952, %f2916, %f2928, %f2872;
	fma.rn.f32 	%f2953, %f2916, %f2929, %f2873;
	fma.rn.f32 	%f2954, %f2917, %f2922, %f2874;
	fma.rn.f32 	%f2955, %f2917, %f2923, %f2875;
	fma.rn.f32 	%f2956, %f2917, %f2924, %f2876;
	fma.rn.f32 	%f2957, %f2917, %f2925, %f2877;
	fma.rn.f32 	%f2958, %f2917, %f2926, %f2878;
	fma.rn.f32 	%f2959, %f2917, %f2927, %f2879;
	fma.rn.f32 	%f2960, %f2917, %f2928, %f2880;
	fma.rn.f32 	%f2961, %f2917, %f2929, %f2881;
	fma.rn.f32 	%f2962, %f2918, %f2922, %f2882;
	fma.rn.f32 	%f2963, %f2918, %f2923, %f2883;
	fma.rn.f32 	%f2964, %f2918, %f2924, %f2884;
	fma.rn.f32 	%f2965, %f2918, %f2925, %f2885;
	fma.rn.f32 	%f2966, %f2918, %f2926, %f2886;
	fma.rn.f32 	%f2967, %f2918, %f2927, %f2887;
	fma.rn.f32 	%f2968, %f2918, %f2928, %f2888;
	fma.rn.f32 	%f2969, %f2918, %f2929, %f2889;
	fma.rn.f32 	%f2970, %f2919, %f2922, %f2890;
	fma.rn.f32 	%f2971, %f2919, %f2923, %f2891;
	fma.rn.f32 	%f2972, %f2919, %f2924, %f2892;
	fma.rn.f32 	%f2973, %f2919, %f2925, %f2893;
	fma.rn.f32 	%f2974, %f2919, %f2926, %f2894;
	fma.rn.f32 	%f2975, %f2919, %f2927, %f2895;
	fma.rn.f32 	%f2976, %f2919, %f2928, %f2896;
	fma.rn.f32 	%f2977, %f2919, %f2929, %f2897;
	fma.rn.f32 	%f2978, %f2920, %f2922, %f2898;
	fma.rn.f32 	%f2979, %f2920, %f2923, %f2899;
	fma.rn.f32 	%f2980, %f2920, %f2924, %f2900;
	fma.rn.f32 	%f2981, %f2920, %f2925, %f2901;
	fma.rn.f32 	%f2982, %f2920, %f2926, %f2902;
	fma.rn.f32 	%f2983, %f2920, %f2927, %f2903;
	fma.rn.f32 	%f2984, %f2920, %f2928, %f2904;
	fma.rn.f32 	%f2985, %f2920, %f2929, %f2905;
	fma.rn.f32 	%f2986, %f2921, %f2922, %f2906;
	fma.rn.f32 	%f2987, %f2921, %f2923, %f2907;
	fma.rn.f32 	%f2988, %f2921, %f2924, %f2908;
	fma.rn.f32 	%f2989, %f2921, %f2925, %f2909;
	fma.rn.f32 	%f2990, %f2921, %f2926, %f2910;
	fma.rn.f32 	%f2991, %f2921, %f2927, %f2911;
	fma.rn.f32 	%f2992, %f2921, %f2928, %f2912;
	fma.rn.f32 	%f2993, %f2921, %f2929, %f2913;
	ld.shared.v4.f32 	{%f2994, %f2995, %f2996, %f2997}, [%r2+2560];
	ld.shared.v4.f32 	{%f2998, %f2999, %f3000, %f3001}, [%r2+2816];
	ld.shared.v4.f32 	{%f3002, %f3003, %f3004, %f3005}, [%r3+2560];
	ld.shared.v4.f32 	{%f3006, %f3007, %f3008, %f3009}, [%r3+2816];
	fma.rn.f32 	%f3010, %f2994, %f3002, %f2930;
	fma.rn.f32 	%f3011, %f2994, %f3003, %f2931;
	fma.rn.f32 	%f3012, %f2994, %f3004, %f2932;
	fma.rn.f32 	%f3013, %f2994, %f3005, %f2933;
	fma.rn.f32 	%f3014, %f2994, %f3006, %f2934;
	fma.rn.f32 	%f3015, %f2994, %f3007, %f2935;
	fma.rn.f32 	%f3016, %f2994, %f3008, %f2936;
	fma.rn.f32 	%f3017, %f2994, %f3009, %f2937;
	fma.rn.f32 	%f3018, %f2995, %f3002, %f2938;
	fma.rn.f32 	%f3019, %f2995, %f3003, %f2939;
	fma.rn.f32 	%f3020, %f2995, %f3004, %f2940;
	fma.rn.f32 	%f3021, %f2995, %f3005, %f2941;
	fma.rn.f32 	%f3022, %f2995, %f3006, %f2942;
	fma.rn.f32 	%f3023, %f2995, %f3007, %f2943;
	fma.rn.f32 	%f3024, %f2995, %f3008, %f2944;
	fma.rn.f32 	%f3025, %f2995, %f3009, %f2945;
	fma.rn.f32 	%f3026, %f2996, %f3002, %f2946;
	fma.rn.f32 	%f3027, %f2996, %f3003, %f2947;
	fma.rn.f32 	%f3028, %f2996, %f3004, %f2948;
	fma.rn.f32 	%f3029, %f2996, %f3005, %f2949;
	fma.rn.f32 	%f3030, %f2996, %f3006, %f2950;
	fma.rn.f32 	%f3031, %f2996, %f3007, %f2951;
	fma.rn.f32 	%f3032, %f2996, %f3008, %f2952;
	fma.rn.f32 	%f3033, %f2996, %f3009, %f2953;
	fma.rn.f32 	%f3034, %f2997, %f3002, %f2954;
	fma.rn.f32 	%f3035, %f2997, %f3003, %f2955;
	fma.rn.f32 	%f3036, %f2997, %f3004, %f2956;
	fma.rn.f32 	%f3037, %f2997, %f3005, %f2957;
	fma.rn.f32 	%f3038, %f2997, %f3006, %f2958;
	fma.rn.f32 	%f3039, %f2997, %f3007, %f2959;
	fma.rn.f32 	%f3040, %f2997, %f3008, %f2960;
	fma.rn.f32 	%f3041, %f2997, %f3009, %f2961;
	fma.rn.f32 	%f3042, %f2998, %f3002, %f2962;
	fma.rn.f32 	%f3043, %f2998, %f3003, %f2963;
	fma.rn.f32 	%f3044, %f2998, %f3004, %f2964;
	fma.rn.f32 	%f3045, %f2998, %f3005, %f2965;
	fma.rn.f32 	%f3046, %f2998, %f3006, %f2966;
	fma.rn.f32 	%f3047, %f2998, %f3007, %f2967;
	fma.rn.f32 	%f3048, %f2998, %f3008, %f2968;
	fma.rn.f32 	%f3049, %f2998, %f3009, %f2969;
	fma.rn.f32 	%f3050, %f2999, %f3002, %f2970;
	fma.rn.f32 	%f3051, %f2999, %f3003, %f2971;
	fma.rn.f32 	%f3052, %f2999, %f3004, %f2972;
	fma.rn.f32 	%f3053, %f2999, %f3005, %f2973;
	fma.rn.f32 	%f3054, %f2999, %f3006, %f2974;
	fma.rn.f32 	%f3055, %f2999, %f3007, %f2975;
	fma.rn.f32 	%f3056, %f2999, %f3008, %f2976;
	fma.rn.f32 	%f3057, %f2999, %f3009, %f2977;
	fma.rn.f32 	%f3058, %f3000, %f3002, %f2978;
	fma.rn.f32 	%f3059, %f3000, %f3003, %f2979;
	fma.rn.f32 	%f3060, %f3000, %f3004, %f2980;
	fma.rn.f32 	%f3061, %f3000, %f3005, %f2981;
	fma.rn.f32 	%f3062, %f3000, %f3006, %f2982;
	fma.rn.f32 	%f3063, %f3000, %f3007, %f2983;
	fma.rn.f32 	%f3064, %f3000, %f3008, %f2984;
	fma.rn.f32 	%f3065, %f3000, %f3009, %f2985;
	fma.rn.f32 	%f3066, %f3001, %f3002, %f2986;
	fma.rn.f32 	%f3067, %f3001, %f3003, %f2987;
	fma.rn.f32 	%f3068, %f3001, %f3004, %f2988;
	fma.rn.f32 	%f3069, %f3001, %f3005, %f2989;
	fma.rn.f32 	%f3070, %f3001, %f3006, %f2990;
	fma.rn.f32 	%f3071, %f3001, %f3007, %f2991;
	fma.rn.f32 	%f3072, %f3001, %f3008, %f2992;
	fma.rn.f32 	%f3073, %f3001, %f3009, %f2993;
	ld.shared.v4.f32 	{%f3074, %f3075, %f3076, %f3077}, [%r2+3072];
	ld.shared.v4.f32 	{%f3078, %f3079, %f3080, %f3081}, [%r2+3328];
	ld.shared.v4.f32 	{%f3082, %f3083, %f3084, %f3085}, [%r3+3072];
	ld.shared.v4.f32 	{%f3086, %f3087, %f3088, %f3089}, [%r3+3328];
	fma.rn.f32 	%f3090, %f3074, %f3082, %f3010;
	fma.rn.f32 	%f3091, %f3074, %f3083, %f3011;
	fma.rn.f32 	%f3092, %f3074, %f3084, %f3012;
	fma.rn.f32 	%f3093, %f3074, %f3085, %f3013;
	fma.rn.f32 	%f3094, %f3074, %f3086, %f3014;
	fma.rn.f32 	%f3095, %f3074, %f3087, %f3015;
	fma.rn.f32 	%f3096, %f3074, %f3088, %f3016;
	fma.rn.f32 	%f3097, %f3074, %f3089, %f3017;
	fma.rn.f32 	%f3098, %f3075, %f3082, %f3018;
	fma.rn.f32 	%f3099, %f3075, %f3083, %f3019;
	fma.rn.f32 	%f3100, %f3075, %f3084, %f3020;
	fma.rn.f32 	%f3101, %f3075, %f3085, %f3021;
	fma.rn.f32 	%f3102, %f3075, %f3086, %f3022;
	fma.rn.f32 	%f3103, %f3075, %f3087, %f3023;
	fma.rn.f32 	%f3104, %f3075, %f3088, %f3024;
	fma.rn.f32 	%f3105, %f3075, %f3089, %f3025;
	fma.rn.f32 	%f3106, %f3076, %f3082, %f3026;
	fma.rn.f32 	%f3107, %f3076, %f3083, %f3027;
	fma.rn.f32 	%f3108, %f3076, %f3084, %f3028;
	fma.rn.f32 	%f3109, %f3076, %f3085, %f3029;
	fma.rn.f32 	%f3110, %f3076, %f3086, %f3030;
	fma.rn.f32 	%f3111, %f3076, %f3087, %f3031;
	fma.rn.f32 	%f3112, %f3076, %f3088, %f3032;
	fma.rn.f32 	%f3113, %f3076, %f3089, %f3033;
	fma.rn.f32 	%f3114, %f3077, %f3082, %f3034;
	fma.rn.f32 	%f3115, %f3077, %f3083, %f3035;
	fma.rn.f32 	%f3116, %f3077, %f3084, %f3036;
	fma.rn.f32 	%f3117, %f3077, %f3085, %f3037;
	fma.rn.f32 	%f3118, %f3077, %f3086, %f3038;
	fma.rn.f32 	%f3119, %f3077, %f3087, %f3039;
	fma.rn.f32 	%f3120, %f3077, %f3088, %f3040;
	fma.rn.f32 	%f3121, %f3077, %f3089, %f3041;
	fma.rn.f32 	%f3122, %f3078, %f3082, %f3042;
	fma.rn.f32 	%f3123, %f3078, %f3083, %f3043;
	fma.rn.f32 	%f3124, %f3078, %f3084, %f3044;
	fma.rn.f32 	%f3125, %f3078, %f3085, %f3045;
	fma.rn.f32 	%f3126, %f3078, %f3086, %f3046;
	fma.rn.f32 	%f3127, %f3078, %f3087, %f3047;
	fma.rn.f32 	%f3128, %f3078, %f3088, %f3048;
	fma.rn.f32 	%f3129, %f3078, %f3089, %f3049;
	fma.rn.f32 	%f3130, %f3079, %f3082, %f3050;
	fma.rn.f32 	%f3131, %f3079, %f3083, %f3051;
	fma.rn.f32 	%f3132, %f3079, %f3084, %f3052;
	fma.rn.f32 	%f3133, %f3079, %f3085, %f3053;
	fma.rn.f32 	%f3134, %f3079, %f3086, %f3054;
	fma.rn.f32 	%f3135, %f3079, %f3087, %f3055;
	fma.rn.f32 	%f3136, %f3079, %f3088, %f3056;
	fma.rn.f32 	%f3137, %f3079, %f3089, %f3057;
	fma.rn.f32 	%f3138, %f3080, %f3082, %f3058;
	fma.rn.f32 	%f3139, %f3080, %f3083, %f3059;
	fma.rn.f32 	%f3140, %f3080, %f3084, %f3060;
	fma.rn.f32 	%f3141, %f3080, %f3085, %f3061;
	fma.rn.f32 	%f3142, %f3080, %f3086, %f3062;
	fma.rn.f32 	%f3143, %f3080, %f3087, %f3063;
	fma.rn.f32 	%f3144, %f3080, %f3088, %f3064;
	fma.rn.f32 	%f3145, %f3080, %f3089, %f3065;
	fma.rn.f32 	%f3146, %f3081, %f3082, %f3066;
	fma.rn.f32 	%f3147, %f3081, %f3083, %f3067;
	fma.rn.f32 	%f3148, %f3081, %f3084, %f3068;
	fma.rn.f32 	%f3149, %f3081, %f3085, %f3069;
	fma.rn.f32 	%f3150, %f3081, %f3086, %f3070;
	fma.rn.f32 	%f3151, %f3081, %f3087, %f3071;
	fma.rn.f32 	%f3152, %f3081, %f3088, %f3072;
	fma.rn.f32 	%f3153, %f3081, %f3089, %f3073;
	ld.shared.v4.f32 	{%f3154, %f3155, %f3156, %f3157}, [%r2+3584];
	ld.shared.v4.f32 	{%f3158, %f3159, %f3160, %f3161}, [%r2+3840];
	ld.shared.v4.f32 	{%f3162, %f3163, %f3164, %f3165}, [%r3+3584];
	ld.shared.v4.f32 	{%f3166, %f3167, %f3168, %f3169}, [%r3+3840];
	fma.rn.f32 	%f65, %f3154, %f3162, %f3090;
	fma.rn.f32 	%f66, %f3154, %f3163, %f3091;
	fma.rn.f32 	%f67, %f3154, %f3164, %f3092;
	fma.rn.f32 	%f68, %f3154, %f3165, %f3093;
	fma.rn.f32 	%f69, %f3154, %f3166, %f3094;
	fma.rn.f32 	%f70, %f3154, %f3167, %f3095;
	fma.rn.f32 	%f71, %f3154, %f3168, %f3096;
	fma.rn.f32 	%f72, %f3154, %f3169, %f3097;
	fma.rn.f32 	%f73, %f3155, %f3162, %f3098;
	fma.rn.f32 	%f74, %f3155, %f3163, %f3099;
	fma.rn.f32 	%f75, %f3155, %f3164, %f3100;
	fma.rn.f32 	%f76, %f3155, %f3165, %f3101;
	fma.rn.f32 	%f77, %f3155, %f3166, %f3102;
	fma.rn.f32 	%f78, %f3155, %f3167, %f3103;
	fma.rn.f32 	%f79, %f3155, %f3168, %f3104;
	fma.rn.f32 	%f80, %f3155, %f3169, %f3105;
	fma.rn.f32 	%f81, %f3156, %f3162, %f3106;
	fma.rn.f32 	%f82, %f3156, %f3163, %f3107;
	fma.rn.f32 	%f83, %f3156, %f3164, %f3108;
	fma.rn.f32 	%f84, %f3156, %f3165, %f3109;
	fma.rn.f32 	%f85, %f3156, %f3166, %f3110;
	fma.rn.f32 	%f86, %f3156, %f3167, %f3111;
	fma.rn.f32 	%f87, %f3156, %f3168, %f3112;
	fma.rn.f32 	%f88, %f3156, %f3169, %f3113;
	fma.rn.f32 	%f89, %f3157, %f3162, %f3114;
	fma.rn.f32 	%f90, %f3157, %f3163, %f3115;
	fma.rn.f32 	%f91, %f3157, %f3164, %f3116;
	fma.rn.f32 	%f92, %f3157, %f3165, %f3117;
	fma.rn.f32 	%f93, %f3157, %f3166, %f3118;
	fma.rn.f32 	%f94, %f3157, %f3167, %f3119;
	fma.rn.f32 	%f95, %f3157, %f3168, %f3120;
	fma.rn.f32 	%f96, %f3157, %f3169, %f3121;
	fma.rn.f32 	%f97, %f3158, %f3162, %f3122;
	fma.rn.f32 	%f98, %f3158, %f3163, %f3123;
	fma.rn.f32 	%f99, %f3158, %f3164, %f3124;
	fma.rn.f32 	%f100, %f3158, %f3165, %f3125;
	fma.rn.f32 	%f101, %f3158, %f3166, %f3126;
	fma.rn.f32 	%f102, %f3158, %f3167, %f3127;
	fma.rn.f32 	%f103, %f3158, %f3168, %f3128;
	fma.rn.f32 	%f104, %f3158, %f3169, %f3129;
	fma.rn.f32 	%f105, %f3159, %f3162, %f3130;
	fma.rn.f32 	%f106, %f3159, %f3163, %f3131;
	fma.rn.f32 	%f107, %f3159, %f3164, %f3132;
	fma.rn.f32 	%f108, %f3159, %f3165, %f3133;
	fma.rn.f32 	%f109, %f3159, %f3166, %f3134;
	fma.rn.f32 	%f110, %f3159, %f3167, %f3135;
	fma.rn.f32 	%f111, %f3159, %f3168, %f3136;
	fma.rn.f32 	%f112, %f3159, %f3169, %f3137;
	fma.rn.f32 	%f113, %f3160, %f3162, %f3138;
	fma.rn.f32 	%f114, %f3160, %f3163, %f3139;
	fma.rn.f32 	%f115, %f3160, %f3164, %f3140;
	fma.rn.f32 	%f116, %f3160, %f3165, %f3141;
	fma.rn.f32 	%f117, %f3160, %f3166, %f3142;
	fma.rn.f32 	%f118, %f3160, %f3167, %f3143;
	fma.rn.f32 	%f119, %f3160, %f3168, %f3144;
	fma.rn.f32 	%f120, %f3160, %f3169, %f3145;
	fma.rn.f32 	%f121, %f3161, %f3162, %f3146;
	fma.rn.f32 	%f122, %f3161, %f3163, %f3147;
	fma.rn.f32 	%f123, %f3161, %f3164, %f3148;
	fma.rn.f32 	%f124, %f3161, %f3165, %f3149;
	fma.rn.f32 	%f125, %f3161, %f3166, %f3150;
	fma.rn.f32 	%f126, %f3161, %f3167, %f3151;
	fma.rn.f32 	%f127, %f3161, %f3168, %f3152;
	fma.rn.f32 	%f128, %f3161, %f3169, %f3153;
	st.shared.f32 	[%r29+4096], %f2586;
	st.shared.f32 	[%r29+4608], %f2587;
	st.shared.f32 	[%r29+5120], %f2588;
	st.shared.f32 	[%r29+5632], %f2589;
	st.shared.v4.f32 	[%r32+4096], {%f2590, %f2591, %f2592, %f2593};
	bar.sync 	0;
	setp.eq.s32 	%p1, %r364, 124;
	@%p1 bra 	$L__BB1_3;
	ld.global.nc.v4.f32 	{%f3170, %f3171, %f3172, %f3173}, [%rd53];
	ld.global.nc.v4.f32 	{%f3174, %f3175, %f3176, %f3177}, [%rd54];
	ld.shared.v4.f32 	{%f3178, %f3179, %f3180, %f3181}, [%r2+4096];
	ld.shared.v4.f32 	{%f3182, %f3183, %f3184, %f3185}, [%r2+4352];
	ld.shared.v4.f32 	{%f3186, %f3187, %f3188, %f3189}, [%r3+4096];
	ld.shared.v4.f32 	{%f3190, %f3191, %f3192, %f3193}, [%r3+4352];
	fma.rn.f32 	%f3194, %f3178, %f3186, %f65;
	fma.rn.f32 	%f3195, %f3178, %f3187, %f66;
	fma.rn.f32 	%f3196, %f3178, %f3188, %f67;
	fma.rn.f32 	%f3197, %f3178, %f3189, %f68;
	fma.rn.f32 	%f3198, %f3178, %f3190, %f69;
	fma.rn.f32 	%f3199, %f3178, %f3191, %f70;
	fma.rn.f32 	%f3200, %f3178, %f3192, %f71;
	fma.rn.f32 	%f3201, %f3178, %f3193, %f72;
	fma.rn.f32 	%f3202, %f3179, %f3186, %f73;
	fma.rn.f32 	%f3203, %f3179, %f3187, %f74;
	fma.rn.f32 	%f3204, %f3179, %f3188, %f75;
	fma.rn.f32 	%f3205, %f3179, %f3189, %f76;
	fma.rn.f32 	%f3206, %f3179, %f3190, %f77;
	fma.rn.f32 	%f3207, %f3179, %f3191, %f78;
	fma.rn.f32 	%f3208, %f3179, %f3192, %f79;
	fma.rn.f32 	%f3209, %f3179, %f3193, %f80;
	fma.rn.f32 	%f3210, %f3180, %f3186, %f81;
	fma.rn.f32 	%f3211, %f3180, %f3187, %f82;
	fma.rn.f32 	%f3212, %f3180, %f3188, %f83;
	fma.rn.f32 	%f3213, %f3180, %f3189, %f84;
	fma.rn.f32 	%f3214, %f3180, %f3190, %f85;
	fma.rn.f32 	%f3215, %f3180, %f3191, %f86;
	fma.rn.f32 	%f3216, %f3180, %f3192, %f87;
	fma.rn.f32 	%f3217, %f3180, %f3193, %f88;
	fma.rn.f32 	%f3218, %f3181, %f3186, %f89;
	fma.rn.f32 	%f3219, %f3181, %f3187, %f90;
	fma.rn.f32 	%f3220, %f3181, %f3188, %f91;
	fma.rn.f32 	%f3221, %f3181, %f3189, %f92;
	fma.rn.f32 	%f3222, %f3181, %f3190, %f93;
	fma.rn.f32 	%f3223, %f3181, %f3191, %f94;
	fma.rn.f32 	%f3224, %f3181, %f3192, %f95;
	fma.rn.f32 	%f3225, %f3181, %f3193, %f96;
	fma.rn.f32 	%f3226, %f3182, %f3186, %f97;
	fma.rn.f32 	%f3227, %f3182, %f3187, %f98;
	fma.rn.f32 	%f3228, %f3182, %f3188, %f99;
	fma.rn.f32 	%f3229, %f3182, %f3189, %f100;
	fma.rn.f32 	%f3230, %f3182, %f3190, %f101;
	fma.rn.f32 	%f3231, %f3182, %f3191, %f102;
	fma.rn.f32 	%f3232, %f3182, %f3192, %f103;
	fma.rn.f32 	%f3233, %f3182, %f3193, %f104;
	fma.rn.f32 	%f3234, %f3183, %f3186, %f105;
	fma.rn.f32 	%f3235, %f3183, %f3187, %f106;
	fma.rn.f32 	%f3236, %f3183, %f3188, %f107;
	fma.rn.f32 	%f3237, %f3183, %f3189, %f108;
	fma.rn.f32 	%f3238, %f3183, %f3190, %f109;
	fma.rn.f32 	%f3239, %f3183, %f3191, %f110;
	fma.rn.f32 	%f3240, %f3183, %f3192, %f111;
	fma.rn.f32 	%f3241, %f3183, %f3193, %f112;
	fma.rn.f32 	%f3242, %f3184, %f3186, %f113;
	fma.rn.f32 	%f3243, %f3184, %f3187, %f114;
	fma.rn.f32 	%f3244, %f3184, %f3188, %f115;
	fma.rn.f32 	%f3245, %f3184, %f3189, %f116;
	fma.rn.f32 	%f3246, %f3184, %f3190, %f117;
	fma.rn.f32 	%f3247, %f3184, %f3191, %f118;
	fma.rn.f32 	%f3248, %f3184, %f3192, %f119;
	fma.rn.f32 	%f3249, %f3184, %f3193, %f120;
	fma.rn.f32 	%f3250, %f3185, %f3186, %f121;
	fma.rn.f32 	%f3251, %f3185, %f3187, %f122;
	fma.rn.f32 	%f3252, %f3185, %f3188, %f123;
	fma.rn.f32 	%f3253, %f3185, %f3189, %f124;
	fma.rn.f32 	%f3254, %f3185, %f3190, %f125;
	fma.rn.f32 	%f3255, %f3185, %f3191, %f126;
	fma.rn.f32 	%f3256, %f3185, %f3192, %f127;
	fma.rn.f32 	%f3257, %f3185, %f3193, %f128;
	ld.shared.v4.f32 	{%f3258, %f3259, %f3260, %f3261}, [%r2+4608];
	ld.shared.v4.f32 	{%f3262, %f3263, %f3264, %f3265}, [%r2+4864];
	ld.shared.v4.f32 	{%f3266, %f3267, %f3268, %f3269}, [%r3+4608];
	ld.shared.v4.f32 	{%f3270, %f3271, %f3272, %f3273}, [%r3+4864];
	fma.rn.f32 	%f3274, %f3258, %f3266, %f3194;
	fma.rn.f32 	%f3275, %f3258, %f3267, %f3195;
	fma.rn.f32 	%f3276, %f3258, %f3268, %f3196;
	fma.rn.f32 	%f3277, %f3258, %f3269, %f3197;
	fma.rn.f32 	%f3278, %f3258, %f3270, %f3198;
	fma.rn.f32 	%f3279, %f3258, %f3271, %f3199;
	fma.rn.f32 	%f3280, %f3258, %f3272, %f3200;
	fma.rn.f32 	%f3281, %f3258, %f3273, %f3201;
	fma.rn.f32 	%f3282, %f3259, %f3266, %f3202;
	fma.rn.f32 	%f3283, %f3259, %f3267, %f3203;
	fma.rn.f32 	%f3284, %f3259, %f3268, %f3204;
	fma.rn.f32 	%f3285, %f3259, %f3269, %f3205;
	fma.rn.f32 	%f3286, %f3259, %f3270, %f3206;
	fma.rn.f32 	%f3287, %f3259, %f3271, %f3207;
	fma.rn.f32 	%f3288, %f3259, %f3272, %f3208;
	fma.rn.f32 	%f3289, %f3259, %f3273, %f3209;
	fma.rn.f32 	%f3290, %f3260, %f3266, %f3210;
	fma.rn.f32 	%f3291, %f3260, %f3267, %f3211;
	fma.rn.f32 	%f3292, %f3260, %f3268, %f3212;
	fma.rn.f32 	%f3293, %f3260, %f3269, %f3213;
	fma.rn.f32 	%f3294, %f3260, %f3270, %f3214;
	fma.rn.f32 	%f3295, %f3260, %f3271, %f3215;
	fma.rn.f32 	%f3296, %f3260, %f3272, %f3216;
	fma.rn.f32 	%f3297, %f3260, %f3273, %f3217;
	fma.rn.f32 	%f3298, %f3261, %f3266, %f3218;
	fma.rn.f32 	%f3299, %f3261, %f3267, %f3219;
	fma.rn.f32 	%f3300, %f3261, %f3268, %f3220;
	fma.rn.f32 	%f3301, %f3261, %f3269, %f3221;
	fma.rn.f32 	%f3302, %f3261, %f3270, %f3222;
	fma.rn.f32 	%f3303, %f3261, %f3271, %f3223;
	fma.rn.f32 	%f3304, %f3261, %f3272, %f3224;
	fma.rn.f32 	%f3305, %f3261, %f3273, %f3225;
	fma.rn.f32 	%f3306, %f3262, %f3266, %f3226;
	fma.rn.f32 	%f3307, %f3262, %f3267, %f3227;
	fma.rn.f32 	%f3308, %f3262, %f3268, %f3228;
	fma.rn.f32 	%f3309, %f3262, %f3269, %f3229;
	fma.rn.f32 	%f3310, %f3262, %f3270, %f3230;
	fma.rn.f32 	%f3311, %f3262, %f3271, %f3231;
	fma.rn.f32 	%f3312, %f3262, %f3272, %f3232;
	fma.rn.f32 	%f3313, %f3262, %f3273, %f3233;
	fma.rn.f32 	%f3314, %f3263, %f3266, %f3234;
	fma.rn.f32 	%f3315, %f3263, %f3267, %f3235;
	fma.rn.f32 	%f3316, %f3263, %f3268, %f3236;
	fma.rn.f32 	%f3317, %f3263, %f3269, %f3237;
	fma.rn.f32 	%f3318, %f3263, %f3270, %f3238;
	fma.rn.f32 	%f3319, %f3263, %f3271, %f3239;
	fma.rn.f32 	%f3320, %f3263, %f3272, %f3240;
	fma.rn.f32 	%f3321, %f3263, %f3273, %f3241;
	fma.rn.f32 	%f3322, %f3264, %f3266, %f3242;
	fma.rn.f32 	%f3323, %f3264, %f3267, %f3243;
	fma.rn.f32 	%f3324, %f3264, %f3268, %f3244;
	fma.rn.f32 	%f3325, %f3264, %f3269, %f3245;
	fma.rn.f32 	%f3326, %f3264, %f3270, %f3246;
	fma.rn.f32 	%f3327, %f3264, %f3271, %f3247;
	fma.rn.f32 	%f3328, %f3264, %f3272, %f3248;
	fma.rn.f32 	%f3329, %f3264, %f3273, %f3249;
	fma.rn.f32 	%f3330, %f3265, %f3266, %f3250;
	fma.rn.f32 	%f3331, %f3265, %f3267, %f3251;
	fma.rn.f32 	%f3332, %f3265, %f3268, %f3252;
	fma.rn.f32 	%f3333, %f3265, %f3269, %f3253;
	fma.rn.f32 	%f3334, %f3265, %f3270, %f3254;
	fma.rn.f32 	%f3335, %f3265, %f3271, %f3255;
	fma.rn.f32 	%f3336, %f3265, %f3272, %f3256;
	fma.rn.f32 	%f3337, %f3265, %f3273, %f3257;
	ld.shared.v4.f32 	{%f3338, %f3339, %f3340, %f3341}, [%r2+5120];
	ld.shared.v4.f32 	{%f3342, %f3343, %f3344, %f3345}, [%r2+5376];
	ld.shared.v4.f32 	{%f3346, %f3347, %f3348, %f3349}, [%r3+5120];
	ld.shared.v4.f32 	{%f3350, %f3351, %f3352, %f3353}, [%r3+5376];
	fma.rn.f32 	%f3354, %f3338, %f3346, %f3274;
	fma.rn.f32 	%f3355, %f3338, %f3347, %f3275;
	fma.rn.f32 	%f3356, %f3338, %f3348, %f3276;
	fma.rn.f32 	%f3357, %f3338, %f3349, %f3277;
	fma.rn.f32 	%f3358, %f3338, %f3350, %f3278;
	fma.rn.f32 	%f3359, %f3338, %f3351, %f3279;
	fma.rn.f32 	%f3360, %f3338, %f3352, %f3280;
	fma.rn.f32 	%f3361, %f3338, %f3353, %f3281;
	fma.rn.f32 	%f3362, %f3339, %f3346, %f3282;
	fma.rn.f32 	%f3363, %f3339, %f3347, %f3283;
	fma.rn.f32 	%f3364, %f3339, %f3348, %f3284;
	fma.rn.f32 	%f3365, %f3339, %f3349, %f3285;
	fma.rn.f32 	%f3366, %f3339, %f3350, %f3286;
	fma.rn.f32 	%f3367, %f3339, %f3351, %f3287;
	fma.rn.f32 	%f3368, %f3339, %f3352, %f3288;
	fma.rn.f32 	%f3369, %f3339, %f3353, %f3289;
	fma.rn.f32 	%f3370, %f3340, %f3346, %f3290;
	fma.rn.f32 	%f3371, %f3340, %f3347, %f3291;
	fma.rn.f32 	%f3372, %f3340, %f3348, %f3292;
	fma.rn.f32 	%f3373, %f3340, %f3349, %f3293;
	fma.rn.f32 	%f3374, %f3340, %f3350, %f3294;
	fma.rn.f32 	%f3375, %f3340, %f3351, %f3295;
	fma.rn.f32 	%f3376, %f3340, %f3352, %f3296;
	fma.rn.f32 	%f3377, %f3340, %f3353, %f3297;
	fma.rn.f32 	%f3378, %f3341, %f3346, %f3298;
	fma.rn.f32 	%f3379, %f3341, %f3347, %f3299;
	fma.rn.f32 	%f3380, %f3341, %f3348, %f3300;
	fma.rn.f32 	%f3381, %f3341, %f3349, %f3301;
	fma.rn.f32 	%f3382, %f3341, %f3350, %f3302;
	fma.rn.f32 	%f3383, %f3341, %f3351, %f3303;
	fma.rn.f32 	%f3384, %f3341, %f3352, %f3304;
	fma.rn.f32 	%f3385, %f3341, %f3353, %f3305;
	fma.rn.f32 	%f3386, %f3342, %f3346, %f3306;
	fma.rn.f32 	%f3387, %f3342, %f3347, %f3307;
	fma.rn.f32 	%f3388, %f3342, %f3348, %f3308;
	fma.rn.f32 	%f3389, %f3342, %f3349, %f3309;
	fma.rn.f32 	%f3390, %f3342, %f3350, %f3310;
	fma.rn.f32 	%f3391, %f3342, %f3351, %f3311;
	fma.rn.f32 	%f3392, %f3342, %f3352, %f3312;
	fma.rn.f32 	%f3393, %f3342, %f3353, %f3313;
	fma.rn.f32 	%f3394, %f3343, %f3346, %f3314;
	fma.rn.f32 	%f3395, %f3343, %f3347, %f3315;
	fma.rn.f32 	%f3396, %f3343, %f3348, %f3316;
	fma.rn.f32 	%f3397, %f3343, %f3349, %f3317;
	fma.rn.f32 	%f3398, %f3343, %f3350, %f3318;
	fma.rn.f32 	%f3399, %f3343, %f3351, %f3319;
	fma.rn.f32 	%f3400, %f3343, %f3352, %f3320;
	fma.rn.f32 	%f3401, %f3343, %f3353, %f3321;
	fma.rn.f32 	%f3402, %f3344, %f3346, %f3322;
	fma.rn.f32 	%f3403, %f3344, %f3347, %f3323;
	fma.rn.f32 	%f3404, %f3344, %f3348, %f3324;
	fma.rn.f32 	%f3405, %f3344, %f3349, %f3325;
	fma.rn.f32 	%f3406, %f3344, %f3350, %f3326;
	fma.rn.f32 	%f3407, %f3344, %f3351, %f3327;
	fma.rn.f32 	%f3408, %f3344, %f3352, %f3328;
	fma.rn.f32 	%f3409, %f3344, %f3353, %f3329;
	fma.rn.f32 	%f3410, %f3345, %f3346, %f3330;
	fma.rn.f32 	%f3411, %f3345, %f3347, %f3331;
	fma.rn.f32 	%f3412, %f3345, %f3348, %f3332;
	fma.rn.f32 	%f3413, %f3345, %f3349, %f3333;
	fma.rn.f32 	%f3414, %f3345, %f3350, %f3334;
	fma.rn.f32 	%f3415, %f3345, %f3351, %f3335;
	fma.rn.f32 	%f3416, %f3345, %f3352, %f3336;
	fma.rn.f32 	%f3417, %f3345, %f3353, %f3337;
	ld.shared.v4.f32 	{%f3418, %f3419, %f3420, %f3421}, [%r2+5632];
	ld.shared.v4.f32 	{%f3422, %f3423, %f3424, %f3425}, [%r2+5888];
	ld.shared.v4.f32 	{%f3426, %f3427, %f3428, %f3429}, [%r3+5632];
	ld.shared.v4.f32 	{%f3430, %f3431, %f3432, %f3433}, [%r3+5888];
	fma.rn.f32 	%f3434, %f3418, %f3426, %f3354;
	fma.rn.f32 	%f3435, %f3418, %f3427, %f3355;
	fma.rn.f32 	%f3436, %f3418, %f3428, %f3356;
	fma.rn.f32 	%f3437, %f3418, %f3429, %f3357;
	fma.rn.f32 	%f3438, %f3418, %f3430, %f3358;
	fma.rn.f32 	%f3439, %f3418, %f3431, %f3359;
	fma.rn.f32 	%f3440, %f3418, %f3432, %f3360;
	fma.rn.f32 	%f3441, %f3418, %f3433, %f3361;
	fma.rn.f32 	%f3442, %f3419, %f3426, %f3362;
	fma.rn.f32 	%f3443, %f3419, %f3427, %f3363;
	fma.rn.f32 	%f3444, %f3419, %f3428, %f3364;
	fma.rn.f32 	%f3445, %f3419, %f3429, %f3365;
	fma.rn.f32 	%f3446, %f3419, %f3430, %f3366;
	fma.rn.f32 	%f3447, %f3419, %f3431, %f3367;
	fma.rn.f32 	%f3448, %f3419, %f3432, %f3368;
	fma.rn.f32 	%f3449, %f3419, %f3433, %f3369;
	fma.rn.f32 	%f3450, %f3420, %f3426, %f3370;
	fma.rn.f32 	%f3451, %f3420, %f3427, %f3371;
	fma.rn.f32 	%f3452, %f3420, %f3428, %f3372;
	fma.rn.f32 	%f3453, %f3420, %f3429, %f3373;
	fma.rn.f32 	%f3454, %f3420, %f3430, %f3374;
	fma.rn.f32 	%f3455, %f3420, %f3431, %f3375;
	fma.rn.f32 	%f3456, %f3420, %f3432, %f3376;
	fma.rn.f32 	%f3457, %f3420, %f3433, %f3377;
	fma.rn.f32 	%f3458, %f3421, %f3426, %f3378;
	fma.rn.f32 	%f3459, %f3421, %f3427, %f3379;
	fma.rn.f32 	%f3460, %f3421, %f3428, %f3380;
	fma.rn.f32 	%f3461, %f3421, %f3429, %f3381;
	fma.rn.f32 	%f3462, %f3421, %f3430, %f3382;
	fma.rn.f32 	%f3463, %f3421, %f3431, %f3383;
	fma.rn.f32 	%f3464, %f3421, %f3432, %f3384;
	fma.rn.f32 	%f3465, %f3421, %f3433, %f3385;
	fma.rn.f32 	%f3466, %f3422, %f3426, %f3386;
	fma.rn.f32 	%f3467, %f3422, %f3427, %f3387;
	fma.rn.f32 	%f3468, %f3422, %f3428, %f3388;
	fma.rn.f32 	%f3469, %f3422, %f3429, %f3389;
	fma.rn.f32 	%f3470, %f3422, %f3430, %f3390;
	fma.rn.f32 	%f3471, %f3422, %f3431, %f3391;
	fma.rn.f32 	%f3472, %f3422, %f3432, %f3392;
	fma.rn.f32 	%f3473, %f3422, %f3433, %f3393;
	fma.rn.f32 	%f3474, %f3423, %f3426, %f3394;
	fma.rn.f32 	%f3475, %f3423, %f3427, %f3395;
	fma.rn.f32 	%f3476, %f3423, %f3428, %f3396;
	fma.rn.f32 	%f3477, %f3423, %f3429, %f3397;
	fma.rn.f32 	%f3478, %f3423, %f3430, %f3398;
	fma.rn.f32 	%f3479, %f3423, %f3431, %f3399;
	fma.rn.f32 	%f3480, %f3423, %f3432, %f3400;
	fma.rn.f32 	%f3481, %f3423, %f3433, %f3401;
	fma.rn.f32 	%f3482, %f3424, %f3426, %f3402;
	fma.rn.f32 	%f3483, %f3424, %f3427, %f3403;
	fma.rn.f32 	%f3484, %f3424, %f3428, %f3404;
	fma.rn.f32 	%f3485, %f3424, %f3429, %f3405;
	fma.rn.f32 	%f3486, %f3424, %f3430, %f3406;
	fma.rn.f32 	%f3487, %f3424, %f3431, %f3407;
	fma.rn.f32 	%f3488, %f3424, %f3432, %f3408;
	fma.rn.f32 	%f3489, %f3424, %f3433, %f3409;
	fma.rn.f32 	%f3490, %f3425, %f3426, %f3410;
	fma.rn.f32 	%f3491, %f3425, %f3427, %f3411;
	fma.rn.f32 	%f3492, %f3425, %f3428, %f3412;
	fma.rn.f32 	%f3493, %f3425, %f3429, %f3413;
	fma.rn.f32 	%f3494, %f3425, %f3430, %f3414;
	fma.rn.f32 	%f3495, %f3425, %f3431, %f3415;
	fma.rn.f32 	%f3496, %f3425, %f3432, %f3416;
	fma.rn.f32 	%f3497, %f3425, %f3433, %f3417;
	ld.shared.v4.f32 	{%f3498, %f3499, %f3500, %f3501}, [%r2+6144];
	ld.shared.v4.f32 	{%f3502, %f3503, %f3504, %f3505}, [%r2+6400];
	ld.shared.v4.f32 	{%f3506, %f3507, %f3508, %f3509}, [%r3+6144];
	ld.shared.v4.f32 	{%f3510, %f3511, %f3512, %f3513}, [%r3+6400];
	fma.rn.f32 	%f3514, %f3498, %f3506, %f3434;
	fma.rn.f32 	%f3515, %f3498, %f3507, %f3435;
	fma.rn.f32 	%f3516, %f3498, %f3508, %f3436;
	fma.rn.f32 	%f3517, %f3498, %f3509, %f3437;
	fma.rn.f32 	%f3518, %f3498, %f3510, %f3438;
	fma.rn.f32 	%f3519, %f3498, %f3511, %f3439;
	fma.rn.f32 	%f3520, %f3498, %f3512, %f3440;
	fma.rn.f32 	%f3521, %f3498, %f3513, %f3441;
	fma.rn.f32 	%f3522, %f3499, %f3506, %f3442;
	fma.rn.f32 	%f3523, %f3499, %f3507, %f3443;
	fma.rn.f32 	%f3524, %f3499, %f3508, %f3444;
	fma.rn.f32 	%f3525, %f3499, %f3509, %f3445;
	fma.rn.f32 	%f3526, %f3499, %f3510, %f3446;
	fma.rn.f32 	%f3527, %f3499, %f3511, %f3447;
	fma.rn.f32 	%f3528, %f3499, %f3512, %f3448;
	fma.rn.f32 	%f3529, %f3499, %f3513, %f3449;
	fma.rn.f32 	%f3530, %f3500, %f3506, %f3450;
	fma.rn.f32 	%f3531, %f3500, %f3507, %f3451;
	fma.rn.f32 	%f3532, %f3500, %f3508, %f3452;
	fma.rn.f32 	%f3533, %f3500, %f3509, %f3453;
	fma.rn.f32 	%f3534, %f3500, %f3510, %f3454;
	fma.rn.f32 	%f3535, %f3500, %f3511, %f3455;
	fma.rn.f32 	%f3536, %f3500, %f3512, %f3456;
	fma.rn.f32 	%f3537, %f3500, %f3513, %f3457;
	fma.rn.f32 	%f3538, %f3501, %f3506, %f3458;
	fma.rn.f32 	%f3539, %f3501, %f3507, %f3459;
	fma.rn.f32 	%f3540, %f3501, %f3508, %f3460;
	fma.rn.f32 	%f3541, %f3501, %f3509, %f3461;
	fma.rn.f32 	%f3542, %f3501, %f3510, %f3462;
	fma.rn.f32 	%f3543, %f3501, %f3511, %f3463;
	fma.rn.f32 	%f3544, %f3501, %f3512, %f3464;
	fma.rn.f32 	%f3545, %f3501, %f3513, %f3465;
	fma.rn.f32 	%f3546, %f3502, %f3506, %f3466;
	fma.rn.f32 	%f3547, %f3502, %f3507, %f3467;
	fma.rn.f32 	%f3548, %f3502, %f3508, %f3468;
	fma.rn.f32 	%f3549, %f3502, %f3509, %f3469;
	fma.rn.f32 	%f3550, %f3502, %f3510, %f3470;
	fma.rn.f32 	%f3551, %f3502, %f3511, %f3471;
	fma.rn.f32 	%f3552, %f3502, %f3512, %f3472;
	fma.rn.f32 	%f3553, %f3502, %f3513, %f3473;
	fma.rn.f32 	%f3554, %f3503, %f3506, %f3474;
	fma.rn.f32 	%f3555, %f3503, %f3507, %f3475;
	fma.rn.f32 	%f3556, %f3503, %f3508, %f3476;
	fma.rn.f32 	%f3557, %f3503, %f3509, %f3477;
	fma.rn.f32 	%f3558, %f3503, %f3510, %f3478;
	fma.rn.f32 	%f3559, %f3503, %f3511, %f3479;
	fma.rn.f32 	%f3560, %f3503, %f3512, %f3480;
	fma.rn.f32 	%f3561, %f3503, %f3513, %f3481;
	fma.rn.f32 	%f3562, %f3504, %f3506, %f3482;
	fma.rn.f32 	%f3563, %f3504, %f3507, %f3483;
	fma.rn.f32 	%f3564, %f3504, %f3508, %f3484;
	fma.rn.f32 	%f3565, %f3504, %f3509, %f3485;
	fma.rn.f32 	%f3566, %f3504, %f3510, %f3486;
	fma.rn.f32 	%f3567, %f3504, %f3511, %f3487;
	fma.rn.f32 	%f3568, %f3504, %f3512, %f3488;
	fma.rn.f32 	%f3569, %f3504, %f3513, %f3489;
	fma.rn.f32 	%f3570, %f3505, %f3506, %f3490;
	fma.rn.f32 	%f3571, %f3505, %f3507, %f3491;
	fma.rn.f32 	%f3572, %f3505, %f3508, %f3492;
	fma.rn.f32 	%f3573, %f3505, %f3509, %f3493;
	fma.rn.f32 	%f3574, %f3505, %f3510, %f3494;
	fma.rn.f32 	%f3575, %f3505, %f3511, %f3495;
	fma.rn.f32 	%f3576, %f3505, %f3512, %f3496;
	fma.rn.f32 	%f3577, %f3505, %f3513, %f3497;
	ld.shared.v4.f32 	{%f3578, %f3579, %f3580, %f3581}, [%r2+6656];
	ld.shared.v4.f32 	{%f3582, %f3583, %f3584, %f3585}, [%r2+6912];
	ld.shared.v4.f32 	{%f3586, %f3587, %f3588, %f3589}, [%r3+6656];
	ld.shared.v4.f32 	{%f3590, %f3591, %f3592, %f3593}, [%r3+6912];
	fma.rn.f32 	%f3594, %f3578, %f3586, %f3514;
	fma.rn.f32 	%f3595, %f3578, %f3587, %f3515;
	fma.rn.f32 	%f3596, %f3578, %f3588, %f3516;
	fma.rn.f32 	%f3597, %f3578, %f3589, %f3517;
	fma.rn.f32 	%f3598, %f3578, %f3590, %f3518;
	fma.rn.f32 	%f3599, %f3578, %f3591, %f3519;
	fma.rn.f32 	%f3600, %f3578, %f3592, %f3520;
	fma.rn.f32 	%f3601, %f3578, %f3593, %f3521;
	fma.rn.f32 	%f3602, %f3579, %f3586, %f3522;
	fma.rn.f32 	%f3603, %f3579, %f3587, %f3523;
	fma.rn.f32 	%f3604, %f3579, %f3588, %f3524;
	fma.rn.f32 	%f3605, %f3579, %f3589, %f3525;
	fma.rn.f32 	%f3606, %f3579, %f3590, %f3526;
	fma.rn.f32 	%f3607, %f3579, %f3591, %f3527;
	fma.rn.f32 	%f3608, %f3579, %f3592, %f3528;
	fma.rn.f32 	%f3609, %f3579, %f3593, %f3529;
	fma.rn.f32 	%f3610, %f3580, %f3586, %f3530;
	fma.rn.f32 	%f3611, %f3580, %f3587, %f3531;
	fma.rn.f32 	%f3612, %f3580, %f3588, %f3532;
	fma.rn.f32 	%f3613, %f3580, %f3589, %f3533;
	fma.rn.f32 	%f3614, %f3580, %f3590, %f3534;
	fma.rn.f32 	%f3615, %f3580, %f3591, %f3535;
	fma.rn.f32 	%f3616, %f3580, %f3592, %f3536;
	fma.rn.f32 	%f3617, %f3580, %f3593, %f3537;
	fma.rn.f32 	%f3618, %f3581, %f3586, %f3538;
	fma.rn.f32 	%f3619, %f3581, %f3587, %f3539;
	fma.rn.f32 	%f3620, %f3581, %f3588, %f3540;
	fma.rn.f32 	%f3621, %f3581, %f3589, %f3541;
	fma.rn.f32 	%f3622, %f3581, %f3590, %f3542;
	fma.rn.f32 	%f3623, %f3581, %f3591, %f3543;
	fma.rn.f32 	%f3624, %f3581, %f3592, %f3544;
	fma.rn.f32 	%f3625, %f3581, %f3593, %f3545;
	fma.rn.f32 	%f3626, %f3582, %f3586, %f3546;
	fma.rn.f32 	%f3627, %f3582, %f3587, %f3547;
	fma.rn.f32 	%f3628, %f3582, %f3588, %f3548;
	fma.rn.f32 	%f3629, %f3582, %f3589, %f3549;
	fma.rn.f32 	%f3630, %f3582, %f3590, %f3550;
	fma.rn.f32 	%f3631, %f3582, %f3591, %f3551;
	fma.rn.f32 	%f3632, %f3582, %f3592, %f3552;
	fma.rn.f32 	%f3633, %f3582, %f3593, %f3553;
	fma.rn.f32 	%f3634, %f3583, %f3586, %f3554;
	fma.rn.f32 	%f3635, %f3583, %f3587, %f3555;
	fma.rn.f32 	%f3636, %f3583, %f3588, %f3556;
	fma.rn.f32 	%f3637, %f3583, %f3589, %f3557;
	fma.rn.f32 	%f3638, %f3583, %f3590, %f3558;
	fma.rn.f32 	%f3639, %f3583, %f3591, %f3559;
	fma.rn.f32 	%f3640, %f3583, %f3592, %f3560;
	fma.rn.f32 	%f3641, %f3583, %f3593, %f3561;
	fma.rn.f32 	%f3642, %f3584, %f3586, %f3562;
	fma.rn.f32 	%f3643, %f3584, %f3587, %f3563;
	fma.rn.f32 	%f3644, %f3584, %f3588, %f3564;
	fma.rn.f32 	%f3645, %f3584, %f3589, %f3565;
	fma.rn.f32 	%f3646, %f3584, %f3590, %f3566;
	fma.rn.f32 	%f3647, %f3584, %f3591, %f3567;
	fma.rn.f32 	%f3648, %f3584, %f3592, %f3568;
	fma.rn.f32 	%f3649, %f3584, %f3593, %f3569;
	fma.rn.f32 	%f3650, %f3585, %f3586, %f3570;
	fma.rn.f32 	%f3651, %f3585, %f3587, %f3571;
	fma.rn.f32 	%f3652, %f3585, %f3588, %f3572;
	fma.rn.f32 	%f3653, %f3585, %f3589, %f3573;
	fma.rn.f32 	%f3654, %f3585, %f3590, %f3574;
	fma.rn.f32 	%f3655, %f3585, %f3591, %f3575;
	fma.rn.f32 	%f3656, %f3585, %f3592, %f3576;
	fma.rn.f32 	%f3657, %f3585, %f3593, %f3577;
	ld.shared.v4.f32 	{%f3658, %f3659, %f3660, %f3661}, [%r2+7168];
	ld.shared.v4.f32 	{%f3662, %f3663, %f3664, %f3665}, [%r2+7424];
	ld.shared.v4.f32 	{%f3666, %f3667, %f3668, %f3669}, [%r3+7168];
	ld.shared.v4.f32 	{%f3670, %f3671, %f3672, %f3673}, [%r3+7424];
	fma.rn.f32 	%f3674, %f3658, %f3666, %f3594;
	fma.rn.f32 	%f3675, %f3658, %f3667, %f3595;
	fma.rn.f32 	%f3676, %f3658, %f3668, %f3596;
	fma.rn.f32 	%f3677, %f3658, %f3669, %f3597;
	fma.rn.f32 	%f3678, %f3658, %f3670, %f3598;
	fma.rn.f32 	%f3679, %f3658, %f3671, %f3599;
	fma.rn.f32 	%f3680, %f3658, %f3672, %f3600;
	fma.rn.f32 	%f3681, %f3658, %f3673, %f3601;
	fma.rn.f32 	%f3682, %f3659, %f3666, %f3602;
	fma.rn.f32 	%f3683, %f3659, %f3667, %f3603;
	fma.rn.f32 	%f3684, %f3659, %f3668, %f3604;
	fma.rn.f32 	%f3685, %f3659, %f3669, %f3605;
	fma.rn.f32 	%f3686, %f3659, %f3670, %f3606;
	fma.rn.f32 	%f3687, %f3659, %f3671, %f3607;
	fma.rn.f32 	%f3688, %f3659, %f3672, %f3608;
	fma.rn.f32 	%f3689, %f3659, %f3673, %f3609;
	fma.rn.f32 	%f3690, %f3660, %f3666, %f3610;
	fma.rn.f32 	%f3691, %f3660, %f3667, %f3611;
	fma.rn.f32 	%f3692, %f3660, %f3668, %f3612;
	fma.rn.f32 	%f3693, %f3660, %f3669, %f3613;
	fma.rn.f32 	%f3694, %f3660, %f3670, %f3614;
	fma.rn.f32 	%f3695, %f3660, %f3671, %f3615;
	fma.rn.f32 	%f3696, %f3660, %f3672, %f3616;
	fma.rn.f32 	%f3697, %f3660, %f3673, %f3617;
	fma.rn.f32 	%f3698, %f3661, %f3666, %f3618;
	fma.rn.f32 	%f3699, %f3661, %f3667, %f3619;
	fma.rn.f32 	%f3700, %f3661, %f3668, %f3620;
	fma.rn.f32 	%f3701, %f3661, %f3669, %f3621;
	fma.rn.f32 	%f3702, %f3661, %f3670, %f3622;
	fma.rn.f32 	%f3703, %f3661, %f3671, %f3623;
	fma.rn.f32 	%f3704, %f3661, %f3672, %f3624;
	fma.rn.f32 	%f3705, %f3661, %f3673, %f3625;
	fma.rn.f32 	%f3706, %f3662, %f3666, %f3626;
	fma.rn.f32 	%f3707, %f3662, %f3667, %f3627;
	fma.rn.f32 	%f3708, %f3662, %f3668, %f3628;
	fma.rn.f32 	%f3709, %f3662, %f3669, %f3629;
	fma.rn.f32 	%f3710, %f3662, %f3670, %f3630;
	fma.rn.f32 	%f3711, %f3662, %f3671, %f3631;
	fma.rn.f32 	%f3712, %f3662, %f3672, %f3632;
	fma.rn.f32 	%f3713, %f3662, %f3673, %f3633;
	fma.rn.f32 	%f3714, %f3663, %f3666, %f3634;
	fma.rn.f32 	%f3715, %f3663, %f3667, %f3635;
	fma.rn.f32 	%f3716, %f3663, %f3668, %f3636;
	fma.rn.f32 	%f3717, %f3663, %f3669, %f3637;
	fma.rn.f32 	%f3718, %f3663, %f3670, %f3638;
	fma.rn.f32 	%f3719, %f3663, %f3671, %f3639;
	fma.rn.f32 	%f3720, %f3663, %f3672, %f3640;
	fma.rn.f32 	%f3721, %f3663, %f3673, %f3641;
	fma.rn.f32 	%f3722, %f3664, %f3666, %f3642;
	fma.rn.f32 	%f3723, %f3664, %f3667, %f3643;
	fma.rn.f32 	%f3724, %f3664, %f3668, %f3644;
	fma.rn.f32 	%f3725, %f3664, %f3669, %f3645;
	fma.rn.f32 	%f3726, %f3664, %f3670, %f3646;
	fma.rn.f32 	%f3727, %f3664, %f3671, %f3647;
	fma.rn.f32 	%f3728, %f3664, %f3672, %f3648;
	fma.rn.f32 	%f3729, %f3664, %f3673, %f3649;
	fma.rn.f32 	%f3730, %f3665, %f3666, %f3650;
	fma.rn.f32 	%f3731, %f3665, %f3667, %f3651;
	fma.rn.f32 	%f3732, %f3665, %f3668, %f3652;
	fma.rn.f32 	%f3733, %f3665, %f3669, %f3653;
	fma.rn.f32 	%f3734, %f3665, %f3670, %f3654;
	fma.rn.f32 	%f3735, %f3665, %f3671, %f3655;
	fma.rn.f32 	%f3736, %f3665, %f3672, %f3656;
	fma.rn.f32 	%f3737, %f3665, %f3673, %f3657;
	ld.shared.v4.f32 	{%f3738, %f3739, %f3740, %f3741}, [%r2+7680];
	ld.shared.v4.f32 	{%f3742, %f3743, %f3744, %f3745}, [%r2+7936];
	ld.shared.v4.f32 	{%f3746, %f3747, %f3748, %f3749}, [%r3+7680];
	ld.shared.v4.f32 	{%f3750, %f3751, %f3752, %f3753}, [%r3+7936];
	fma.rn.f32 	%f13673, %f3738, %f3746, %f3674;
	fma.rn.f32 	%f13672, %f3738, %f3747, %f3675;
	fma.rn.f32 	%f13671, %f3738, %f3748, %f3676;
	fma.rn.f32 	%f13670, %f3738, %f3749, %f3677;
	fma.rn.f32 	%f13669, %f3738, %f3750, %f3678;
	fma.rn.f32 	%f13668, %f3738, %f3751, %f3679;
	fma.rn.f32 	%f13667, %f3738, %f3752, %f3680;
	fma.rn.f32 	%f13666, %f3738, %f3753, %f3681;
	fma.rn.f32 	%f13665, %f3739, %f3746, %f3682;
	fma.rn.f32 	%f13664, %f3739, %f3747, %f3683;
	fma.rn.f32 	%f13663, %f3739, %f3748, %f3684;
	fma.rn.f32 	%f13662, %f3739, %f3749, %f3685;
	fma.rn.f32 	%f13661, %f3739, %f3750, %f3686;
	fma.rn.f32 	%f13660, %f3739, %f3751, %f3687;
	fma.rn.f32 	%f13659, %f3739, %f3752, %f3688;
	fma.rn.f32 	%f13658, %f3739, %f3753, %f3689;
	fma.rn.f32 	%f13657, %f3740, %f3746, %f3690;
	fma.rn.f32 	%f13656, %f3740, %f3747, %f3691;
	fma.rn.f32 	%f13655, %f3740, %f3748, %f3692;
	fma.rn.f32 	%f13654, %f3740, %f3749, %f3693;
	fma.rn.f32 	%f13653, %f3740, %f3750, %f3694;
	fma.rn.f32 	%f13652, %f3740, %f3751, %f3695;
	fma.rn.f32 	%f13651, %f3740, %f3752, %f3696;
	fma.rn.f32 	%f13650, %f3740, %f3753, %f3697;
	fma.rn.f32 	%f13649, %f3741, %f3746, %f3698;
	fma.rn.f32 	%f13648, %f3741, %f3747, %f3699;
	fma.rn.f32 	%f13647, %f3741, %f3748, %f3700;
	fma.rn.f32 	%f13646, %f3741, %f3749, %f3701;
	fma.rn.f32 	%f13645, %f3741, %f3750, %f3702;
	fma.rn.f32 	%f13644, %f3741, %f3751, %f3703;
	fma.rn.f32 	%f13643, %f3741, %f3752, %f3704;
	fma.rn.f32 	%f13642, %f3741, %f3753, %f3705;
	fma.rn.f32 	%f13641, %f3742, %f3746, %f3706;
	fma.rn.f32 	%f13640, %f3742, %f3747, %f3707;
	fma.rn.f32 	%f13639, %f3742, %f3748, %f3708;
	fma.rn.f32 	%f13638, %f3742, %f3749, %f3709;
	fma.rn.f32 	%f13637, %f3742, %f3750, %f3710;
	fma.rn.f32 	%f13636, %f3742, %f3751, %f3711;
	fma.rn.f32 	%f13635, %f3742, %f3752, %f3712;
	fma.rn.f32 	%f13634, %f3742, %f3753, %f3713;
	fma.rn.f32 	%f13633, %f3743, %f3746, %f3714;
	fma.rn.f32 	%f13632, %f3743, %f3747, %f3715;
	fma.rn.f32 	%f13631, %f3743, %f3748, %f3716;
	fma.rn.f32 	%f13630, %f3743, %f3749, %f3717;
	fma.rn.f32 	%f13629, %f3743, %f3750, %f3718;
	fma.rn.f32 	%f13628, %f3743, %f3751, %f3719;
	fma.rn.f32 	%f13627, %f3743, %f3752, %f3720;
	fma.rn.f32 	%f13626, %f3743, %f3753, %f3721;
	fma.rn.f32 	%f13625, %f3744, %f3746, %f3722;
	fma.rn.f32 	%f13624, %f3744, %f3747, %f3723;
	fma.rn.f32 	%f13623, %f3744, %f3748, %f3724;
	fma.rn.f32 	%f13622, %f3744, %f3749, %f3725;
	fma.rn.f32 	%f13621, %f3744, %f3750, %f3726;
	fma.rn.f32 	%f13620, %f3744, %f3751, %f3727;
	fma.rn.f32 	%f13619, %f3744, %f3752, %f3728;
	fma.rn.f32 	%f13618, %f3744, %f3753, %f3729;
	fma.rn.f32 	%f13617, %f3745, %f3746, %f3730;
	fma.rn.f32 	%f13616, %f3745, %f3747, %f3731;
	fma.rn.f32 	%f13615, %f3745, %f3748, %f3732;
	fma.rn.f32 	%f13614, %f3745, %f3749, %f3733;
	fma.rn.f32 	%f13613, %f3745, %f3750, %f3734;
	fma.rn.f32 	%f13612, %f3745, %f3751, %f3735;
	fma.rn.f32 	%f13611, %f3745, %f3752, %f3736;
	fma.rn.f32 	%f13610, %f3745, %f3753, %f3737;
	st.shared.f32 	[%r29], %f3170;
	st.shared.f32 	[%r29+512], %f3171;
	st.shared.f32 	[%r29+1024], %f3172;
	st.shared.f32 	[%r29+1536], %f3173;
	st.shared.v4.f32 	[%r32], {%f3174, %f3175, %f3176, %f3177};
	bar.sync 	0;
	add.s32 	%r364, %r364, 4;
	add.s64 	%rd56, %rd56, 16384;
	add.s64 	%rd55, %rd55, 16384;
	add.s64 	%rd54, %rd54, 16384;
	add.s64 	%rd53, %rd53, 128;
	bra.uni 	$L__BB1_1;
$L__BB1_3:
	ld.param.u64 	%rd51, [_Z16sgemm_b2b_kernelILi1024ELi1024ELi128ELi128EEvPfS0_S0_S0_S0__param_2];
	ld.shared.v4.f32 	{%f3754, %f3755, %f3756, %f3757}, [%r2+4096];
	ld.shared.v4.f32 	{%f3758, %f3759, %f3760, %f3761}, [%r2+4352];
	ld.shared.v4.f32 	{%f3762, %f3763, %f3764, %f3765}, [%r3+4096];
	ld.shared.v4.f32 	{%f3766, %f3767, %f3768, %f3769}, [%r3+4352];
	fma.rn.f32 	%f3770, %f3754, %f3762, %f65;
	fma.rn.f32 	%f3771, %f3754, %f3763, %f66;
	fma.rn.f32 	%f3772, %f3754, %f3764, %f67;
	fma.rn.f32 	%f3773, %f3754, %f3765, %f68;
	fma.rn.f32 	%f3774, %f3754, %f3766, %f69;
	fma.rn.f32 	%f3775, %f3754, %f3767, %f70;
	fma.rn.f32 	%f3776, %f3754, %f3768, %f71;
	fma.rn.f32 	%f3777, %f3754, %f3769, %f72;
	fma.rn.f32 	%f3778, %f3755, %f3762, %f73;
	fma.rn.f32 	%f3779, %f3755, %f3763, %f74;
	fma.rn.f32 	%f3780, %f3755, %f3764, %f75;
	fma.rn.f32 	%f3781, %f3755, %f3765, %f76;
	fma.rn.f32 	%f3782, %f3755, %f3766, %f77;
	fma.rn.f32 	%f3783, %f3755, %f3767, %f78;
	fma.rn.f32 	%f3784, %f3755, %f3768, %f79;
	fma.rn.f32 	%f3785, %f3755, %f3769, %f80;
	fma.rn.f32 	%f3786, %f3756, %f3762, %f81;
	fma.rn.f32 	%f3787, %f3756, %f3763, %f82;
	fma.rn.f32 	%f3788, %f3756, %f3764, %f83;
	fma.rn.f32 	%f3789, %f3756, %f3765, %f84;
	fma.rn.f32 	%f3790, %f3756, %f3766, %f85;
	fma.rn.f32 	%f3791, %f3756, %f3767, %f86;
	fma.rn.f32 	%f3792, %f3756, %f3768, %f87;
	fma.rn.f32 	%f3793, %f3756, %f3769, %f88;
	fma.rn.f32 	%f3794, %f3757, %f3762, %f89;
	fma.rn.f32 	%f3795, %f3757, %f3763, %f90;
	fma.rn.f32 	%f3796, %f3757, %f3764, %f91;
	fma.rn.f32 	%f3797, %f3757, %f3765, %f92;
	fma.rn.f32 	%f3798, %f3757, %f3766, %f93;
	fma.rn.f32 	%f3799, %f3757, %f3767, %f94;
	fma.rn.f32 	%f3800, %f3757, %f3768, %f95;
	fma.rn.f32 	%f3801, %f3757, %f3769, %f96;
	fma.rn.f32 	%f3802, %f3758, %f3762, %f97;
	fma.rn.f32 	%f3803, %f3758, %f3763, %f98;
	fma.rn.f32 	%f3804, %f3758, %f3764, %f99;
	fma.rn.f32 	%f3805, %f3758, %f3765, %f100;
	fma.rn.f32 	%f3806, %f3758, %f3766, %f101;
	fma.rn.f32 	%f3807, %f3758, %f3767, %f102;
	fma.rn.f32 	%f3808, %f3758, %f3768, %f103;
	fma.rn.f32 	%f3809, %f3758, %f3769, %f104;
	fma.rn.f32 	%f3810, %f3759, %f3762, %f105;
	fma.rn.f32 	%f3811, %f3759, %f3763, %f106;
	fma.rn.f32 	%f3812, %f3759, %f3764, %f107;
	fma.rn.f32 	%f3813, %f3759, %f3765, %f108;
	fma.rn.f32 	%f3814, %f3759, %f3766, %f109;
	fma.rn.f32 	%f3815, %f3759, %f3767, %f110;
	fma.rn.f32 	%f3816, %f3759, %f3768, %f111;
	fma.rn.f32 	%f3817, %f3759, %f3769, %f112;
	fma.rn.f32 	%f3818, %f3760, %f3762, %f113;
	fma.rn.f32 	%f3819, %f3760, %f3763, %f114;
	fma.rn.f32 	%f3820, %f3760, %f3764, %f115;
	fma.rn.f32 	%f3821, %f3760, %f3765, %f116;
	fma.rn.f32 	%f3822, %f3760, %f3766, %f117;
	fma.rn.f32 	%f3823, %f3760, %f3767, %f118;
	fma.rn.f32 	%f3824, %f3760, %f3768, %f119;
	fma.rn.f32 	%f3825, %f3760, %f3769, %f120;
	fma.rn.f32 	%f3826, %f3761, %f3762, %f121;
	fma.rn.f32 	%f3827, %f3761, %f3763, %f122;
	fma.rn.f32 	%f3828, %f3761, %f3764, %f123;
	fma.rn.f32 	%f3829, %f3761, %f3765, %f124;
	fma.rn.f32 	%f3830, %f3761, %f3766, %f125;
	fma.rn.f32 	%f3831, %f3761, %f3767, %f126;
	fma.rn.f32 	%f3832, %f3761, %f3768, %f127;
	fma.rn.f32 	%f3833, %f3761, %f3769, %f128;
	ld.shared.v4.f32 	{%f3834, %f3835, %f3836, %f3837}, [%r2+4608];
	ld.shared.v4.f32 	{%f3838, %f3839, %f3840, %f3841}, [%r2+4864];
	ld.shared.v4.f32 	{%f3842, %f3843, %f3844, %f3845}, [%r3+4608];
	ld.shared.v4.f32 	{%f3846, %f3847, %f3848, %f3849}, [%r3+4864];
	fma.rn.f32 	%f3850, %f3834, %f3842, %f3770;
	fma.rn.f32 	%f3851, %f3834, %f3843, %f3771;
	fma.rn.f32 	%f3852, %f3834, %f3844, %f3772;
	fma.rn.f32 	%f3853, %f3834, %f3845, %f3773;
	fma.rn.f32 	%f3854, %f3834, %f3846, %f3774;
	fma.rn.f32 	%f3855, %f3834, %f3847, %f3775;
	fma.rn.f32 	%f3856, %f3834, %f3848, %f3776;
	fma.rn.f32 	%f3857, %f3834, %f3849, %f3777;
	fma.rn.f32 	%f3858, %f3835, %f3842, %f3778;
	fma.rn.f32 	%f3859, %f3835, %f3843, %f3779;
	fma.rn.f32 	%f3860, %f3835, %f3844, %f3780;
	fma.rn.f32 	%f3861, %f3835, %f3845, %f3781;
	fma.rn.f32 	%f3862, %f3835, %f3846, %f3782;
	fma.rn.f32 	%f3863, %f3835, %f3847, %f3783;
	fma.rn.f32 	%f3864, %f3835, %f3848, %f3784;
	fma.rn.f32 	%f3865, %f3835, %f3849, %f3785;
	fma.rn.f32 	%f3866, %f3836, %f3842, %f3786;
	fma.rn.f32 	%f3867, %f3836, %f3843, %f3787;
	fma.rn.f32 	%f3868, %f3836, %f3844, %f3788;
	fma.rn.f32 	%f3869, %f3836, %f3845, %f3789;
	fma.rn.f32 	%f3870, %f3836, %f3846, %f3790;
	fma.rn.f32 	%f3871, %f3836, %f3847, %f3791;
	fma.rn.f32 	%f3872, %f3836, %f3848, %f3792;
	fma.rn.f32 	%f3873, %f3836, %f3849, %f3793;
	fma.rn.f32 	%f3874, %f3837, %f3842, %f3794;
	fma.rn.f32 	%f3875, %f3837, %f3843, %f3795;
	fma.rn.f32 	%f3876, %f3837, %f3844, %f3796;
	fma.rn.f32 	%f3877, %f3837, %f3845, %f3797;
	fma.rn.f32 	%f3878, %f3837, %f3846, %f3798;
	fma.rn.f32 	%f3879, %f3837, %f3847, %f3799;
	fma.rn.f32 	%f3880, %f3837, %f3848, %f3800;
	fma.rn.f32 	%f3881, %f3837, %f3849, %f3801;
	fma.rn.f32 	%f3882, %f3838, %f3842, %f3802;
	fma.rn.f32 	%f3883, %f3838, %f3843, %f3803;
	fma.rn.f32 	%f3884, %f3838, %f3844, %f3804;
	fma.rn.f32 	%f3885, %f3838, %f3845, %f3805;
	fma.rn.f32 	%f3886, %f3838, %f3846, %f3806;
	fma.rn.f32 	%f3887, %f3838, %f3847, %f3807;
	fma.rn.f32 	%f3888, %f3838, %f3848, %f3808;
	fma.rn.f32 	%f3889, %f3838, %f3849, %f3809;
	fma.rn.f32 	%f3890, %f3839, %f3842, %f3810;
	fma.rn.f32 	%f3891, %f3839, %f3843, %f3811;
	fma.rn.f32 	%f3892, %f3839, %f3844, %f3812;
	fma.rn.f32 	%f3893, %f3839, %f3845, %f3813;
	fma.rn.f32 	%f3894, %f3839, %f3846, %f3814;
	fma.rn.f32 	%f3895, %f3839, %f3847, %f3815;
	fma.rn.f32 	%f3896, %f3839, %f3848, %f3816;
	fma.rn.f32 	%f3897, %f3839, %f3849, %f3817;
	fma.rn.f32 	%f3898, %f3840, %f3842, %f3818;
	fma.rn.f32 	%f3899, %f3840, %f3843, %f3819;
	fma.rn.f32 	%f3900, %f3840, %f3844, %f3820;
	fma.rn.f32 	%f3901, %f3840, %f3845, %f3821;
	fma.rn.f32 	%f3902, %f3840, %f3846, %f3822;
	fma.rn.f32 	%f3903, %f3840, %f3847, %f3823;
	fma.rn.f32 	%f3904, %f3840, %f3848, %f3824;
	fma.rn.f32 	%f3905, %f3840, %f3849, %f3825;
	fma.rn.f32 	%f3906, %f3841, %f3842, %f3826;
	fma.rn.f32 	%f3907, %f3841, %f3843, %f3827;
	fma.rn.f32 	%f3908, %f3841, %f3844, %f3828;
	fma.rn.f32 	%f3909, %f3841, %f3845, %f3829;
	fma.rn.f32 	%f3910, %f3841, %f3846, %f3830;
	fma.rn.f32 	%f3911, %f3841, %f3847, %f3831;
	fma.rn.f32 	%f3912, %f3841, %f3848, %f3832;
	fma.rn.f32 	%f3913, %f3841, %f3849, %f3833;
	ld.shared.v4.f32 	{%f3914, %f3915, %f3916, %f3917}, [%r2+5120];
	ld.shared.v4.f32 	{%f3918, %f3919, %f3920, %f3921}, [%r2+5376];
	ld.shared.v4.f32 	{%f3922, %f3923, %f3924, %f3925}, [%r3+5120];
	ld.shared.v4.f32 	{%f3926, %f3927, %f3928, %f3929}, [%r3+5376];
	fma.rn.f32 	%f3930, %f3914, %f3922, %f3850;
	fma.rn.f32 	%f3931, %f3914, %f3923, %f3851;
	fma.rn.f32 	%f3932, %f3914, %f3924, %f3852;
	fma.rn.f32 	%f3933, %f3914, %f3925, %f3853;
	fma.rn.f32 	%f3934, %f3914, %f3926, %f3854;
	fma.rn.f32 	%f3935, %f3914, %f3927, %f3855;
	fma.rn.f32 	%f3936, %f3914, %f3928, %f3856;
	fma.rn.f32 	%f3937, %f3914, %f3929, %f3857;
	fma.rn.f32 	%f3938, %f3915, %f3922, %f3858;
	fma.rn.f32 	%f3939, %f3915, %f3923, %f3859;
	fma.rn.f32 	%f3940, %f3915, %f3924, %f3860;
	fma.rn.f32 	%f3941, %f3915, %f3925, %f3861;
	fma.rn.f32 	%f3942, %f3915, %f3926, %f3862;
	fma.rn.f32 	%f3943, %f3915, %f3927, %f3863;
	fma.rn.f32 	%f3944, %f3915, %f3928, %f3864;
	fma.rn.f32 	%f3945, %f3915, %f3929, %f3865;
	fma.rn.f32 	%f3946, %f3916, %f3922, %f3866;
	fma.rn.f32 	%f3947, %f3916, %f3923, %f3867;
	fma.rn.f32 	%f3948, %f3916, %f3924, %f3868;
	fma.rn.f32 	%f3949, %f3916, %f3925, %f3869;
	fma.rn.f32 	%f3950, %f3916, %f3926, %f3870;
	fma.rn.f32 	%f3951, %f3916, %f3927, %f3871;
	fma.rn.f32 	%f3952, %f3916, %f3928, %f3872;
	fma.rn.f32 	%f3953, %f3916, %f3929, %f3873;
	fma.rn.f32 	%f3954, %f3917, %f3922, %f3874;
	fma.rn.f32 	%f3955, %f3917, %f3923, %f3875;
	fma.rn.f32 	%f3956, %f3917, %f3924, %f3876;
	fma.rn.f32 	%f3957, %f3917, %f3925, %f3877;
	fma.rn.f32 	%f3958, %f3917, %f3926, %f3878;
	fma.rn.f32 	%f3959, %f3917, %f3927, %f3879;
	fma.rn.f32 	%f3960, %f3917, %f3928, %f3880;
	fma.rn.f32 	%f3961, %f3917, %f3929, %f3881;
	fma.rn.f32 	%f3962, %f3918, %f3922, %f3882;
	fma.rn.f32 	%f3963, %f3918, %f3923, %f3883;
	fma.rn.f32 	%f3964, %f3918, %f3924, %f3884;
	fma.rn.f32 	%f3965, %f3918, %f3925, %f3885;
	fma.rn.f32 	%f3966, %f3918, %f3926, %f3886;
	fma.rn.f32 	%f3967, %f3918, %f3927, %f3887;
	fma.rn.f32 	%f3968, %f3918, %f3928, %f3888;
	fma.rn.f32 	%f3969, %f3918, %f3929, %f3889;
	fma.rn.f32 	%f3970, %f3919, %f3922, %f3890;
	fma.rn.f32 	%f3971, %f3919, %f3923, %f3891;
	fma.rn.f32 	%f3972, %f3919, %f3924, %f3892;
	fma.rn.f32 	%f3973, %f3919, %f3925, %f3893;
	fma.rn.f32 	%f3974, %f3919, %f3926, %f3894;
	fma.rn.f32 	%f3975, %f3919, %f3927, %f3895;
	fma.rn.f32 	%f3976, %f3919, %f3928, %f3896;
	fma.rn.f32 	%f3977, %f3919, %f3929, %f3897;
	fma.rn.f32 	%f3978, %f3920, %f3922, %f3898;
	fma.rn.f32 	%f3979, %f3920, %f3923, %f3899;
	fma.rn.f32 	%f3980, %f3920, %f3924, %f3900;
	fma.rn.f32 	%f3981, %f3920, %f3925, %f3901;
	fma.rn.f32 	%f3982, %f3920, %f3926, %f3902;
	fma.rn.f32 	%f3983, %f3920, %f3927, %f3903;
	fma.rn.f32 	%f3984, %f3920, %f3928, %f3904;
	fma.rn.f32 	%f3985, %f3920, %f3929, %f3905;
	fma.rn.f32 	%f3986, %f3921, %f3922, %f3906;
	fma.rn.f32 	%f3987, %f3921, %f3923, %f3907;
	fma.rn.f32 	%f3988, %f3921, %f3924, %f3908;
	fma.rn.f32 	%f3989, %f3921, %f3925, %f3909;
	fma.rn.f32 	%f3990, %f3921, %f3926, %f3910;
	fma.rn.f32 	%f3991, %f3921, %f3927, %f3911;
	fma.rn.f32 	%f3992, %f3921, %f3928, %f3912;
	fma.rn.f32 	%f3993, %f3921, %f3929, %f3913;
	ld.shared.v4.f32 	{%f3994, %f3995, %f3996, %f3997}, [%r2+5632];
	ld.shared.v4.f32 	{%f3998, %f3999, %f4000, %f4001}, [%r2+5888];
	ld.shared.v4.f32 	{%f4002, %f4003, %f4004, %f4005}, [%r3+5632];
	ld.shared.v4.f32 	{%f4006, %f4007, %f4008, %f4009}, [%r3+5888];
	fma.rn.f32 	%f4010, %f3994, %f4002, %f3930;
	fma.rn.f32 	%f4011, %f3994, %f4003, %f3931;
	fma.rn.f32 	%f4012, %f3994, %f4004, %f3932;
	fma.rn.f32 	%f4013, %f3994, %f4005, %f3933;
	fma.rn.f32 	%f4014, %f3994, %f4006, %f3934;
	fma.rn.f32 	%f4015, %f3994, %f4007, %f3935;
	fma.rn.f32 	%f4016, %f3994, %f4008, %f3936;
	fma.rn.f32 	%f4017, %f3994, %f4009, %f3937;
	fma.rn.f32 	%f4018, %f3995, %f4002, %f3938;
	fma.rn.f32 	%f4019, %f3995, %f4003, %f3939;
	fma.rn.f32 	%f4020, %f3995, %f4004, %f3940;
	fma.rn.f32 	%f4021, %f3995, %f4005, %f3941;
	fma.rn.f32 	%f4022, %f3995, %f4006, %f3942;
	fma.rn.f32 	%f4023, %f3995, %f4007, %f3943;
	fma.rn.f32 	%f4024, %f3995, %f4008, %f3944;
	fma.rn.f32 	%f4025, %f3995, %f4009, %f3945;
	fma.rn.f32 	%f4026, %f3996, %f4002, %f3946;
	fma.rn.f32 	%f4027, %f3996, %f4003, %f3947;
	fma.rn.f32 	%f4028, %f3996, %f4004, %f3948;
	fma.rn.f32 	%f4029, %f3996, %f4005, %f3949;
	fma.rn.f32 	%f4030, %f3996, %f4006, %f3950;
	fma.rn.f32 	%f4031, %f3996, %f4007, %f3951;
	fma.rn.f32 	%f4032, %f3996, %f4008, %f3952;
	fma.rn.f32 	%f4033, %f3996, %f4009, %f3953;
	fma.rn.f32 	%f4034, %f3997, %f4002, %f3954;
	fma.rn.f32 	%f4035, %f3997, %f4003, %f3955;
	fma.rn.f32 	%f4036, %f3997, %f4004, %f3956;
	fma.rn.f32 	%f4037, %f3997, %f4005, %f3957;
	fma.rn.f32 	%f4038, %f3997, %f4006, %f3958;
	fma.rn.f32 	%f4039, %f3997, %f4007, %f3959;
	fma.rn.f32 	%f4040, %f3997, %f4008, %f3960;
	fma.rn.f32 	%f4041, %f3997, %f4009, %f3961;
	fma.rn.f32 	%f4042, %f3998, %f4002, %f3962;
	fma.rn.f32 	%f4043, %f3998, %f4003, %f3963;
	fma.rn.f32 	%f4044, %f3998, %f4004, %f3964;
	fma.rn.f32 	%f4045, %f3998, %f4005, %f3965;
	fma.rn.f32 	%f4046, %f3998, %f4006, %f3966;
	fma.rn.f32 	%f4047, %f3998, %f4007, %f3967;
	fma.rn.f32 	%f4048, %f3998, %f4008, %f3968;
	fma.rn.f32 	%f4049, %f3998, %f4009, %f3969;
	fma.rn.f32 	%f4050, %f3999, %f4002, %f3970;
	fma.rn.f32 	%f4051, %f3999, %f4003, %f3971;
	fma.rn.f32 	%f4052, %f3999, %f4004, %f3972;
	fma.rn.f32 	%f4053, %f3999, %f4005, %f3973;
	fma.rn.f32 	%f4054, %f3999, %f4006, %f3974;
	fma.rn.f32 	%f4055, %f3999, %f4007, %f3975;
	fma.rn.f32 	%f4056, %f3999, %f4008, %f3976;
	fma.rn.f32 	%f4057, %f3999, %f4009, %f3977;
	fma.rn.f32 	%f4058, %f4000, %f4002, %f3978;
	fma.rn.f32 	%f4059, %f4000, %f4003, %f3979;
	fma.rn.f32 	%f4060, %f4000, %f4004, %f3980;
	fma.rn.f32 	%f4061, %f4000, %f4005, %f3981;
	fma.rn.f32 	%f4062, %f4000, %f4006, %f3982;
	fma.rn.f32 	%f4063, %f4000, %f4007, %f3983;
	fma.rn.f32 	%f4064, %f4000, %f4008, %f3984;
	fma.rn.f32 	%f4065, %f4000, %f4009, %f3985;
	fma.rn.f32 	%f4066, %f4001, %f4002, %f3986;
	fma.rn.f32 	%f4067, %f4001, %f4003, %f3987;
	fma.rn.f32 	%f4068, %f4001, %f4004, %f3988;
	fma.rn.f32 	%f4069, %f4001, %f4005, %f3989;
	fma.rn.f32 	%f4070, %f4001, %f4006, %f3990;
	fma.rn.f32 	%f4071, %f4001, %f4007, %f3991;
	fma.rn.f32 	%f4072, %f4001, %f4008, %f3992;
	fma.rn.f32 	%f4073, %f4001, %f4009, %f3993;
	ld.shared.v4.f32 	{%f4074, %f4075, %f4076, %f4077}, [%r2+6144];
	ld.shared.v4.f32 	{%f4078, %f4079, %f4080, %f4081}, [%r2+6400];
	ld.shared.v4.f32 	{%f4082, %f4083, %f4084, %f4085}, [%r3+6144];
	ld.shared.v4.f32 	{%f4086, %f4087, %f4088, %f4089}, [%r3+6400];
	fma.rn.f32 	%f4090, %f4074, %f4082, %f4010;
	fma.rn.f32 	%f4091, %f4074, %f4083, %f4011;
	fma.rn.f32 	%f4092, %f4074, %f4084, %f4012;
	fma.rn.f32 	%f4093, %f4074, %f4085, %f4013;
	fma.rn.f32 	%f4094, %f4074, %f4086, %f4014;
	fma.rn.f32 	%f4095, %f4074, %f4087, %f4015;
	fma.rn.f32 	%f4096, %f4074, %f4088, %f4016;
	fma.rn.f32 	%f4097, %f4074, %f4089, %f4017;
	fma.rn.f32 	%f4098, %f4075, %f4082, %f4018;
	fma.rn.f32 	%f4099, %f4075, %f4083, %f4019;
	fma.rn.f32 	%f4100, %f4075, %f4084, %f4020;
	fma.rn.f32 	%f4101, %f4075, %f4085, %f4021;
	fma.rn.f32 	%f4102, %f4075, %f4086, %f4022;
	fma.rn.f32 	%f4103, %f4075, %f4087, %f4023;
	fma.rn.f32 	%f4104, %f4075, %f4088, %f4024;
	fma.rn.f32 	%f4105, %f4075, %f4089, %f4025;
	fma.rn.f32 	%f4106, %f4076, %f4082, %f4026;
	fma.rn.f32 	%f4107, %f4076, %f4083, %f4027;
	fma.rn.f32 	%f4108, %f4076, %f4084, %f4028;
	fma.rn.f32 	%f4109, %f4076, %f4085, %f4029;
	fma.rn.f32 	%f4110, %f4076, %f4086, %f4030;
	fma.rn.f32 	%f4111, %f4076, %f4087, %f4031;
	fma.rn.f32 	%f4112, %f4076, %f4088, %f4032;
	fma.rn.f32 	%f4113, %f4076, %f4089, %f4033;
	fma.rn.f32 	%f4114, %f4077, %f4082, %f4034;
	fma.rn.f32 	%f4115, %f4077, %f4083, %f4035;
	fma.rn.f32 	%f4116, %f4077, %f4084, %f4036;
	fma.rn.f32 	%f4117, %f4077, %f4085, %f4037;
	fma.rn.f32 	%f4118, %f4077, %f4086, %f4038;
	fma.rn.f32 	%f4119, %f4077, %f4087, %f4039;
	fma.rn.f32 	%f4120, %f4077, %f4088, %f4040;
	fma.rn.f32 	%f4121, %f4077, %f4089, %f4041;
	fma.rn.f32 	%f4122, %f4078, %f4082, %f4042;
	fma.rn.f32 	%f4123, %f4078, %f4083, %f4043;
	fma.rn.f32 	%f4124, %f4078, %f4084, %f4044;
	fma.rn.f32 	%f4125, %f4078, %f4085, %f4045;
	fma.rn.f32 	%f4126, %f4078, %f4086, %f4046;
	fma.rn.f32 	%f4127, %f4078, %f4087, %f4047;
	fma.rn.f32 	%f4128, %f4078, %f4088, %f4048;
	fma.rn.f32 	%f4129, %f4078, %f4089, %f4049;
	fma.rn.f32 	%f4130, %f4079, %f4082, %f4050;
	fma.rn.f32 	%f4131, %f4079, %f4083, %f4051;
	fma.rn.f32 	%f4132, %f4079, %f4084, %f4052;
	fma.rn.f32 	%f4133, %f4079, %f4085, %f4053;
	fma.rn.f32 	%f4134, %f4079, %f4086, %f4054;
	fma.rn.f32 	%f4135, %f4079, %f4087, %f4055;
	fma.rn.f32 	%f4136, %f4079, %f4088, %f4056;
	fma.rn.f32 	%f4137, %f4079, %f4089, %f4057;
	fma.rn.f32 	%f4138, %f4080, %f4082, %f4058;
	fma.rn.f32 	%f4139, %f4080, %f4083, %f4059;
	fma.rn.f32 	%f4140, %f4080, %f4084, %f4060;
	fma.rn.f32 	%f4141, %f4080, %f4085, %f4061;
	fma.rn.f32 	%f4142, %f4080, %f4086, %f4062;
	fma.rn.f32 	%f4143, %f4080, %f4087, %f4063;
	fma.rn.f32 	%f4144, %f4080, %f4088, %f4064;
	fma.rn.f32 	%f4145, %f4080, %f4089, %f4065;
	fma.rn.f32 	%f4146, %f4081, %f4082, %f4066;
	fma.rn.f32 	%f4147, %f4081, %f4083, %f4067;
	fma.rn.f32 	%f4148, %f4081, %f4084, %f4068;
	fma.rn.f32 	%f4149, %f4081, %f4085, %f4069;
	fma.rn.f32 	%f4150, %f4081, %f4086, %f4070;
	fma.rn.f32 	%f4151, %f4081, %f4087, %f4071;
	fma.rn.f32 	%f4152, %f4081, %f4088, %f4072;
	fma.rn.f32 	%f4153, %f4081, %f4089, %f4073;
	ld.shared.v4.f32 	{%f4154, %f4155, %f4156, %f4157}, [%r2+6656];
	ld.shared.v4.f32 	{%f4158, %f4159, %f4160, %f4161}, [%r2+6912];
	ld.shared.v4.f32 	{%f4162, %f4163, %f4164, %f4165}, [%r3+6656];
	ld.shared.v4.f32 	{%f4166, %f4167, %f4168, %f4169}, [%r3+6912];
	fma.rn.f32 	%f4170, %f4154, %f4162, %f4090;
	fma.rn.f32 	%f4171, %f4154, %f4163, %f4091;
	fma.rn.f32 	%f4172, %f4154, %f4164, %f4092;
	fma.rn.f32 	%f4173, %f4154, %f4165, %f4093;
	fma.rn.f32 	%f4174, %f4154, %f4166, %f4094;
	fma.rn.f32 	%f4175, %f4154, %f4167, %f4095;
	fma.rn.f32 	%f4176, %f4154, %f4168, %f4096;
	fma.rn.f32 	%f4177, %f4154, %f4169, %f4097;
	fma.rn.f32 	%f4178, %f4155, %f4162, %f4098;
	fma.rn.f32 	%f4179, %f4155, %f4163, %f4099;
	fma.rn.f32 	%f4180, %f4155, %f4164, %f4100;
	fma.rn.f32 	%f4181, %f4155, %f4165, %f4101;
	fma.rn.f32 	%f4182, %f4155, %f4166, %f4102;
	fma.rn.f32 	%f4183, %f4155, %f4167, %f4103;
	fma.rn.f32 	%f4184, %f4155, %f4168, %f4104;
	fma.rn.f32 	%f4185, %f4155, %f4169, %f4105;
	fma.rn.f32 	%f4186, %f4156, %f4162, %f4106;
	fma.rn.f32 	%f4187, %f4156, %f4163, %f4107;
	fma.rn.f32 	%f4188, %f4156, %f4164, %f4108;
	fma.rn.f32 	%f4189, %f4156, %f4165, %f4109;
	fma.rn.f32 	%f4190, %f4156, %f4166, %f4110;
	fma.rn.f32 	%f4191, %f4156, %f4167, %f4111;
	fma.rn.f32 	%f4192, %f4156, %f4168, %f4112;
	fma.rn.f32 	%f4193, %f4156, %f4169, %f4113;
	fma.rn.f32 	%f4194, %f4157, %f4162, %f4114;
	fma.rn.f32 	%f4195, %f4157, %f4163, %f4115;
	fma.rn.f32 	%f4196, %f4157, %f4164, %f4116;
	fma.rn.f32 	%f4197, %f4157, %f4165, %f4117;
	fma.rn.f32 	%f4198, %f4157, %f4166, %f4118;
	fma.rn.f32 	%f4199, %f4157, %f4167, %f4119;
	fma.rn.f32 	%f4200, %f4157, %f4168, %f4120;
	fma.rn.f32 	%f4201, %f4157, %f4169, %f4121;
	fma.rn.f32 	%f4202, %f4158, %f4162, %f4122;
	fma.rn.f32 	%f4203, %f4158, %f4163, %f4123;
	fma.rn.f32 	%f4204, %f4158, %f4164, %f4124;
	fma.rn.f32 	%f4205, %f4158, %f4165, %f4125;
	fma.rn.f32 	%f4206, %f4158, %f4166, %f4126;
	fma.rn.f32 	%f4207, %f4158, %f4167, %f4127;
	fma.rn.f32 	%f4208, %f4158, %f4168, %f4128;
	fma.rn.f32 	%f4209, %f4158, %f4169, %f4129;
	fma.rn.f32 	%f4210, %f4159, %f4162, %f4130;
	fma.rn.f32 	%f4211, %f4159, %f4163, %f4131;
	fma.rn.f32 	%f4212, %f4159, %f4164, %f4132;
	fma.rn.f32 	%f4213, %f4159, %f4165, %f4133;
	fma.rn.f32 	%f4214, %f4159, %f4166, %f4134;
	fma.rn.f32 	%f4215, %f4159, %f4167, %f4135;
	fma.rn.f32 	%f4216, %f4159, %f4168, %f4136;
	fma.rn.f32 	%f4217, %f4159, %f4169, %f4137;
	fma.rn.f32 	%f4218, %f4160, %f4162, %f4138;
	fma.rn.f32 	%f4219, %f4160, %f4163, %f4139;
	fma.rn.f32 	%f4220, %f4160, %f4164, %f4140;
	fma.rn.f32 	%f4221, %f4160, %f4165, %f4141;
	fma.rn.f32 	%f4222, %f4160, %f4166, %f4142;
	fma.rn.f32 	%f4223, %f4160, %f4167, %f4143;
	fma.rn.f32 	%f4224, %f4160, %f4168, %f4144;
	fma.rn.f32 	%f4225, %f4160, %f4169, %f4145;
	fma.rn.f32 	%f4226, %f4161, %f4162, %f4146;
	fma.rn.f32 	%f4227, %f4161, %f4163, %f4147;
	fma.rn.f32 	%f4228, %f4161, %f4164, %f4148;
	fma.rn.f32 	%f4229, %f4161, %f4165, %f4149;
	fma.rn.f32 	%f4230, %f4161, %f4166, %f4150;
	fma.rn.f32 	%f4231, %f4161, %f4167, %f4151;
	fma.rn.f32 	%f4232, %f4161, %f4168, %f4152;
	fma.rn.f32 	%f4233, %f4161, %f4169, %f4153;
	ld.shared.v4.f32 	{%f4234, %f4235, %f4236, %f4237}, [%r2+7168];
	ld.shared.v4.f32 	{%f4238, %f4239, %f4240, %f4241}, [%r2+7424];
	ld.shared.v4.f32 	{%f4242, %f4243, %f4244, %f4245}, [%r3+7168];
	ld.shared.v4.f32 	{%f4246, %f4247, %f4248, %f4249}, [%r3+7424];
	fma.rn.f32 	%f4250, %f4234, %f4242, %f4170;
	fma.rn.f32 	%f4251, %f4234, %f4243, %f4171;
	fma.rn.f32 	%f4252, %f4234, %f4244, %f4172;
	fma.rn.f32 	%f4253, %f4234, %f4245, %f4173;
	fma.rn.f32 	%f4254, %f4234, %f4246, %f4174;
	fma.rn.f32 	%f4255, %f4234, %f4247, %f4175;
	fma.rn.f32 	%f4256, %f4234, %f4248, %f4176;
	fma.rn.f32 	%f4257, %f4234, %f4249, %f4177;
	fma.rn.f32 	%f4258, %f4235, %f4242, %f4178;
	fma.rn.f32 	%f4259, %f4235, %f4243, %f4179;
	fma.rn.f32 	%f4260, %f4235, %f4244, %f4180;
	fma.rn.f32 	%f4261, %f4235, %f4245, %f4181;
	fma.rn.f32 	%f4262, %f4235, %f4246, %f4182;
	fma.rn.f32 	%f4263, %f4235, %f4247, %f4183;
	fma.rn.f32 	%f4264, %f4235, %f4248, %f4184;
	fma.rn.f32 	%f4265, %f4235, %f4249, %f4185;
	fma.rn.f32 	%f4266, %f4236, %f4242, %f4186;
	fma.rn.f32 	%f4267, %f4236, %f4243, %f4187;
	fma.rn.f32 	%f4268, %f4236, %f4244, %f4188;
	fma.rn.f32 	%f4269, %f4236, %f4245, %f4189;
	fma.rn.f32 	%f4270, %f4236, %f4246, %f4190;
	fma.rn.f32 	%f4271, %f4236, %f4247, %f4191;
	fma.rn.f32 	%f4272, %f4236, %f4248, %f4192;
	fma.rn.f32 	%f4273, %f4236, %f4249, %f4193;
	fma.rn.f32 	%f4274, %f4237, %f4242, %f4194;
	fma.rn.f32 	%f4275, %f4237, %f4243, %f4195;
	fma.rn.f32 	%f4276, %f4237, %f4244, %f4196;
	fma.rn.f32 	%f4277, %f4237, %f4245, %f4197;
	fma.rn.f32 	%f4278, %f4237, %f4246, %f4198;
	fma.rn.f32 	%f4279, %f4237, %f4247, %f4199;
	fma.rn.f32 	%f4280, %f4237, %f4248, %f4200;
	fma.rn.f32 	%f4281, %f4237, %f4249, %f4201;
	fma.rn.f32 	%f4282, %f4238, %f4242, %f4202;
	fma.rn.f32 	%f4283, %f4238, %f4243, %f4203;
	fma.rn.f32 	%f4284, %f4238, %f4244, %f4204;
	fma.rn.f32 	%f4285, %f4238, %f4245, %f4205;
	fma.rn.f32 	%f4286, %f4238, %f4246, %f4206;
	fma.rn.f32 	%f4287, %f4238, %f4247, %f4207;
	fma.rn.f32 	%f4288, %f4238, %f4248, %f4208;
	fma.rn.f32 	%f4289, %f4238, %f4249, %f4209;
	fma.rn.f32 	%f4290, %f4239, %f4242, %f4210;
	fma.rn.f32 	%f4291, %f4239, %f4243, %f4211;
	fma.rn.f32 	%f4292, %f4239, %f4244, %f4212;
	fma.rn.f32 	%f4293, %f4239, %f4245, %f4213;
	fma.rn.f32 	%f4294, %f4239, %f4246, %f4214;
	fma.rn.f32 	%f4295, %f4239, %f4247, %f4215;
	fma.rn.f32 	%f4296, %f4239, %f4248, %f4216;
	fma.rn.f32 	%f4297, %f4239, %f4249, %f4217;
	fma.rn.f32 	%f4298, %f4240, %f4242, %f4218;
	fma.rn.f32 	%f4299, %f4240, %f4243, %f4219;
	fma.rn.f32 	%f4300, %f4240, %f4244, %f4220;
	fma.rn.f32 	%f4301, %f4240, %f4245, %f4221;
	fma.rn.f32 	%f4302, %f4240, %f4246, %f4222;
	fma.rn.f32 	%f4303, %f4240, %f4247, %f4223;
	fma.rn.f32 	%f4304, %f4240, %f4248, %f4224;
	fma.rn.f32 	%f4305, %f4240, %f4249, %f4225;
	fma.rn.f32 	%f4306, %f4241, %f4242, %f4226;
	fma.rn.f32 	%f4307, %f4241, %f4243, %f4227;
	fma.rn.f32 	%f4308, %f4241, %f4244, %f4228;
	fma.rn.f32 	%f4309, %f4241, %f4245, %f4229;
	fma.rn.f32 	%f4310, %f4241, %f4246, %f4230;
	fma.rn.f32 	%f4311, %f4241, %f4247, %f4231;
	fma.rn.f32 	%f4312, %f4241, %f4248, %f4232;
	fma.rn.f32 	%f4313, %f4241, %f4249, %f4233;
	ld.shared.v4.f32 	{%f4314, %f4315, %f4316, %f4317}, [%r2+7680];
	ld.shared.v4.f32 	{%f4318, %f4319, %f4320, %f4321}, [%r2+7936];
	ld.shared.v4.f32 	{%f4322, %f4323, %f4324, %f4325}, [%r3+7680];
	ld.shared.v4.f32 	{%f4326, %f4327, %f4328, %f4329}, [%r3+7936];
	fma.rn.f32 	%f193, %f4314, %f4322, %f4250;
	fma.rn.f32 	%f194, %f4314, %f4323, %f4251;
	fma.rn.f32 	%f195, %f4314, %f4324, %f4252;
	fma.rn.f32 	%f196, %f4314, %f4325, %f4253;
	fma.rn.f32 	%f197, %f4314, %f4326, %f4254;
	fma.rn.f32 	%f198, %f4314, %f4327, %f4255;
	fma.rn.f32 	%f199, %f4314, %f4328, %f4256;
	fma.rn.f32 	%f200, %f4314, %f4329, %f4257;
	fma.rn.f32 	%f201, %f4315, %f4322, %f4258;
	fma.rn.f32 	%f202, %f4315, %f4323, %f4259;
	fma.rn.f32 	%f203, %f4315, %f4324, %f4260;
	fma.rn.f32 	%f204, %f4315, %f4325, %f4261;
	fma.rn.f32 	%f205, %f4315, %f4326, %f4262;
	fma.rn.f32 	%f206, %f4315, %f4327, %f4263;
	fma.rn.f32 	%f207, %f4315, %f4328, %f4264;
	fma.rn.f32 	%f208, %f4315, %f4329, %f4265;
	fma.rn.f32 	%f209, %f4316, %f4322, %f4266;
	fma.rn.f32 	%f210, %f4316, %f4323, %f4267;
	fma.rn.f32 	%f211, %f4316, %f4324, %f4268;
	fma.rn.f32 	%f212, %f4316, %f4325, %f4269;
	fma.rn.f32 	%f213, %f4316, %f4326, %f4270;
	fma.rn.f32 	%f214, %f4316, %f4327, %f4271;
	fma.rn.f32 	%f215, %f4316, %f4328, %f4272;
	fma.rn.f32 	%f216, %f4316, %f4329, %f4273;
	fma.rn.f32 	%f217, %f4317, %f4322, %f4274;
	fma.rn.f32 	%f218, %f4317, %f4323, %f4275;
	fma.rn.f32 	%f219, %f4317, %f4324, %f4276;
	fma.rn.f32 	%f220, %f4317, %f4325, %f4277;
	fma.rn.f32 	%f221, %f4317, %f4326, %f4278;
	fma.rn.f32 	%f222, %f4317, %f4327, %f4279;
	fma.rn.f32 	%f223, %f4317, %f4328, %f4280;
	fma.rn.f32 	%f224, %f4317, %f4329, %f4281;
	fma.rn.f32 	%f225, %f4318, %f4322, %f4282;
	fma.rn.f32 	%f226, %f4318, %f4323, %f4283;
	fma.rn.f32 	%f227, %f4318, %f4324, %f4284;
	fma.rn.f32 	%f228, %f4318, %f4325, %f4285;
	fma.rn.f32 	%f229, %f4318, %f4326, %f4286;
	fma.rn.f32 	%f230, %f4318, %f4327, %f4287;
	fma.rn.f32 	%f231, %f4318, %f4328, %f4288;
	fma.rn.f32 	%f232, %f4318, %f4329, %f4289;
	fma.rn.f32 	%f233, %f4319, %f4322, %f4290;
	fma.rn.f32 	%f234, %f4319, %f4323, %f4291;
	fma.rn.f32 	%f235, %f4319, %f4324, %f4292;
	fma.rn.f32 	%f236, %f4319, %f4325, %f4293;
	fma.rn.f32 	%f237, %f4319, %f4326, %f4294;
	fma.rn.f32 	%f238, %f4319, %f4327, %f4295;
	fma.rn.f32 	%f239, %f4319, %f4328, %f4296;
	fma.rn.f32 	%f240, %f4319, %f4329, %f4297;
	fma.rn.f32 	%f241, %f4320, %f4322, %f4298;
	fma.rn.f32 	%f242, %f4320, %f4323, %f4299;
	fma.rn.f32 	%f243, %f4320, %f4324, %f4300;
	fma.rn.f32 	%f244, %f4320, %f4325, %f4301;
	fma.rn.f32 	%f245, %f4320, %f4326, %f4302;
	fma.rn.f32 	%f246, %f4320, %f4327, %f4303;
	fma.rn.f32 	%f247, %f4320, %f4328, %f4304;
	fma.rn.f32 	%f248, %f4320, %f4329, %f4305;
	fma.rn.f32 	%f249, %f4321, %f4322, %f4306;
	fma.rn.f32 	%f250, %f4321, %f4323, %f4307;
	fma.rn.f32 	%f251, %f4321, %f4324, %f4308;
	fma.rn.f32 	%f252, %f4321, %f4325, %f4309;
	fma.rn.f32 	%f253, %f4321, %f4326, %f4310;
	fma.rn.f32 	%f254, %f4321, %f4327, %f4311;
	fma.rn.f32 	%f255, %f4321, %f4328, %f4312;
	fma.rn.f32 	%f256, %f4321, %f4329, %f4313;
	and.b32  	%r53, %r22, 32640;
	cvt.u64.u32 	%rd36, %r53;
	mov.u32 	%r54, %ctaid.x;
	shl.b32 	%r55, %r54, 7;
	cvt.u64.u32 	%rd37, %r55;
	add.s64 	%rd38, %rd36, %rd37;
	and.b32  	%r56, %r22, 124;
	cvt.u64.u32 	%rd39, %r56;
	or.b64  	%rd40, %rd38, %rd39;
	cvta.to.global.u64 	%rd41, %rd51;
	shl.b64 	%rd42, %rd40, 2;
	add.s64 	%rd13, %rd41, %rd42;
	ld.global.nc.v4.f32 	{%f257, %f258, %f259, %f260}, [%rd13];
	setp.gt.u32 	%p2, %r14, 1;
	@%p2 bra 	$L__BB1_5;
	shl.b32 	%r57, %r14, 11;
	add.s32 	%r58, %r2, %r57;
	st.shared.f32 	[%r58], %f193;
	st.shared.f32 	[%r58+512], %f194;
	st.shared.f32 	[%r58+1024], %f195;
	st.shared.f32 	[%r58+1536], %f196;
	st.shared.f32 	[%r58+4], %f201;
	st.shared.f32 	[%r58+516], %f202;
	st.shared.f32 	[%r58+1028], %f203;
	st.shared.f32 	[%r58+1540], %f204;
	st.shared.f32 	[%r58+8], %f209;
	st.shared.f32 	[%r58+520], %f210;
	st.shared.f32 	[%r58+1032], %f211;
	st.shared.f32 	[%r58+1544], %f212;
	st.shared.f32 	[%r58+12], %f217;
	st.shared.f32 	[%r58+524], %f218;
	st.shared.f32 	[%r58+1036], %f219;
	st.shared.f32 	[%r58+1548], %f220;
	st.shared.f32 	[%r58+256], %f225;
	st.shared.f32 	[%r58+768], %f226;
	st.shared.f32 	[%r58+1280], %f227;
	st.shared.f32 	[%r58+1792], %f228;
	st.shared.f32 	[%r58+260], %f233;
	st.shared.f32 	[%r58+772], %f234;
	st.shared.f32 	[%r58+1284], %f235;
	st.shared.f32 	[%r58+1796], %f236;
	st.shared.f32 	[%r58+264], %f241;
	st.shared.f32 	[%r58+776], %f242;
	st.shared.f32 	[%r58+1288], %f243;
	st.shared.f32 	[%r58+1800], %f244;
	st.shared.f32 	[%r58+268], %f249;
	st.shared.f32 	[%r58+780], %f250;
	st.shared.f32 	[%r58+1292], %f251;
	st.shared.f32 	[%r58+1804], %f252;
$L__BB1_5:
	mov.u32 	%r59, %tid.y;
	shl.b32 	%r60, %r59, 4;
	mov.u32 	%r61, %tid.x;
	add.s32 	%r62, %r60, %r61;
	shl.b32 	%r63, %r62, 4;
	mov.u32 	%r64, _ZZ16sgemm_b2b_kernelILi1024ELi1024ELi128ELi128EEvPfS0_S0_S0_S0_E4s_b1;
	add.s32 	%r65, %r64, %r63;
	st.shared.v4.f32 	[%r65], {%f257, %f258, %f259, %f260};
	bar.sync 	0;
	shr.u32 	%r66, %r61, 1;
	ld.global.nc.v4.f32 	{%f261, %f262, %f263, %f264}, [%rd13+4096];
	mov.u32 	%r67, _ZZ16sgemm_b2b_kernelILi1024ELi1024ELi128ELi128EEvPfS0_S0_S0_S0_E3s_a;
	add.s32 	%r68, %r67, %r60;
	ld.shared.v4.f32 	{%f4330, %f4331, %f4332, %f4333}, [%r68];
	ld.shared.v4.f32 	{%f4334, %f4335, %f4336, %f4337}, [%r68+256];
	shl.b32 	%r69, %r61, 4;
	add.s32 	%r70, %r64, %r69;
	ld.shared.v4.f32 	{%f4338, %f4339, %f4340, %f4341}, [%r70];
	ld.shared.v4.f32 	{%f4342, %f4343, %f4344, %f4345}, [%r70+256];
	fma.rn.f32 	%f4346, %f4330, %f4338, 0f00000000;
	fma.rn.f32 	%f4347, %f4330, %f4339, 0f00000000;
	fma.rn.f32 	%f4348, %f4330, %f4340, 0f00000000;
	fma.rn.f32 	%f4349, %f4330, %f4341, 0f00000000;
	fma.rn.f32 	%f4350, %f4330, %f4342, 0f00000000;
	fma.rn.f32 	%f4351, %f4330, %f4343, 0f00000000;
	fma.rn.f32 	%f4352, %f4330, %f4344, 0f00000000;
	fma.rn.f32 	%f4353, %f4330, %f4345, 0f00000000;
	fma.rn.f32 	%f4354, %f4331, %f4338, 0f00000000;
	fma.rn.f32 	%f4355, %f4331, %f4339, 0f00000000;
	fma.rn.f32 	%f4356, %f4331, %f4340, 0f00000000;
	fma.rn.f32 	%f4357, %f4331, %f4341, 0f00000000;
	fma.rn.f32 	%f4358, %f4331, %f4342, 0f00000000;
	fma.rn.f32 	%f4359, %f4331, %f4343, 0f00000000;
	fma.rn.f32 	%f4360, %f4331, %f4344, 0f00000000;
	fma.rn.f32 	%f4361, %f4331, %f4345, 0f00000000;
	fma.rn.f32 	%f4362, %f4332, %f4338, 0f00000000;
	fma.rn.f32 	%f4363, %f4332, %f4339, 0f00000000;
	fma.rn.f32 	%f4364, %f4332, %f4340, 0f00000000;
	fma.rn.f32 	%f4365, %f4332, %f4341, 0f00000000;
	fma.rn.f32 	%f4366, %f4332, %f4342, 0f00000000;
	fma.rn.f32 	%f4367, %f4332, %f4343, 0f00000000;
	fma.rn.f32 	%f4368, %f4332, %f4344, 0f00000000;
	fma.rn.f32 	%f4369, %f4332, %f4345, 0f00000000;
	fma.rn.f32 	%f4370, %f4333, %f4338, 0f00000000;
	fma.rn.f32 	%f4371, %f4333, %f4339, 0f00000000;
	fma.rn.f32 	%f4372, %f4333, %f4340, 0f00000000;
	fma.rn.f32 	%f4373, %f4333, %f4341, 0f00000000;
	fma.rn.f32 	%f4374, %f4333, %f4342, 0f00000000;
	fma.rn.f32 	%f4375, %f4333, %f4343, 0f00000000;
	fma.rn.f32 	%f4376, %f4333, %f4344, 0f00000000;
	fma.rn.f32 	%f4377, %f4333, %f4345, 0f00000000;
	fma.rn.f32 	%f4378, %f4334, %f4338, 0f00000000;
	fma.rn.f32 	%f4379, %f4334, %f4339, 0f00000000;
	fma.rn.f32 	%f4380, %f4334, %f4340, 0f00000000;
	fma.rn.f32 	%f4381, %f4334, %f4341, 0f00000000;
	fma.rn.f32 	%f4382, %f4334, %f4342, 0f00000000;
	fma.rn.f32 	%f4383, %f4334, %f4343, 0f00000000;
	fma.rn.f32 	%f4384, %f4334, %f4344, 0f00000000;
	fma.rn.f32 	%f4385, %f4334, %f4345, 0f00000000;
	fma.rn.f32 	%f4386, %f4335, %f4338, 0f00000000;
	fma.rn.f32 	%f4387, %f4335, %f4339, 0f00000000;
	fma.rn.f32 	%f4388, %f4335, %f4340, 0f00000000;
	fma.rn.f32 	%f4389, %f4335, %f4341, 0f00000000;
	fma.rn.f32 	%f4390, %f4335, %f4342, 0f00000000;
	fma.rn.f32 	%f4391, %f4335, %f4343, 0f00000000;
	fma.rn.f32 	%f4392, %f4335, %f4344, 0f00000000;
	fma.rn.f32 	%f4393, %f4335, %f4345, 0f00000000;
	fma.rn.f32 	%f4394, %f4336, %f4338, 0f00000000;
	fma.rn.f32 	%f4395, %f4336, %f4339, 0f00000000;
	fma.rn.f32 	%f4396, %f4336, %f4340, 0f00000000;
	fma.rn.f32 	%f4397, %f4336, %f4341, 0f00000000;
	fma.rn.f32 	%f4398, %f4336, %f4342, 0f00000000;
	fma.rn.f32 	%f4399, %f4336, %f4343, 0f00000000;
	fma.rn.f32 	%f4400, %f4336, %f4344, 0f00000000;
	fma.rn.f32 	%f4401, %f4336, %f4345, 0f00000000;
	fma.rn.f32 	%f4402, %f4337, %f4338, 0f00000000;
	fma.rn.f32 	%f4403, %f4337, %f4339, 0f00000000;
	fma.rn.f32 	%f4404, %f4337, %f4340, 0f00000000;
	fma.rn.f32 	%f4405, %f4337, %f4341, 0f00000000;
	fma.rn.f32 	%f4406, %f4337, %f4342, 0f00000000;
	fma.rn.f32 	%f4407, %f4337, %f4343, 0f00000000;
	fma.rn.f32 	%f4408, %f4337, %f4344, 0f00000000;
	fma.rn.f32 	%f4409, %f4337, %f4345, 0f00000000;
	ld.shared.v4.f32 	{%f4410, %f4411, %f4412, %f4413}, [%r68+512];
	ld.shared.v4.f32 	{%f4414, %f4415, %f4416, %f4417}, [%r68+768];
	ld.shared.v4.f32 	{%f4418, %f4419, %f4420, %f4421}, [%r70+512];
	ld.shared.v4.f32 	{%f4422, %f4423, %f4424, %f4425}, [%r70+768];
	fma.rn.f32 	%f4426, %f4410, %f4418, %f4346;
	fma.rn.f32 	%f4427, %f4410, %f4419, %f4347;
	fma.rn.f32 	%f4428, %f4410, %f4420, %f4348;
	fma.rn.f32 	%f4429, %f4410, %f4421, %f4349;
	fma.rn.f32 	%f4430, %f4410, %f4422, %f4350;
	fma.rn.f32 	%f4431, %f4410, %f4423, %f4351;
	fma.rn.f32 	%f4432, %f4410, %f4424, %f4352;
	fma.rn.f32 	%f4433, %f4410, %f4425, %f4353;
	fma.rn.f32 	%f4434, %f4411, %f4418, %f4354;
	fma.rn.f32 	%f4435, %f4411, %f4419, %f4355;
	fma.rn.f32 	%f4436, %f4411, %f4420, %f4356;
	fma.rn.f32 	%f4437, %f4411, %f4421, %f4357;
	fma.rn.f32 	%f4438, %f4411, %f4422, %f4358;
	fma.rn.f32 	%f4439, %f4411, %f4423, %f4359;
	fma.rn.f32 	%f4440, %f4411, %f4424, %f4360;
	fma.rn.f32 	%f4441, %f4411, %f4425, %f4361;
	fma.rn.f32 	%f4442, %f4412, %f4418, %f4362;
	fma.rn.f32 	%f4443, %f4412, %f4419, %f4363;
	fma.rn.f32 	%f4444, %f4412, %f4420, %f4364;
	fma.rn.f32 	%f4445, %f4412, %f4421, %f4365;
	fma.rn.f32 	%f4446, %f4412, %f4422, %f4366;
	fma.rn.f32 	%f4447, %f4412, %f4423, %f4367;
	fma.rn.f32 	%f4448, %f4412, %f4424, %f4368;
	fma.rn.f32 	%f4449, %f4412, %f4425, %f4369;
	fma.rn.f32 	%f4450, %f4413, %f4418, %f4370;
	fma.rn.f32 	%f4451, %f4413, %f4419, %f4371;
	fma.rn.f32 	%f4452, %f4413, %f4420, %f4372;
	fma.rn.f32 	%f4453, %f4413, %f4421, %f4373;
	fma.rn.f32 	%f4454, %f4413, %f4422, %f4374;
	fma.rn.f32 	%f4455, %f4413, %f4423, %f4375;
	fma.rn.f32 	%f4456, %f4413, %f4424, %f4376;
	fma.rn.f32 	%f4457, %f4413, %f4425, %f4377;
	fma.rn.f32 	%f4458, %f4414, %f4418, %f4378;
	fma.rn.f32 	%f4459, %f4414, %f4419, %f4379;
	fma.rn.f32 	%f4460, %f4414, %f4420, %f4380;
	fma.rn.f32 	%f4461, %f4414, %f4421, %f4381;
	fma.rn.f32 	%f4462, %f4414, %f4422, %f4382;
	fma.rn.f32 	%f4463, %f4414, %f4423, %f4383;
	fma.rn.f32 	%f4464, %f4414, %f4424, %f4384;
	fma.rn.f32 	%f4465, %f4414, %f4425, %f4385;
	fma.rn.f32 	%f4466, %f4415, %f4418, %f4386;
	fma.rn.f32 	%f4467, %f4415, %f4419, %f4387;
	fma.rn.f32 	%f4468, %f4415, %f4420, %f4388;
	fma.rn.f32 	%f4469, %f4415, %f4421, %f4389;
	fma.rn.f32 	%f4470, %f4415, %f4422, %f4390;
	fma.rn.f32 	%f4471, %f4415, %f4423, %f4391;
	fma.rn.f32 	%f4472, %f4415, %f4424, %f4392;
	fma.rn.f32 	%f4473, %f4415, %f4425, %f4393;
	fma.rn.f32 	%f4474, %f4416, %f4418, %f4394;
	fma.rn.f32 	%f4475, %f4416, %f4419, %f4395;
	fma.rn.f32 	%f4476, %f4416, %f4420, %f4396;
	fma.rn.f32 	%f4477, %f4416, %f4421, %f4397;
	fma.rn.f32 	%f4478, %f4416, %f4422, %f4398;
	fma.rn.f32 	%f4479, %f4416, %f4423, %f4399;
	fma.rn.f32 	%f4480, %f4416, %f4424, %f4400;
	fma.rn.f32 	%f4481, %f4416, %f4425, %f4401;
	fma.rn.f32 	%f4482, %f4417, %f4418, %f4402;
	fma.rn.f32 	%f4483, %f4417, %f4419, %f4403;
	fma.rn.f32 	%f4484, %f4417, %f4420, %f4404;
	fma.rn.f32 	%f4485, %f4417, %f4421, %f4405;
	fma.rn.f32 	%f4486, %f4417, %f4422, %f4406;
	fma.rn.f32 	%f4487, %f4417, %f4423, %f4407;
	fma.rn.f32 	%f4488, %f4417, %f4424, %f4408;
	fma.rn.f32 	%f4489, %f4417, %f4425, %f4409;
	ld.shared.v4.f32 	{%f4490, %f4491, %f4492, %f4493}, [%r68+1024];
	ld.shared.v4.f32 	{%f4494, %f4495, %f4496, %f4497}, [%r68+1280];
	ld.shared.v4.f32 	{%f4498, %f4499, %f4500, %f4501}, [%r70+1024];
	ld.shared.v4.f32 	{%f4502, %f4503, %f4504, %f4505}, [%r70+1280];
	fma.rn.f32 	%f4506, %f4490, %f4498, %f4426;
	fma.rn.f32 	%f4507, %f4490, %f4499, %f4427;
	fma.rn.f32 	%f4508, %f4490, %f4500, %f4428;
	fma.rn.f32 	%f4509, %f4490, %f4501, %f4429;
	fma.rn.f32 	%f4510, %f4490, %f4502, %f4430;
	fma.rn.f32 	%f4511, %f4490, %f4503, %f4431;
	fma.rn.f32 	%f4512, %f4490, %f4504, %f4432;
	fma.rn.f32 	%f4513, %f4490, %f4505, %f4433;
	fma.rn.f32 	%f4514, %f4491, %f4498, %f4434;
	fma.rn.f32 	%f4515, %f4491, %f4499, %f4435;
	fma.rn.f32 	%f4516, %f4491, %f4500, %f4436;
	fma.rn.f32 	%f4517, %f4491, %f4501, %f4437;
	fma.rn.f32 	%f4518, %f4491, %f4502, %f4438;
	fma.rn.f32 	%f4519, %f4491, %f4503, %f4439;
	fma.rn.f32 	%f4520, %f4491, %f4504, %f4440;
	fma.rn.f32 	%f4521, %f4491, %f4505, %f4441;
	fma.rn.f32 	%f4522, %f4492, %f4498, %f4442;
	fma.rn.f32 	%f4523, %f4492, %f4499, %f4443;
	fma.rn.f32 	%f4524, %f4492, %f4500, %f4444;
	fma.rn.f32 	%f4525, %f4492, %f4501, %f4445;
	fma.rn.f32 	%f4526, %f4492, %f4502, %f4446;
	fma.rn.f32 	%f4527, %f4492, %f4503, %f4447;
	fma.rn.f32 	%f4528, %f4492, %f4504, %f4448;
	fma.rn.f32 	%f4529, %f4492, %f4505, %f4449;
	fma.rn.f32 	%f4530, %f4493, %f4498, %f4450;
	fma.rn.f32 	%f4531, %f4493, %f4499, %f4451;
	fma.rn.f32 	%f4532, %f4493, %f4500, %f4452;
	fma.rn.f32 	%f4533, %f4493, %f4501, %f4453;
	fma.rn.f32 	%f4534, %f4493, %f4502, %f4454;
	fma.rn.f32 	%f4535, %f4493, %f4503, %f4455;
	fma.rn.f32 	%f4536, %f4493, %f4504, %f4456;
	fma.rn.f32 	%f4537, %f4493, %f4505, %f4457;
	fma.rn.f32 	%f4538, %f4494, %f4498, %f4458;
	fma.rn.f32 	%f4539, %f4494, %f4499, %f4459;
	fma.rn.f32 	%f4540, %f4494, %f4500, %f4460;
	fma.rn.f32 	%f4541, %f4494, %f4501, %f4461;
	fma.rn.f32 	%f4542, %f4494, %f4502, %f4462;
	fma.rn.f32 	%f4543, %f4494, %f4503, %f4463;
	fma.rn.f32 	%f4544, %f4494, %f4504, %f4464;
	fma.rn.f32 	%f4545, %f4494, %f4505, %f4465;
	fma.rn.f32 	%f4546, %f4495, %f4498, %f4466;
	fma.rn.f32 	%f4547, %f4495, %f4499, %f4467;
	fma.rn.f32 	%f4548, %f4495, %f4500, %f4468;
	fma.rn.f32 	%f4549, %f4495, %f4501, %f4469;
	fma.rn.f32 	%f4550, %f4495, %f4502, %f4470;
	fma.rn.f32 	%f4551, %f4495, %f4503, %f4471;
	fma.rn.f32 	%f4552, %f4495, %f4504, %f4472;
	fma.rn.f32 	%f4553, %f4495, %f4505, %f4473;
	fma.rn.f32 	%f4554, %f4496, %f4498, %f4474;
	fma.rn.f32 	%f4555, %f4496, %f4499, %f4475;
	fma.rn.f32 	%f4556, %f4496, %f4500, %f4476;
	fma.rn.f32 	%f4557, %f4496, %f4501, %f4477;
	fma.rn.f32 	%f4558, %f4496, %f4502, %f4478;
	fma.rn.f32 	%f4559, %f4496, %f4503, %f4479;
	fma.rn.f32 	%f4560, %f4496, %f4504, %f4480;
	fma.rn.f32 	%f4561, %f4496, %f4505, %f4481;
	fma.rn.f32 	%f4562, %f4497, %f4498, %f4482;
	fma.rn.f32 	%f4563, %f4497, %f4499, %f4483;
	fma.rn.f32 	%f4564, %f4497, %f4500, %f4484;
	fma.rn.f32 	%f4565, %f4497, %f4501, %f4485;
	fma.rn.f32 	%f4566, %f4497, %f4502, %f4486;
	fma.rn.f32 	%f4567, %f4497, %f4503, %f4487;
	fma.rn.f32 	%f4568, %f4497, %f4504, %f4488;
	fma.rn.f32 	%f4569, %f4497, %f4505, %f4489;
	ld.shared.v4.f32 	{%f4570, %f4571, %f4572, %f4573}, [%r68+1536];
	ld.shared.v4.f32 	{%f4574, %f4575, %f4576, %f4577}, [%r68+1792];
	ld.shared.v4.f32 	{%f4578, %f4579, %f4580, %f4581}, [%r70+1536];
	ld.shared.v4.f32 	{%f4582, %f4583, %f4584, %f4585}, [%r70+1792];
	fma.rn.f32 	%f4586, %f4570, %f4578, %f4506;
	fma.rn.f32 	%f4587, %f4570, %f4579, %f4507;
	fma.rn.f32 	%f4588, %f4570, %f4580, %f4508;
	fma.rn.f32 	%f4589, %f4570, %f4581, %f4509;
	fma.rn.f32 	%f4590, %f4570, %f4582, %f4510;
	fma.rn.f32 	%f4591, %f4570, %f4583, %f4511;
	fma.rn.f32 	%f4592, %f4570, %f4584, %f4512;
	fma.rn.f32 	%f4593, %f4570, %f4585, %f4513;
	fma.rn.f32 	%f4594, %f4571, %f4578, %f4514;
	fma.rn.f32 	%f4595, %f4571, %f4579, %f4515;
	fma.rn.f32 	%f4596, %f4571, %f4580, %f4516;
	fma.rn.f32 	%f4597, %f4571, %f4581, %f4517;
	fma.rn.f32 	%f4598, %f4571, %f4582, %f4518;
	fma.rn.f32 	%f4599, %f4571, %f4583, %f4519;
	fma.rn.f32 	%f4600, %f4571, %f4584, %f4520;
	fma.rn.f32 	%f4601, %f4571, %f4585, %f4521;
	fma.rn.f32 	%f4602, %f4572, %f4578, %f4522;
	fma.rn.f32 	%f4603, %f4572, %f4579, %f4523;
	fma.rn.f32 	%f4604, %f4572, %f4580, %f4524;
	fma.rn.f32 	%f4605, %f4572, %f4581, %f4525;
	fma.rn.f32 	%f4606, %f4572, %f4582, %f4526;
	fma.rn.f32 	%f4607, %f4572, %f4583, %f4527;
	fma.rn.f32 	%f4608, %f4572, %f4584, %f4528;
	fma.rn.f32 	%f4609, %f4572, %f4585, %f4529;
	fma.rn.f32 	%f4610, %f4573, %f4578, %f4530;
	fma.rn.f32 	%f4611, %f4573, %f4579, %f4531;
	fma.rn.f32 	%f4612, %f4573, %f4580, %f4532;
	fma.rn.f32 	%f4613, %f4573, %f4581, %f4533;
	fma.rn.f32 	%f4614, %f4573, %f4582, %f4534;
	fma.rn.f32 	%f4615, %f4573, %f4583, %f4535;
	fma.rn.f32 	%f4616, %f4573, %f4584, %f4536;
	fma.rn.f32 	%f4617, %f4573, %f4585, %f4537;
	fma.rn.f32 	%f4618, %f4574, %f4578, %f4538;
	fma.rn.f32 	%f4619, %f4574, %f4579, %f4539;
	fma.rn.f32 	%f4620, %f4574, %f4580, %f4540;
	fma.rn.f32 	%f4621, %f4574, %f4581, %f4541;
	fma.rn.f32 	%f4622, %f4574, %f4582, %f4542;
	fma.rn.f32 	%f4623, %f4574, %f4583, %f4543;
	fma.rn.f32 	%f4624, %f4574, %f4584, %f4544;
	fma.rn.f32 	%f4625, %f4574, %f4585, %f4545;
	fma.rn.f32 	%f4626, %f4575, %f4578, %f4546;
	fma.rn.f32 	%f4627, %f4575, %f4579, %f4547;
	fma.rn.f32 	%f4628, %f4575, %f4580, %f4548;
	fma.rn.f32 	%f4629, %f4575, %f4581, %f4549;
	fma.rn.f32 	%f4630, %f4575, %f4582, %f4550;
	fma.rn.f32 	%f4631, %f4575, %f4583, %f4551;
	fma.rn.f32 	%f4632, %f4575, %f4584, %f4552;
	fma.rn.f32 	%f4633, %f4575, %f4585, %f4553;
	fma.rn.f32 	%f4634, %f4576, %f4578, %f4554;
	fma.rn.f32 	%f4635, %f4576, %f4579, %f4555;
	fma.rn.f32 	%f4636, %f4576, %f4580, %f4556;
	fma.rn.f32 	%f4637, %f4576, %f4581, %f4557;
	fma.rn.f32 	%f4638, %f4576, %f4582, %f4558;
	fma.rn.f32 	%f4639, %f4576, %f4583, %f4559;
	fma.rn.f32 	%f4640, %f4576, %f4584, %f4560;
	fma.rn.f32 	%f4641, %f4576, %f4585, %f4561;
	fma.rn.f32 	%f4642, %f4577, %f4578, %f4562;
	fma.rn.f32 	%f4643, %f4577, %f4579, %f4563;
	fma.rn.f32 	%f4644, %f4577, %f4580, %f4564;
	fma.rn.f32 	%f4645, %f4577, %f4581, %f4565;
	fma.rn.f32 	%f4646, %f4577, %f4582, %f4566;
	fma.rn.f32 	%f4647, %f4577, %f4583, %f4567;
	fma.rn.f32 	%f4648, %f4577, %f4584, %f4568;
	fma.rn.f32 	%f4649, %f4577, %f4585, %f4569;
	ld.shared.v4.f32 	{%f4650, %f4651, %f4652, %f4653}, [%r68+2048];
	ld.shared.v4.f32 	{%f4654, %f4655, %f4656, %f4657}, [%r68+2304];
	ld.shared.v4.f32 	{%f4658, %f4659, %f4660, %f4661}, [%r70+2048];
	ld.shared.v4.f32 	{%f4662, %f4663, %f4664, %f4665}, [%r70+2304];
	fma.rn.f32 	%f4666, %f4650, %f4658, %f4586;
	fma.rn.f32 	%f4667, %f4650, %f4659, %f4587;
	fma.rn.f32 	%f4668, %f4650, %f4660, %f4588;
	fma.rn.f32 	%f4669, %f4650, %f4661, %f4589;
	fma.rn.f32 	%f4670, %f4650, %f4662, %f4590;
	fma.rn.f32 	%f4671, %f4650, %f4663, %f4591;
	fma.rn.f32 	%f4672, %f4650, %f4664, %f4592;
	fma.rn.f32 	%f4673, %f4650, %f4665, %f4593;
	fma.rn.f32 	%f4674, %f4651, %f4658, %f4594;
	fma.rn.f32 	%f4675, %f4651, %f4659, %f4595;
	fma.rn.f32 	%f4676, %f4651, %f4660, %f4596;
	fma.rn.f32 	%f4677, %f4651, %f4661, %f4597;
	fma.rn.f32 	%f4678, %f4651, %f4662, %f4598;
	fma.rn.f32 	%f4679, %f4651, %f4663, %f4599;
	fma.rn.f32 	%f4680, %f4651, %f4664, %f4600;
	fma.rn.f32 	%f4681, %f4651, %f4665, %f4601;
	fma.rn.f32 	%f4682, %f4652, %f4658, %f4602;
	fma.rn.f32 	%f4683, %f4652, %f4659, %f4603;
	fma.rn.f32 	%f4684, %f4652, %f4660, %f4604;
	fma.rn.f32 	%f4685, %f4652, %f4661, %f4605;
	fma.rn.f32 	%f4686, %f4652, %f4662, %f4606;
	fma.rn.f32 	%f4687, %f4652, %f4663, %f4607;
	fma.rn.f32 	%f4688, %f4652, %f4664, %f4608;
	fma.rn.f32 	%f4689, %f4652, %f4665, %f4609;
	fma.rn.f32 	%f4690, %f4653, %f4658, %f4610;
	fma.rn.f32 	%f4691, %f4653, %f4659, %f4611;
	fma.rn.f32 	%f4692, %f4653, %f4660, %f4612;
	fma.rn.f32 	%f4693, %f4653, %f4661, %f4613;
	fma.rn.f32 	%f4694, %f4653, %f4662, %f4614;
	fma.rn.f32 	%f4695, %f4653, %f4663, %f4615;
	fma.rn.f32 	%f4696, %f4653, %f4664, %f4616;
	fma.rn.f32 	%f4697, %f4653, %f4665, %f4617;
	fma.rn.f32 	%f4698, %f4654, %f4658, %f4618;
	fma.rn.f32 	%f4699, %f4654, %f4659, %f4619;
	fma.rn.f32 	%f4700, %f4654, %f4660, %f4620;
	fma.rn.f32 	%f4701, %f4654, %f4661, %f4621;
	fma.rn.f32 	%f4702, %f4654, %f4662, %f4622;
	fma.rn.f32 	%f4703, %f4654, %f4663, %f4623;
	fma.rn.f32 	%f4704, %f4654, %f4664, %f4624;
	fma.rn.f32 	%f4705, %f4654, %f4665, %f4625;
	fma.rn.f32 	%f4706, %f4655, %f4658, %f4626;
	fma.rn.f32 	%f4707, %f4655, %f4659, %f4627;
	fma.rn.f32 	%f4708, %f4655, %f4660, %f4628;
	fma.rn.f32 	%f4709, %f4655, %f4661, %f4629;
	fma.rn.f32 	%f4710, %f4655, %f4662, %f4630;
	fma.rn.f32 	%f4711, %f4655, %f4663, %f4631;
	fma.rn.f32 	%f4712, %f4655, %f4664, %f4632;
	fma.rn.f32 	%f4713, %f4655, %f4665, %f4633;
	fma.rn.f32 	%f4714, %f4656, %f4658, %f4634;
	fma.rn.f32 	%f4715, %f4656, %f4659, %f4635;
	fma.rn.f32 	%f4716, %f4656, %f4660, %f4636;
	fma.rn.f32 	%f4717, %f4656, %f4661, %f4637;
	fma.rn.f32 	%f4718, %f4656, %f4662, %f4638;
	fma.rn.f32 	%f4719, %f4656, %f4663, %f4639;
	fma.rn.f32 	%f4720, %f4656, %f4664, %f4640;
	fma.rn.f32 	%f4721, %f4656, %f4665, %f4641;
	fma.rn.f32 	%f4722, %f4657, %f4658, %f4642;
	fma.rn.f32 	%f4723, %f4657, %f4659, %f4643;
	fma.rn.f32 	%f4724, %f4657, %f4660, %f4644;
	fma.rn.f32 	%f4725, %f4657, %f4661, %f4645;
	fma.rn.f32 	%f4726, %f4657, %f4662, %f4646;
	fma.rn.f32 	%f4727, %f4657, %f4663, %f4647;
	fma.rn.f32 	%f4728, %f4657, %f4664, %f4648;
	fma.rn.f32 	%f4729, %f4657, %f4665, %f4649;
	ld.shared.v4.f32 	{%f4730, %f4731, %f4732, %f4733}, [%r68+2560];
	ld.shared.v4.f32 	{%f4734, %f4735, %f4736, %f4737}, [%r68+2816];
	ld.shared.v4.f32 	{%f4738, %f4739, %f4740, %f4741}, [%r70+2560];
	ld.shared.v4.f32 	{%f4742, %f4743, %f4744, %f4745}, [%r70+2816];
	fma.rn.f32 	%f4746, %f4730, %f4738, %f4666;
	fma.rn.f32 	%f4747, %f4730, %f4739, %f4667;
	fma.rn.f32 	%f4748, %f4730, %f4740, %f4668;
	fma.rn.f32 	%f4749, %f4730, %f4741, %f4669;
	fma.rn.f32 	%f4750, %f4730, %f4742, %f4670;
	fma.rn.f32 	%f4751, %f4730, %f4743, %f4671;
	fma.rn.f32 	%f4752, %f4730, %f4744, %f4672;
	fma.rn.f32 	%f4753, %f4730, %f4745, %f4673;
	fma.rn.f32 	%f4754, %f4731, %f4738, %f4674;
	fma.rn.f32 	%f4755, %f4731, %f4739, %f4675;
	fma.rn.f32 	%f4756, %f4731, %f4740, %f4676;
	fma.rn.f32 	%f4757, %f4731, %f4741, %f4677;
	fma.rn.f32 	%f4758, %f4731, %f4742, %f4678;
	fma.rn.f32 	%f4759, %f4731, %f4743, %f4679;
	fma.rn.f32 	%f4760, %f4731, %f4744, %f4680;
	fma.rn.f32 	%f4761, %f4731, %f4745, %f4681;
	fma.rn.f32 	%f4762, %f4732, %f4738, %f4682;
	fma.rn.f32 	%f4763, %f4732, %f4739, %f4683;
	fma.rn.f32 	%f4764, %f4732, %f4740, %f4684;
	fma.rn.f32 	%f4765, %f4732, %f4741, %f4685;
	fma.rn.f32 	%f4766, %f4732, %f4742, %f4686;
	fma.rn.f32 	%f4767, %f4732, %f4743, %f4687;
	fma.rn.f32 	%f4768, %f4732, %f4744, %f4688;
	fma.rn.f32 	%f4769, %f4732, %f4745, %f4689;
	fma.rn.f32 	%f4770, %f4733, %f4738, %f4690;
	fma.rn.f32 	%f4771, %f4733, %f4739, %f4691;
	fma.rn.f32 	%f4772, %f4733, %f4740, %f4692;
	fma.rn.f32 	%f4773, %f4733, %f4741, %f4693;
	fma.rn.f32 	%f4774, %f4733, %f4742, %f4694;
	fma.rn.f32 	%f4775, %f4733, %f4743, %f4695;
	fma.rn.f32 	%f4776, %f4733, %f4744, %f4696;
	fma.rn.f32 	%f4777, %f4733, %f4745, %f4697;
	fma.rn.f32 	%f4778, %f4734, %f4738, %f4698;
	fma.rn.f32 	%f4779, %f4734, %f4739, %f4699;
	fma.rn.f32 	%f4780, %f4734, %f4740, %f4700;
	fma.rn.f32 	%f4781, %f4734, %f4741, %f4701;
	fma.rn.f32 	%f4782, %f4734, %f4742, %f4702;
	fma.rn.f32 	%f4783, %f4734, %f4743, %f4703;
	fma.rn.f32 	%f4784, %f4734, %f4744, %f4704;
	fma.rn.f32 	%f4785, %f4734, %f4745, %f4705;
	fma.rn.f32 	%f4786, %f4735, %f4738, %f4706;
	fma.rn.f32 	%f4787, %f4735, %f4739, %f4707;
	fma.rn.f32 	%f4788, %f4735, %f4740, %f4708;
	fma.rn.f32 	%f4789, %f4735, %f4741, %f4709;
	fma.rn.f32 	%f4790, %f4735, %f4742, %f4710;
	fma.rn.f32 	%f4791, %f4735, %f4743, %f4711;
	fma.rn.f32 	%f4792, %f4735, %f4744, %f4712;
	fma.rn.f32 	%f4793, %f4735, %f4745, %f4713;
	fma.rn.f32 	%f4794, %f4736, %f4738, %f4714;
	fma.rn.f32 	%f4795, %f4736, %f4739, %f4715;
	fma.rn.f32 	%f4796, %f4736, %f4740, %f4716;
	fma.rn.f32 	%f4797, %f4736, %f4741, %f4717;
	fma.rn.f32 	%f4798, %f4736, %f4742, %f4718;
	fma.rn.f32 	%f4799, %f4736, %f4743, %f4719;
	fma.rn.f32 	%f4800, %f4736, %f4744, %f4720;
	fma.rn.f32 	%f4801, %f4736, %f4745, %f4721;
	fma.rn.f32 	%f4802, %f4737, %f4738, %f4722;
	fma.rn.f32 	%f4803, %f4737, %f4739, %f4723;
	fma.rn.f32 	%f4804, %f4737, %f4740, %f4724;
	fma.rn.f32 	%f4805, %f4737, %f4741, %f4725;
	fma.rn.f32 	%f4806, %f4737, %f4742, %f4726;
	fma.rn.f32 	%f4807, %f4737, %f4743, %f4727;
	fma.rn.f32 	%f4808, %f4737, %f4744, %f4728;
	fma.rn.f32 	%f4809, %f4737, %f4745, %f4729;
	ld.shared.v4.f32 	{%f4810, %f4811, %f4812, %f4813}, [%r68+3072];
	ld.shared.v4.f32 	{%f4814, %f4815, %f4816, %f4817}, [%r68+3328];
	ld.shared.v4.f32 	{%f4818, %f4819, %f4820, %f4821}, [%r70+3072];
	ld.shared.v4.f32 	{%f4822, %f4823, %f4824, %f4825}, [%r70+3328];
	fma.rn.f32 	%f4826, %f4810, %f4818, %f4746;
	fma.rn.f32 	%f4827, %f4810, %f4819, %f4747;
	fma.rn.f32 	%f4828, %f4810, %f4820, %f4748;
	fma.rn.f32 	%f4829, %f4810, %f4821, %f4749;
	fma.rn.f32 	%f4830, %f4810, %f4822, %f4750;
	fma.rn.f32 	%f4831, %f4810, %f4823, %f4751;
	fma.rn.f32 	%f4832, %f4810, %f4824, %f4752;
	fma.rn.f32 	%f4833, %f4810, %f4825, %f4753;
	fma.rn.f32 	%f4834, %f4811, %f4818, %f4754;
	fma.rn.f32 	%f4835, %f4811, %f4819, %f4755;
	fma.rn.f32 	%f4836, %f4811, %f4820, %f4756;
	fma.rn.f32 	%f4837, %f4811, %f4821, %f4757;
	fma.rn.f32 	%f4838, %f4811, %f4822, %f4758;
	fma.rn.f32 	%f4839, %f4811, %f4823, %f4759;
	fma.rn.f32 	%f4840, %f4811, %f4824, %f4760;
	fma.rn.f32 	%f4841, %f4811, %f4825, %f4761;
	fma.rn.f32 	%f4842, %f4812, %f4818, %f4762;
	fma.rn.f32 	%f4843, %f4812, %f4819, %f4763;
	fma.rn.f32 	%f4844, %f4812, %f4820, %f4764;
	fma.rn.f32 	%f4845, %f4812, %f4821, %f4765;
	fma.rn.f32 	%f4846, %f4812, %f4822, %f4766;
	fma.rn.f32 	%f4847, %f4812, %f4823, %f4767;
	fma.rn.f32 	%f4848, %f4812, %f4824, %f4768;
	fma.rn.f32 	%f4849, %f4812, %f4825, %f4769;
	fma.rn.f32 	%f4850, %f4813, %f4818, %f4770;
	fma.rn.f32 	%f4851, %f4813, %f4819, %f4771;
	fma.rn.f32 	%f4852, %f4813, %f4820, %f4772;
	fma.rn.f32 	%f4853, %f4813, %f4821, %f4773;
	fma.rn.f32 	%f4854, %f4813, %f4822, %f4774;
	fma.rn.f32 	%f4855, %f4813, %f4823, %f4775;
	fma.rn.f32 	%f4856, %f4813, %f4824, %f4776;
	fma.rn.f32 	%f4857, %f4813, %f4825, %f4777;
	fma.rn.f32 	%f4858, %f4814, %f4818, %f4778;
	fma.rn.f32 	%f4859, %f4814, %f4819, %f4779;
	fma.rn.f32 	%f4860, %f4814, %f4820, %f4780;
	fma.rn.f32 	%f4861, %f4814, %f4821, %f4781;
	fma.rn.f32 	%f4862, %f4814, %f4822, %f4782;
	fma.rn.f32 	%f4863, %f4814, %f4823, %f4783;
	fma.rn.f32 	%f4864, %f4814, %f4824, %f4784;
	fma.rn.f32 	%f4865, %f4814, %f4825, %f4785;
	fma.rn.f32 	%f4866, %f4815, %f4818, %f4786;
	fma.rn.f32 	%f4867, %f4815, %f4819, %f4787;
	fma.rn.f32 	%f4868, %f4815, %f4820, %f4788;
	fma.rn.f32 	%f4869, %f4815, %f4821, %f4789;
	fma.rn.f32 	%f4870, %f4815, %f4822, %f4790;
	fma.rn.f32 	%f4871, %f4815, %f4823, %f4791;
	fma.rn.f32 	%f4872, %f4815, %f4824, %f4792;
	fma.rn.f32 	%f4873, %f4815, %f4825, %f4793;
	fma.rn.f32 	%f4874, %f4816, %f4818, %f4794;
	fma.rn.f32 	%f4875, %f4816, %f4819, %f4795;
	fma.rn.f32 	%f4876, %f4816, %f4820, %f4796;
	fma.rn.f32 	%f4877, %f4816, %f4821, %f4797;
	fma.rn.f32 	%f4878, %f4816, %f4822, %f4798;
	fma.rn.f32 	%f4879, %f4816, %f4823, %f4799;
	fma.rn.f32 	%f4880, %f4816, %f4824, %f4800;
	fma.rn.f32 	%f4881, %f4816, %f4825, %f4801;
	fma.rn.f32 	%f4882, %f4817, %f4818, %f4802;
	fma.rn.f32 	%f4883, %f4817, %f4819, %f4803;
	fma.rn.f32 	%f4884, %f4817, %f4820, %f4804;
	fma.rn.f32 	%f4885, %f4817, %f4821, %f4805;
	fma.rn.f32 	%f4886, %f4817, %f4822, %f4806;
	fma.rn.f32 	%f4887, %f4817, %f4823, %f4807;
	fma.rn.f32 	%f4888, %f4817, %f4824, %f4808;
	fma.rn.f32 	%f4889, %f4817, %f4825, %f4809;
	ld.shared.v4.f32 	{%f4890, %f4891, %f4892, %f4893}, [%r68+3584];
	ld.shared.v4.f32 	{%f4894, %f4895, %f4896, %f4897}, [%r68+3840];
	ld.shared.v4.f32 	{%f4898, %f4899, %f4900, %f4901}, [%r70+3584];
	ld.shared.v4.f32 	{%f4902, %f4903, %f4904, %f4905}, [%r70+3840];
	fma.rn.f32 	%f265, %f4890, %f4898, %f4826;
	fma.rn.f32 	%f266, %f4890, %f4899, %f4827;
	fma.rn.f32 	%f267, %f4890, %f4900, %f4828;
	fma.rn.f32 	%f268, %f4890, %f4901, %f4829;
	fma.rn.f32 	%f269, %f4890, %f4902, %f4830;
	fma.rn.f32 	%f270, %f4890, %f4903, %f4831;
	fma.rn.f32 	%f271, %f4890, %f4904, %f4832;
	fma.rn.f32 	%f272, %f4890, %f4905, %f4833;
	fma.rn.f32 	%f273, %f4891, %f4898, %f4834;
	fma.rn.f32 	%f274, %f4891, %f4899, %f4835;
	fma.rn.f32 	%f275, %f4891, %f4900, %f4836;
	fma.rn.f32 	%f276, %f4891, %f4901, %f4837;
	fma.rn.f32 	%f277, %f4891, %f4902, %f4838;
	fma.rn.f32 	%f278, %f4891, %f4903, %f4839;
	fma.rn.f32 	%f279, %f4891, %f4904, %f4840;
	fma.rn.f32 	%f280, %f4891, %f4905, %f4841;
	fma.rn.f32 	%f281, %f4892, %f4898, %f4842;
	fma.rn.f32 	%f282, %f4892, %f4899, %f4843;
	fma.rn.f32 	%f283, %f4892, %f4900, %f4844;
	fma.rn.f32 	%f284, %f4892, %f4901, %f4845;
	fma.rn.f32 	%f285, %f4892, %f4902, %f4846;
	fma.rn.f32 	%f286, %f4892, %f4903, %f4847;
	fma.rn.f32 	%f287, %f4892, %f4904, %f4848;
	fma.rn.f32 	%f288, %f4892, %f4905, %f4849;
	fma.rn.f32 	%f289, %f4893, %f4898, %f4850;
	fma.rn.f32 	%f290, %f4893, %f4899, %f4851;
	fma.rn.f32 	%f291, %f4893, %f4900, %f4852;
	fma.rn.f32 	%f292, %f4893, %f4901, %f4853;
	fma.rn.f32 	%f293, %f4893, %f4902, %f4854;
	fma.rn.f32 	%f294, %f4893, %f4903, %f4855;
	fma.rn.f32 	%f295, %f4893, %f4904, %f4856;
	fma.rn.f32 	%f296, %f4893, %f4905, %f4857;
	fma.rn.f32 	%f297, %f4894, %f4898, %f4858;
	fma.rn.f32 	%f298, %f4894, %f4899, %f4859;
	fma.rn.f32 	%f299, %f4894, %f4900, %f4860;
	fma.rn.f32 	%f300, %f4894, %f4901, %f4861;
	fma.rn.f32 	%f301, %f4894, %f4902, %f4862;
	fma.rn.f32 	%f302, %f4894, %f4903, %f4863;
	fma.rn.f32 	%f303, %f4894, %f4904, %f4864;
	fma.rn.f32 	%f304, %f4894, %f4905, %f4865;
	fma.rn.f32 	%f305, %f4895, %f4898, %f4866;
	fma.rn.f32 	%f306, %f4895, %f4899, %f4867;
	fma.rn.f32 	%f307, %f4895, %f4900, %f4868;
	fma.rn.f32 	%f308, %f4895, %f4901, %f4869;
	fma.rn.f32 	%f309, %f4895, %f4902, %f4870;
	fma.rn.f32 	%f310, %f4895, %f4903, %f4871;
	fma.rn.f32 	%f311, %f4895, %f4904, %f4872;
	fma.rn.f32 	%f312, %f4895, %f4905, %f4873;
	fma.rn.f32 	%f313, %f4896, %f4898, %f4874;
	fma.rn.f32 	%f314, %f4896, %f4899, %f4875;
	fma.rn.f32 	%f315, %f4896, %f4900, %f4876;
	fma.rn.f32 	%f316, %f4896, %f4901, %f4877;
	fma.rn.f32 	%f317, %f4896, %f4902, %f4878;
	fma.rn.f32 	%f318, %f4896, %f4903, %f4879;
	fma.rn.f32 	%f319, %f4896, %f4904, %f4880;
	fma.rn.f32 	%f320, %f4896, %f4905, %f4881;
	fma.rn.f32 	%f321, %f4897, %f4898, %f4882;
	fma.rn.f32 	%f322, %f4897, %f4899, %f4883;
	fma.rn.f32 	%f323, %f4897, %f4900, %f4884;
	fma.rn.f32 	%f324, %f4897, %f4901, %f4885;
	fma.rn.f32 	%f325, %f4897, %f4902, %f4886;
	fma.rn.f32 	%f326, %f4897, %f4903, %f4887;
	fma.rn.f32 	%f327, %f4897, %f4904, %f4888;
	fma.rn.f32 	%f328, %f4897, %f4905, %f4889;
	setp.ne.s32 	%p3, %r66, 1;
	@%p3 bra 	$L__BB1_7;
	mov.u32 	%r71, %tid.y;
	shl.b32 	%r72, %r71, 4;
	mov.u32 	%r73, _ZZ16sgemm_b2b_kernelILi1024ELi1024ELi128ELi128EEvPfS0_S0_S0_S0_E3s_a;
	add.s32 	%r74, %r73, %r72;
	mov.u32 	%r75, %tid.x;
	shl.b32 	%r76, %r75, 11;
	and.b32  	%r77, %r76, 2048;
	add.s32 	%r78, %r74, %r77;
	st.shared.f32 	[%r78+4096], %f193;
	st.shared.f32 	[%r78+4608], %f194;
	st.shared.f32 	[%r78+5120], %f195;
	st.shared.f32 	[%r78+5632], %f196;
	st.shared.f32 	[%r78+4100], %f201;
	st.shared.f32 	[%r78+4612], %f202;
	st.shared.f32 	[%r78+5124], %f203;
	st.shared.f32 	[%r78+5636], %f204;
	st.shared.f32 	[%r78+4104], %f209;
	st.shared.f32 	[%r78+4616], %f210;
	st.shared.f32 	[%r78+5128], %f211;
	st.shared.f32 	[%r78+5640], %f212;
	st.shared.f32 	[%r78+4108], %f217;
	st.shared.f32 	[%r78+4620], %f218;
	st.shared.f32 	[%r78+5132], %f219;
	st.shared.f32 	[%r78+5644], %f220;
	st.shared.f32 	[%r78+4352], %f225;
	st.shared.f32 	[%r78+4864], %f226;
	st.shared.f32 	[%r78+5376], %f227;
	st.shared.f32 	[%r78+5888], %f228;
	st.shared.f32 	[%r78+4356], %f233;
	st.shared.f32 	[%r78+4868], %f234;
	st.shared.f32 	[%r78+5380], %f235;
	st.shared.f32 	[%r78+5892], %f236;
	st.shared.f32 	[%r78+4360], %f241;
	st.shared.f32 	[%r78+4872], %f242;
	st.shared.f32 	[%r78+5384], %f243;
	st.shared.f32 	[%r78+5896], %f244;
	st.shared.f32 	[%r78+4364], %f249;
	st.shared.f32 	[%r78+4876], %f250;
	st.shared.f32 	[%r78+5388], %f251;
	st.shared.f32 	[%r78+5900], %f252;
$L__BB1_7:
	mov.u32 	%r79, %tid.y;
	shl.b32 	%r80, %r79, 4;
	mov.u32 	%r81, %tid.x;
	add.s32 	%r82, %r80, %r81;
	shl.b32 	%r83, %r82, 4;
	mov.u32 	%r84, _ZZ16sgemm_b2b_kernelILi1024ELi1024ELi128ELi128EEvPfS0_S0_S0_S0_E4s_b1;
	add.s32 	%r85, %r84, %r83;
	st.shared.v4.f32 	[%r85+4096], {%f261, %f262, %f263, %f264};
	bar.sync 	0;
	ld.global.nc.v4.f32 	{%f329, %f330, %f331, %f332}, [%rd13+8192];
	mov.u32 	%r86, _ZZ16sgemm_b2b_kernelILi1024ELi1024ELi128ELi128EEvPfS0_S0_S0_S0_E3s_a;
	add.s32 	%r87, %r86, %r80;
	ld.shared.v4.f32 	{%f4906, %f4907, %f4908, %f4909}, [%r87+4096];
	ld.shared.v4.f32 	{%f4910, %f4911, %f4912, %f4913}, [%r87+4352];
	shl.b32 	%r88, %r81, 4;
	add.s32 	%r89, %r84, %r88;
	ld.shared.v4.f32 	{%f4914, %f4915, %f4916, %f4917}, [%r89+4096];
	ld.shared.v4.f32 	{%f4918, %f4919, %f4920, %f4921}, [%r89+4352];
	fma.rn.f32 	%f4922, %f4906, %f4914, %f265;
	fma.rn.f32 	%f4923, %f4906, %f4915, %f266;
	fma.rn.f32 	%f4924, %f4906, %f4916, %f267;
	fma.rn.f32 	%f4925, %f4906, %f4917, %f268;
	fma.rn.f32 	%f4926, %f4906, %f4918, %f269;
	fma.rn.f32 	%f4927, %f4906, %f4919, %f270;
	fma.rn.f32 	%f4928, %f4906, %f4920, %f271;
	fma.rn.f32 	%f4929, %f4906, %f4921, %f272;
	fma.rn.f32 	%f4930, %f4907, %f4914, %f273;
	fma.rn.f32 	%f4931, %f4907, %f4915, %f274;
	fma.rn.f32 	%f4932, %f4907, %f4916, %f275;
	fma.rn.f32 	%f4933, %f4907, %f4917, %f276;
	fma.rn.f32 	%f4934, %f4907, %f4918, %f277;
	fma.rn.f32 	%f4935, %f4907, %f4919, %f278;
	fma.rn.f32 	%f4936, %f4907, %f4920, %f279;
	fma.rn.f32 	%f4937, %f4907, %f4921, %f280;
	fma.rn.f32 	%f4938, %f4908, %f4914, %f281;
	fma.rn.f32 	%f4939, %f4908, %f4915, %f282;
	fma.rn.f32 	%f4940, %f4908, %f4916, %f283;
	fma.rn.f32 	%f4941, %f4908, %f4917, %f284;
	fma.rn.f32 	%f4942, %f4908, %f4918, %f285;
	fma.rn.f32 	%f4943, %f4908, %f4919, %f286;
	fma.rn.f32 	%f4944, %f4908, %f4920, %f287;
	fma.rn.f32 	%f4945, %f4908, %f4921, %f288;
	fma.rn.f32 	%f4946, %f4909, %f4914, %f289;
	fma.rn.f32 	%f4947, %f4909, %f4915, %f290;
	fma.rn.f32 	%f4948, %f4909, %f4916, %f291;
	fma.rn.f32 	%f4949, %f4909, %f4917, %f292;
	fma.rn.f32 	%f4950, %f4909, %f4918, %f293;
	fma.rn.f32 	%f4951, %f4909, %f4919, %f294;
	fma.rn.f32 	%f4952, %f4909, %f4920, %f295;
	fma.rn.f32 	%f4953, %f4909, %f4921, %f296;
	fma.rn.f32 	%f4954, %f4910, %f4914, %f297;
	fma.rn.f32 	%f4955, %f4910, %f4915, %f298;
	fma.rn.f32 	%f4956, %f4910, %f4916, %f299;
	fma.rn.f32 	%f4957, %f4910, %f4917, %f300;
	fma.rn.f32 	%f4958, %f4910, %f4918, %f301;
	fma.rn.f32 	%f4959, %f4910, %f4919, %f302;
	fma.rn.f32 	%f4960, %f4910, %f4920, %f303;
	fma.rn.f32 	%f4961, %f4910, %f4921, %f304;
	fma.rn.f32 	%f4962, %f4911, %f4914, %f305;
	fma.rn.f32 	%f4963, %f4911, %f4915, %f306;
	fma.rn.f32 	%f4964, %f4911, %f4916, %f307;
	fma.rn.f32 	%f4965, %f4911, %f4917, %f308;
	fma.rn.f32 	%f4966, %f4911, %f4918, %f309;
	fma.rn.f32 	%f4967, %f4911, %f4919, %f310;
	fma.rn.f32 	%f4968, %f4911, %f4920, %f311;
	fma.rn.f32 	%f4969, %f4911, %f4921, %f312;
	fma.rn.f32 	%f4970, %f4912, %f4914, %f313;
	fma.rn.f32 	%f4971, %f4912, %f4915, %f314;
	fma.rn.f32 	%f4972, %f4912, %f4916, %f315;
	fma.rn.f32 	%f4973, %f4912, %f4917, %f316;
	fma.rn.f32 	%f4974, %f4912, %f4918, %f317;
	fma.rn.f32 	%f4975, %f4912, %f4919, %f318;
	fma.rn.f32 	%f4976, %f4912, %f4920, %f319;
	fma.rn.f32 	%f4977, %f4912, %f4921, %f320;
	fma.rn.f32 	%f4978, %f4913, %f4914, %f321;
	fma.rn.f32 	%f4979, %f4913, %f4915, %f322;
	fma.rn.f32 	%f4980, %f4913, %f4916, %f323;
	fma.rn.f32 	%f4981, %f4913, %f4917, %f324;
	fma.rn.f32 	%f4982, %f4913, %f4918, %f325;
	fma.rn.f32 	%f4983, %f4913, %f4919, %f326;
	fma.rn.f32 	%f4984, %f4913, %f4920, %f327;
	fma.rn.f32 	%f4985, %f4913, %f4921, %f328;
	ld.shared.v4.f32 	{%f4986, %f4987, %f4988, %f4989}, [%r87+4608];
	ld.shared.v4.f32 	{%f4990, %f4991, %f4992, %f4993}, [%r87+4864];
	ld.shared.v4.f32 	{%f4994, %f4995, %f4996, %f4997}, [%r89+4608];
	ld.shared.v4.f32 	{%f4998, %f4999, %f5000, %f5001}, [%r89+4864];
	fma.rn.f32 	%f5002, %f4986, %f4994, %f4922;
	fma.rn.f32 	%f5003, %f4986, %f4995, %f4923;
	fma.rn.f32 	%f5004, %f4986, %f4996, %f4924;
	fma.rn.f32 	%f5005, %f4986, %f4997, %f4925;
	fma.rn.f32 	%f5006, %f4986, %f4998, %f4926;
	fma.rn.f32 	%f5007, %f4986, %f4999, %f4927;
	fma.rn.f32 	%f5008, %f4986, %f5000, %f4928;
	fma.rn.f32 	%f5009, %f4986, %f5001, %f4929;
	fma.rn.f32 	%f5010, %f4987, %f4994, %f4930;
	fma.rn.f32 	%f5011, %f4987, %f4995, %f4931;
	fma.rn.f32 	%f5012, %f4987, %f4996, %f4932;
	fma.rn.f32 	%f5013, %f4987, %f4997, %f4933;
	fma.rn.f32 	%f5014, %f4987, %f4998, %f4934;
	fma.rn.f32 	%f5015, %f4987, %f4999, %f4935;
	fma.rn.f32 	%f5016, %f4987, %f5000, %f4936;
	fma.rn.f32 	%f5017, %f4987, %f5001, %f4937;
	fma.rn.f32 	%f5018, %f4988, %f4994, %f4938;
	fma.rn.f32 	%f5019, %f4988, %f4995, %f4939;
	fma.rn.f32 	%f5020, %f4988, %f4996, %f4940;
	fma.rn.f32 	%f5021, %f4988, %f4997, %f4941;
	fma.rn.f32 	%f5022, %f4988, %f4998, %f4942;
	fma.rn.f32 	%f5023, %f4988, %f4999, %f4943;
	fma.rn.f32 	%f5024, %f4988, %f5000, %f4944;
	fma.rn.f32 	%f5025, %f4988, %f5001, %f4945;
	fma.rn.f32 	%f5026, %f4989, %f4994, %f4946;
	fma.rn.f32 	%f5027, %f4989, %f4995, %f4947;
	fma.rn.f32 	%f5028, %f4989, %f4996, %f4948;
	fma.rn.f32 	%f5029, %f4989, %f4997, %f4949;
	fma.rn.f32 	%f5030, %f4989, %f4998, %f4950;
	fma.rn.f32 	%f5031, %f4989, %f4999, %f4951;
	fma.rn.f32 	%f5032, %f4989, %f5000, %f4952;
	fma.rn.f32 	%f5033, %f4989, %f5001, %f4953;
	fma.rn.f32 	%f5034, %f4990, %f4994, %f4954;
	fma.rn.f32 	%f5035, %f4990, %f4995, %f4955;
	fma.rn.f32 	%f5036, %f4990, %f4996, %f4956;
	fma.rn.f32 	%f5037, %f4990, %f4997, %f4957;
	fma.rn.f32 	%f5038, %f4990, %f4998, %f4958;
	fma.rn.f32 	%f5039, %f4990, %f4999, %f4959;
	fma.rn.f32 	%f5040, %f4990, %f5000, %f4960;
	fma.rn.f32 	%f5041, %f4990, %f5001, %f4961;
	fma.rn.f32 	%f5042, %f4991, %f4994, %f4962;
	fma.rn.f32 	%f5043, %f4991, %f4995, %f4963;
	fma.rn.f32 	%f5044, %f4991, %f4996, %f4964;
	fma.rn.f32 	%f5045, %f4991, %f4997, %f4965;
	fma.rn.f32 	%f5046, %f4991, %f4998, %f4966;
	fma.rn.f32 	%f5047, %f4991, %f4999, %f4967;
	fma.rn.f32 	%f5048, %f4991, %f5000, %f4968;
	fma.rn.f32 	%f5049, %f4991, %f5001, %f4969;
	fma.rn.f32 	%f5050, %f4992, %f4994, %f4970;
	fma.rn.f32 	%f5051, %f4992, %f4995, %f4971;
	fma.rn.f32 	%f5052, %f4992, %f4996, %f4972;
	fma.rn.f32 	%f5053, %f4992, %f4997, %f4973;
	fma.rn.f32 	%f5054, %f4992, %f4998, %f4974;
	fma.rn.f32 	%f5055, %f4992, %f4999, %f4975;
	fma.rn.f32 	%f5056, %f4992, %f5000, %f4976;
	fma.rn.f32 	%f5057, %f4992, %f5001, %f4977;
	fma.rn.f32 	%f5058, %f4993, %f4994, %f4978;
	fma.rn.f32 	%f5059, %f4993, %f4995, %f4979;
	fma.rn.f32 	%f5060, %f4993, %f4996, %f4980;
	fma.rn.f32 	%f5061, %f4993, %f4997, %f4981;
	fma.rn.f32 	%f5062, %f4993, %f4998, %f4982;
	fma.rn.f32 	%f5063, %f4993, %f4999, %f4983;
	fma.rn.f32 	%f5064, %f4993, %f5000, %f4984;
	fma.rn.f32 	%f5065, %f4993, %f5001, %f4985;
	ld.shared.v4.f32 	{%f5066, %f5067, %f5068, %f5069}, [%r87+5120];
	ld.shared.v4.f32 	{%f5070, %f5071, %f5072, %f5073}, [%r87+5376];
	ld.shared.v4.f32 	{%f5074, %f5075, %f5076, %f5077}, [%r89+5120];
	ld.shared.v4.f32 	{%f5078, %f5079, %f5080, %f5081}, [%r89+5376];
	fma.rn.f32 	%f5082, %f5066, %f5074, %f5002;
	fma.rn.f32 	%f5083, %f5066, %f5075, %f5003;
	fma.rn.f32 	%f5084, %f5066, %f5076, %f5004;
	fma.rn.f32 	%f5085, %f5066, %f5077, %f5005;
	fma.rn.f32 	%f5086, %f5066, %f5078, %f5006;
	fma.rn.f32 	%f5087, %f5066, %f5079, %f5007;
	fma.rn.f32 	%f5088, %f5066, %f5080, %f5008;
	fma.rn.f32 	%f5089, %f5066, %f5081, %f5009;
	fma.rn.f32 	%f5090, %f5067, %f5074, %f5010;
	fma.rn.f32 	%f5091, %f5067, %f5075, %f5011;
	fma.rn.f32 	%f5092, %f5067, %f5076, %f5012;
	fma.rn.f32 	%f5093, %f5067, %f5077, %f5013;
	fma.rn.f32 	%f5094, %f5067, %f5078, %f5014;
	fma.rn.f32 	%f5095, %f5067, %f5079, %f5015;
	fma.rn.f32 	%f5096, %f5067, %f5080, %f5016;
	fma.rn.f32 	%f5097, %f5067, %f5081, %f5017;
	fma.rn.f32 	%f5098, %f5068, %f5074, %f5018;
	fma.rn.f32 	%f5099, %f5068, %f5075, %f5019;
	fma.rn.f32 	%f5100, %f5068, %f5076, %f5020;
	fma.rn.f32 	%f5101, %f5068, %f5077, %f5021;
	fma.rn.f32 	%f5102, %f5068, %f5078, %f5022;
	fma.rn.f32 	%f5103, %f5068, %f5079, %f5023;
	fma.rn.f32 	%f5104, %f5068, %f5080, %f5024;
	fma.rn.f32 	%f5105, %f5068, %f5081, %f5025;
	fma.rn.f32 	%f5106, %f5069, %f5074, %f5026;
	fma.rn.f32 	%f5107, %f5069, %f5075, %f5027;
	fma.rn.f32 	%f5108, %f5069, %f5076, %f5028;
	fma.rn.f32 	%f5109, %f5069, %f5077, %f5029;
	fma.rn.f32 	%f5110, %f5069, %f5078, %f5030;
	fma.rn.f32 	%f5111, %f5069, %f5079, %f5031;
	fma.rn.f32 	%f5112, %f5069, %f5080, %f5032;
	fma.rn.f32 	%f5113, %f5069, %f5081, %f5033;
	fma.rn.f32 	%f5114, %f5070, %f5074, %f5034;
	fma.rn.f32 	%f5115, %f5070, %f5075, %f5035;
	fma.rn.f32 	%f5116, %f5070, %f5076, %f5036;
	fma.rn.f32 	%f5117, %f5070, %f5077, %f5037;
	fma.rn.f32 	%f5118, %f5070, %f5078, %f5038;
	fma.rn.f32 	%f5119, %f5070, %f5079, %f5039;
	fma.rn.f32 	%f5120, %f5070, %f5080, %f5040;
	fma.rn.f32 	%f5121, %f5070, %f5081, %f5041;
	fma.rn.f32 	%f5122, %f5071, %f5074, %f5042;
	fma.rn.f32 	%f5123, %f5071, %f5075, %f5043;
	fma.rn.f32 	%f5124, %f5071, %f5076, %f5044;
	fma.rn.f32 	%f5125, %f5071, %f5077, %f5045;
	fma.rn.f32 	%f5126, %f5071, %f5078, %f5046;
	fma.rn.f32 	%f5127, %f5071, %f5079, %f5047;
	fma.rn.f32 	%f5128, %f5071, %f5080, %f5048;
	fma.rn.f32 	%f5129, %f5071, %f5081, %f5049;
	fma.rn.f32 	%f5130, %f5072, %f5074, %f5050;
	fma.rn.f32 	%f5131, %f5072, %f5075, %f5051;
	fma.rn.f32 	%f5132, %f5072, %f5076, %f5052;
	fma.rn.f32 	%f5133, %f5072, %f5077, %f5053;
	fma.rn.f32 	%f5134, %f5072, %f5078, %f5054;
	fma.rn.f32 	%f5135, %f5072, %f5079, %f5055;
	fma.rn.f32 	%f5136, %f5072, %f5080, %f5056;
	fma.rn.f32 	%f5137, %f5072, %f5081, %f5057;
	fma.rn.f32 	%f5138, %f5073, %f5074, %f5058;
	fma.rn.f32 	%f5139, %f5073, %f5075, %f5059;
	fma.rn.f32 	%f5140, %f5073, %f5076, %f5060;
	fma.rn.f32 	%f5141, %f5073, %f5077, %f5061;
	fma.rn.f32 	%f5142, %f5073, %f5078, %f5062;
	fma.rn.f32 	%f5143, %f5073, %f5079, %f5063;
	fma.rn.f32 	%f5144, %f5073, %f5080, %f5064;
	fma.rn.f32 	%f5145, %f5073, %f5081, %f5065;
	ld.shared.v4.f32 	{%f5146, %f5147, %f5148, %f5149}, [%r87+5632];
	ld.shared.v4.f32 	{%f5150, %f5151, %f5152, %f5153}, [%r87+5888];
	ld.shared.v4.f32 	{%f5154, %f5155, %f5156, %f5157}, [%r89+5632];
	ld.shared.v4.f32 	{%f5158, %f5159, %f5160, %f5161}, [%r89+5888];
	fma.rn.f32 	%f5162, %f5146, %f5154, %f5082;
	fma.rn.f32 	%f5163, %f5146, %f5155, %f5083;
	fma.rn.f32 	%f5164, %f5146, %f5156, %f5084;
	fma.rn.f32 	%f5165, %f5146, %f5157, %f5085;
	fma.rn.f32 	%f5166, %f5146, %f5158, %f5086;
	fma.rn.f32 	%f5167, %f5146, %f5159, %f5087;
	fma.rn.f32 	%f5168, %f5146, %f5160, %f5088;
	fma.rn.f32 	%f5169, %f5146, %f5161, %f5089;
	fma.rn.f32 	%f5170, %f5147, %f5154, %f5090;
	fma.rn.f32 	%f5171, %f5147, %f5155, %f5091;
	fma.rn.f32 	%f5172, %f5147, %f5156, %f5092;
	fma.rn.f32 	%f5173, %f5147, %f5157, %f5093;
	fma.rn.f32 	%f5174, %f5147, %f5158, %f5094;
	fma.rn.f32 	%f5175, %f5147, %f5159, %f5095;
	fma.rn.f32 	%f5176, %f5147, %f5160, %f5096;
	fma.rn.f32 	%f5177, %f5147, %f5161, %f5097;
	fma.rn.f32 	%f5178, %f5148, %f5154, %f5098;
	fma.rn.f32 	%f5179, %f5148, %f5155, %f5099;
	fma.rn.f32 	%f5180, %f5148, %f5156, %f5100;
	fma.rn.f32 	%f5181, %f5148, %f5157, %f5101;
	fma.rn.f32 	%f5182, %f5148, %f5158, %f5102;
	fma.rn.f32 	%f5183, %f5148, %f5159, %f5103;
	fma.rn.f32 	%f5184, %f5148, %f5160, %f5104;
	fma.rn.f32 	%f5185, %f5148, %f5161, %f5105;
	fma.rn.f32 	%f5186, %f5149, %f5154, %f5106;
	fma.rn.f32 	%f5187, %f5149, %f5155, %f5107;
	fma.rn.f32 	%f5188, %f5149, %f5156, %f5108;
	fma.rn.f32 	%f5189, %f5149, %f5157, %f5109;
	fma.rn.f32 	%f5190, %f5149, %f5158, %f5110;
	fma.rn.f32 	%f5191, %f5149, %f5159, %f5111;
	fma.rn.f32 	%f5192, %f5149, %f5160, %f5112;
	fma.rn.f32 	%f5193, %f5149, %f5161, %f5113;
	fma.rn.f32 	%f5194, %f5150, %f5154, %f5114;
	fma.rn.f32 	%f5195, %f5150, %f5155, %f5115;
	fma.rn.f32 	%f5196, %f5150, %f5156, %f5116;
	fma.rn.f32 	%f5197, %f5150, %f5157, %f5117;
	fma.rn.f32 	%f5198, %f5150, %f5158, %f5118;
	fma.rn.f32 	%f5199, %f5150, %f5159, %f5119;
	fma.rn.f32 	%f5200, %f5150, %f5160, %f5120;
	fma.rn.f32 	%f5201, %f5150, %f5161, %f5121;
	fma.rn.f32 	%f5202, %f5151, %f5154, %f5122;
	fma.rn.f32 	%f5203, %f5151, %f5155, %f5123;
	fma.rn.f32 	%f5204, %f5151, %f5156, %f5124;
	fma.rn.f32 	%f5205, %f5151, %f5157, %f5125;
	fma.rn.f32 	%f5206, %f5151, %f5158, %f5126;
	fma.rn.f32 	%f5207, %f5151, %f5159, %f5127;
	fma.rn.f32 	%f5208, %f5151, %f5160, %f5128;
	fma.rn.f32 	%f5209, %f5151, %f5161, %f5129;
	fma.rn.f32 	%f5210, %f5152, %f5154, %f5130;
	fma.rn.f32 	%f5211, %f5152, %f5155, %f5131;
	fma.rn.f32 	%f5212, %f5152, %f5156, %f5132;
	fma.rn.f32 	%f5213, %f5152, %f5157, %f5133;
	fma.rn.f32 	%f5214, %f5152, %f5158, %f5134;
	fma.rn.f32 	%f5215, %f5152, %f5159, %f5135;
	fma.rn.f32 	%f5216, %f5152, %f5160, %f5136;
	fma.rn.f32 	%f5217, %f5152, %f5161, %f5137;
	fma.rn.f32 	%f5218, %f5153, %f5154, %f5138;
	fma.rn.f32 	%f5219, %f5153, %f5155, %f5139;
	fma.rn.f32 	%f5220, %f5153, %f5156, %f5140;
	fma.rn.f32 	%f5221, %f5153, %f5157, %f5141;
	fma.rn.f32 	%f5222, %f5153, %f5158, %f5142;
	fma.rn.f32 	%f5223, %f5153, %f5159, %f5143;
	fma.rn.f32 	%f5224, %f5153, %f5160, %f5144;
	fma.rn.f32 	%f5225, %f5153, %f5161, %f5145;
	ld.shared.v4.f32 	{%f5226, %f5227, %f5228, %f5229}, [%r87+6144];
	ld.shared.v4.f32 	{%f5230, %f5231, %f5232, %f5233}, [%r87+6400];
	ld.shared.v4.f32 	{%f5234, %f5235, %f5236, %f5237}, [%r89+6144];
	ld.shared.v4.f32 	{%f5238, %f5239, %f5240, %f5241}, [%r89+6400];
	fma.rn.f32 	%f5242, %f5226, %f5234, %f5162;
	fma.rn.f32 	%f5243, %f5226, %f5235, %f5163;
	fma.rn.f32 	%f5244, %f5226, %f5236, %f5164;
	fma.rn.f32 	%f5245, %f5226, %f5237, %f5165;
	fma.rn.f32 	%f5246, %f5226, %f5238, %f5166;
	fma.rn.f32 	%f5247, %f5226, %f5239, %f5167;
	fma.rn.f32 	%f5248, %f5226, %f5240, %f5168;
	fma.rn.f32 	%f5249, %f5226, %f5241, %f5169;
	fma.rn.f32 	%f5250, %f5227, %f5234, %f5170;
	fma.rn.f32 	%f5251, %f5227, %f5235, %f5171;
	fma.rn.f32 	%f5252, %f5227, %f5236, %f5172;
	fma.rn.f32 	%f5253, %f5227, %f5237, %f5173;
	fma.rn.f32 	%f5254, %f5227, %f5238, %f5174;
	fma.rn.f32 	%f5255, %f5227, %f5239, %f5175;
	fma.rn.f32 	%f5256, %f5227, %f5240, %f5176;
	fma.rn.f32 	%f5257, %f5227, %f5241, %f5177;
	fma.rn.f32 	%f5258, %f5228, %f5234, %f5178;
	fma.rn.f32 	%f5259, %f5228, %f5235, %f5179;
	fma.rn.f32 	%f5260, %f5228, %f5236, %f5180;
	fma.rn.f32 	%f5261, %f5228, %f5237, %f5181;
	fma.rn.f32 	%f5262, %f5228, %f5238, %f5182;
	fma.rn.f32 	%f5263, %f5228, %f5239, %f5183;
	fma.rn.f32 	%f5264, %f5228, %f5240, %f5184;
	fma.rn.f32 	%f5265, %f5228, %f5241, %f5185;
	fma.rn.f32 	%f5266, %f5229, %f5234, %f5186;
	fma.rn.f32 	%f5267, %f5229, %f5235, %f5187;
	fma.rn.f32 	%f5268, %f5229, %f5236, %f5188;
	fma.rn.f32 	%f5269, %f5229, %f5237, %f5189;
	fma.rn.f32 	%f5270, %f5229, %f5238, %f5190;
	fma.rn.f32 	%f5271, %f5229, %f5239, %f5191;
	fma.rn.f32 	%f5272, %f5229, %f5240, %f5192;
	fma.rn.f32 	%f5273, %f5229, %f5241, %f5193;
	fma.rn.f32 	%f5274, %f5230, %f5234, %f5194;
	fma.rn.f32 	%f5275, %f5230, %f5235, %f5195;
	fma.rn.f32 	%f5276, %f5230, %f5236, %f5196;
	fma.rn.f32 	%f5277, %f5230, %f5237, %f5197;
	fma.rn.f32 	%f5278, %f5230, %f5238, %f5198;
	fma.rn.f32 	%f5279, %f5230, %f5239, %f5199;
	fma.rn.f32 	%f5280, %f5230, %f5240, %f5200;
	fma.rn.f32 	%f5281, %f5230, %f5241, %f5201;
	fma.rn.f32 	%f5282, %f5231, %f5234, %f5202;
	fma.rn.f32 	%f5283, %f5231, %f5235, %f5203;
	fma.rn.f32 	%f5284, %f5231, %f5236, %f5204;
	fma.rn.f32 	%f5285, %f5231, %f5237, %f5205;
	fma.rn.f32 	%f5286, %f5231, %f5238, %f5206;
	fma.rn.f32 	%f5287, %f5231, %f5239, %f5207;
	fma.rn.f32 	%f5288, %f5231, %f5240, %f5208;
	fma.rn.f32 	%f5289, %f5231, %f5241, %f5209;
	fma.rn.f32 	%f5290, %f5232, %f5234, %f5210;
	fma.rn.f32 	%f5291, %f5232, %f5235, %f5211;
	fma.rn.f32 	%f5292, %f5232, %f5236, %f5212;
	fma.rn.f32 	%f5293, %f5232, %f5237, %f5213;
	fma.rn.f32 	%f5294, %f5232, %f5238, %f5214;
	fma.rn.f32 	%f5295, %f5232, %f5239, %f5215;
	fma.rn.f32 	%f5296, %f5232, %f5240, %f5216;
	fma.rn.f32 	%f5297, %f5232, %f5241, %f5217;
	fma.rn.f32 	%f5298, %f5233, %f5234, %f5218;
	fma.rn.f32 	%f5299, %f5233, %f5235, %f5219;
	fma.rn.f32 	%f5300, %f5233, %f5236, %f5220;
	fma.rn.f32 	%f5301, %f5233, %f5237, %f5221;
	fma.rn.f32 	%f5302, %f5233, %f5238, %f5222;
	fma.rn.f32 	%f5303, %f5233, %f5239, %f5223;
	fma.rn.f32 	%f5304, %f5233, %f5240, %f5224;
	fma.rn.f32 	%f5305, %f5233, %f5241, %f5225;
	ld.shared.v4.f32 	{%f5306, %f5307, %f5308, %f5309}, [%r87+6656];
	ld.shared.v4.f32 	{%f5310, %f5311, %f5312, %f5313}, [%r87+6912];
	ld.shared.v4.f32 	{%f5314, %f5315, %f5316, %f5317}, [%r89+6656];
	ld.shared.v4.f32 	{%f5318, %f5319, %f5320, %f5321}, [%r89+6912];
	fma.rn.f32 	%f5322, %f5306, %f5314, %f5242;
	fma.rn.f32 	%f5323, %f5306, %f5315, %f5243;
	fma.rn.f32 	%f5324, %f5306, %f5316, %f5244;
	fma.rn.f32 	%f5325, %f5306, %f5317, %f5245;
	fma.rn.f32 	%f5326, %f5306, %f5318, %f5246;
	fma.rn.f32 	%f5327, %f5306, %f5319, %f5247;
	fma.rn.f32 	%f5328, %f5306, %f5320, %f5248;
	fma.rn.f32 	%f5329, %f5306, %f5321, %f5249;
	fma.rn.f32 	%f5330, %f5307, %f5314, %f5250;
	fma.rn.f32 	%f5331, %f5307, %f5315, %f5251;
	fma.rn.f32 	%f5332, %f5307, %f5316, %f5252;
	fma.rn.f32 	%f5333, %f5307, %f5317, %f5253;
	fma.rn.f32 	%f5334, %f5307, %f5318, %f5254;
	fma.rn.f32 	%f5335, %f5307, %f5319, %f5255;
	fma.rn.f32 	%f5336, %f5307, %f5320, %f5256;
	fma.rn.f32 	%f5337, %f5307, %f5321, %f5257;
	fma.rn.f32 	%f5338, %f5308, %f5314, %f5258;
	fma.rn.f32 	%f5339, %f5308, %f5315, %f5259;
	fma.rn.f32 	%f5340, %f5308, %f5316, %f5260;
	fma.rn.f32 	%f5341, %f5308, %f5317, %f5261;
	fma.rn.f32 	%f5342, %f5308, %f5318, %f5262;
	fma.rn.f32 	%f5343, %f5308, %f5319, %f5263;
	fma.rn.f32 	%f5344, %f5308, %f5320, %f5264;
	fma.rn.f32 	%f5345, %f5308, %f5321, %f5265;
	fma.rn.f32 	%f5346, %f5309, %f5314, %f5266;
	fma.rn.f32 	%f5347, %f5309, %f5315, %f5267;
	fma.rn.f32 	%f5348, %f5309, %f5316, %f5268;
	fma.rn.f32 	%f5349, %f5309, %f5317, %f5269;
	fma.rn.f32 	%f5350, %f5309, %f5318, %f5270;
	fma.rn.f32 	%f5351, %f5309, %f5319, %f5271;
	fma.rn.f32 	%f5352, %f5309, %f5320, %f5272;
	fma.rn.f32 	%f5353, %f5309, %f5321, %f5273;
	fma.rn.f32 	%f5354, %f5310, %f5314, %f5274;
	fma.rn.f32 	%f5355, %f5310, %f5315, %f5275;
	fma.rn.f32 	%f5356, %f5310, %f5316, %f5276;
	fma.rn.f32 	%f5357, %f5310, %f5317, %f5277;
	fma.rn.f32 	%f5358, %f5310, %f5318, %f5278;
	fma.rn.f32 	%f5359, %f5310, %f5319, %f5279;
	fma.rn.f32 	%f5360, %f5310, %f5320, %f5280;
	fma.rn.f32 	%f5361, %f5310, %f5321, %f5281;
	fma.rn.f32 	%f5362, %f5311, %f5314, %f5282;
	fma.rn.f32 	%f5363, %f5311, %f5315, %f5283;
	fma.rn.f32 	%f5364, %f5311, %f5316, %f5284;
	fma.rn.f32 	%f5365, %f5311, %f5317, %f5285;
	fma.rn.f32 	%f5366, %f5311, %f5318, %f5286;
	fma.rn.f32 	%f5367, %f5311, %f5319, %f5287;
	fma.rn.f32 	%f5368, %f5311, %f5320, %f5288;
	fma.rn.f32 	%f5369, %f5311, %f5321, %f5289;
	fma.rn.f32 	%f5370, %f5312, %f5314, %f5290;
	fma.rn.f32 	%f5371, %f5312, %f5315, %f5291;
	fma.rn.f32 	%f5372, %f5312, %f5316, %f5292;
	fma.rn.f32 	%f5373, %f5312, %f5317, %f5293;
	fma.rn.f32 	%f5374, %f5312, %f5318, %f5294;
	fma.rn.f32 	%f5375, %f5312, %f5319, %f5295;
	fma.rn.f32 	%f5376, %f5312, %f5320, %f5296;
	fma.rn.f32 	%f5377, %f5312, %f5321, %f5297;
	fma.rn.f32 	%f5378, %f5313, %f5314, %f5298;
	fma.rn.f32 	%f5379, %f5313, %f5315, %f5299;
	fma.rn.f32 	%f5380, %f5313, %f5316, %f5300;
	fma.rn.f32 	%f5381, %f5313, %f5317, %f5301;
	fma.rn.f32 	%f5382, %f5313, %f5318, %f5302;
	fma.rn.f32 	%f5383, %f5313, %f5319, %f5303;
	fma.rn.f32 	%f5384, %f5313, %f5320, %f5304;
	fma.rn.f32 	%f5385, %f5313, %f5321, %f5305;
	ld.shared.v4.f32 	{%f5386, %f5387, %f5388, %f5389}, [%r87+7168];
	ld.shared.v4.f32 	{%f5390, %f5391, %f5392, %f5393}, [%r87+7424];
	ld.shared.v4.f32 	{%f5394, %f5395, %f5396, %f5397}, [%r89+7168];
	ld.shared.v4.f32 	{%f5398, %f5399, %f5400, %f5401}, [%r89+7424];
	fma.rn.f32 	%f5402, %f5386, %f5394, %f5322;
	fma.rn.f32 	%f5403, %f5386, %f5395, %f5323;
	fma.rn.f32 	%f5404, %f5386, %f5396, %f5324;
	fma.rn.f32 	%f5405, %f5386, %f5397, %f5325;
	fma.rn.f32 	%f5406, %f5386, %f5398, %f5326;
	fma.rn.f32 	%f5407, %f5386, %f5399, %f5327;
	fma.rn.f32 	%f5408, %f5386, %f5400, %f5328;
	fma.rn.f32 	%f5409, %f5386, %f5401, %f5329;
	fma.rn.f32 	%f5410, %f5387, %f5394, %f5330;
	fma.rn.f32 	%f5411, %f5387, %f5395, %f5331;
	fma.rn.f32 	%f5412, %f5387, %f5396, %f5332;
	fma.rn.f32 	%f5413, %f5387, %f5397, %f5333;
	fma.rn.f32 	%f5414, %f5387, %f5398, %f5334;
	fma.rn.f32 	%f5415, %f5387, %f5399, %f5335;
	fma.rn.f32 	%f5416, %f5387, %f5400, %f5336;
	fma.rn.f32 	%f5417, %f5387, %f5401, %f5337;
	fma.rn.f32 	%f5418, %f5388, %f5394, %f5338;
	fma.rn.f32 	%f5419, %f5388, %f5395, %f5339;
	fma.rn.f32 	%f5420, %f5388, %f5396, %f5340;
	fma.rn.f32 	%f5421, %f5388, %f5397, %f5341;
	fma.rn.f32 	%f5422, %f5388, %f5398, %f5342;
	fma.rn.f32 	%f5423, %f5388, %f5399, %f5343;
	fma.rn.f32 	%f5424, %f5388, %f5400, %f5344;
	fma.rn.f32 	%f5425, %f5388, %f5401, %f5345;
	fma.rn.f32 	%f5426, %f5389, %f5394, %f5346;
	fma.rn.f32 	%f5427, %f5389, %f5395, %f5347;
	fma.rn.f32 	%f5428, %f5389, %f5396, %f5348;
	fma.rn.f32 	%f5429, %f5389, %f5397, %f5349;
	fma.rn.f32 	%f5430, %f5389, %f5398, %f5350;
	fma.rn.f32 	%f5431, %f5389, %f5399, %f5351;
	fma.rn.f32 	%f5432, %f5389, %f5400, %f5352;
	fma.rn.f32 	%f5433, %f5389, %f5401, %f5353;
	fma.rn.f32 	%f5434, %f5390, %f5394, %f5354;
	fma.rn.f32 	%f5435, %f5390, %f5395, %f5355;
	fma.rn.f32 	%f5436, %f5390, %f5396, %f5356;
	fma.rn.f32 	%f5437, %f5390, %f5397, %f5357;
	fma.rn.f32 	%f5438, %f5390, %f5398, %f5358;
	fma.rn.f32 	%f5439, %f5390, %f5399, %f5359;
	fma.rn.f32 	%f5440, %f5390, %f5400, %f5360;
	fma.rn.f32 	%f5441, %f5390, %f5401, %f5361;
	fma.rn.f32 	%f5442, %f5391, %f5394, %f5362;
	fma.rn.f32 	%f5443, %f5391, %f5395, %f5363;
	fma.rn.f32 	%f5444, %f5391, %f5396, %f5364;
	fma.rn.f32 	%f5445, %f5391, %f5397, %f5365;
	fma.rn.f32 	%f5446, %f5391, %f5398, %f5366;
	fma.rn.f32 	%f5447, %f5391, %f5399, %f5367;
	fma.rn.f32 	%f5448, %f5391, %f5400, %f5368;
	fma.rn.f32 	%f5449, %f5391, %f5401, %f5369;
	fma.rn.f32 	%f5450, %f5392, %f5394, %f5370;
	fma.rn.f32 	%f5451, %f5392, %f5395, %f5371;
	fma.rn.f32 	%f5452, %f5392, %f5396, %f5372;
	fma.rn.f32 	%f5453, %f5392, %f5397, %f5373;
	fma.rn.f32 	%f5454, %f5392, %f5398, %f5374;
	fma.rn.f32 	%f5455, %f5392, %f5399, %f5375;
	fma.rn.f32 	%f5456, %f5392, %f5400, %f5376;
	fma.rn.f32 	%f5457, %f5392, %f5401, %f5377;
	fma.rn.f32 	%f5458, %f5393, %f5394, %f5378;
	fma.rn.f32 	%f5459, %f5393, %f5395, %f5379;
	fma.rn.f32 	%f5460, %f5393, %f5396, %f5380;
	fma.rn.f32 	%f5461, %f5393, %f5397, %f5381;
	fma.rn.f32 	%f5462, %f5393, %f5398, %f5382;
	fma.rn.f32 	%f5463, %f5393, %f5399, %f5383;
	fma.rn.f32 	%f5464, %f5393, %f5400, %f5384;
	fma.rn.f32 	%f5465, %f5393, %f5401, %f5385;
	ld.shared.v4.f32 	{%f5466, %f5467, %f5468, %f5469}, [%r87+7680];
	ld.shared.v4.f32 	{%f5470, %f5471, %f5472, %f5473}, [%r87+7936];
	ld.shared.v4.f32 	{%f5474, %f5475, %f5476, %f5477}, [%r89+7680];
	ld.shared.v4.f32 	{%f5478, %f5479, %f5480, %f5481}, [%r89+7936];
	fma.rn.f32 	%f333, %f5466, %f5474, %f5402;
	fma.rn.f32 	%f334, %f5466, %f5475, %f5403;
	fma.rn.f32 	%f335, %f5466, %f5476, %f5404;
	fma.rn.f32 	%f336, %f5466, %f5477, %f5405;
	fma.rn.f32 	%f337, %f5466, %f5478, %f5406;
	fma.rn.f32 	%f338, %f5466, %f5479, %f5407;
	fma.rn.f32 	%f339, %f5466, %f5480, %f5408;
	fma.rn.f32 	%f340, %f5466, %f5481, %f5409;
	fma.rn.f32 	%f341, %f5467, %f5474, %f5410;
	fma.rn.f32 	%f342, %f5467, %f5475, %f5411;
	fma.rn.f32 	%f343, %f5467, %f5476, %f5412;
	fma.rn.f32 	%f344, %f5467, %f5477, %f5413;
	fma.rn.f32 	%f345, %f5467, %f5478, %f5414;
	fma.rn.f32 	%f346, %f5467, %f5479, %f5415;
	fma.rn.f32 	%f347, %f5467, %f5480, %f5416;
	fma.rn.f32 	%f348, %f5467, %f5481, %f5417;
	fma.rn.f32 	%f349, %f5468, %f5474, %f5418;
	fma.rn.f32 	%f350, %f5468, %f5475, %f5419;
	fma.rn.f32 	%f351, %f5468, %f5476, %f5420;
	fma.rn.f32 	%f352, %f5468, %f5477, %f5421;
	fma.rn.f32 	%f353, %f5468, %f5478, %f5422;
	fma.rn.f32 	%f354, %f5468, %f5479, %f5423;
	fma.rn.f32 	%f355, %f5468, %f5480, %f5424;
	fma.rn.f32 	%f356, %f5468, %f5481, %f5425;
	fma.rn.f32 	%f357, %f5469, %f5474, %f5426;
	fma.rn.f32 	%f358, %f5469, %f5475, %f5427;
	fma.rn.f32 	%f359, %f5469, %f5476, %f5428;
	fma.rn.f32 	%f360, %f5469, %f5477, %f5429;
	fma.rn.f32 	%f361, %f5469, %f5478, %f5430;
	fma.rn.f32 	%f362, %f5469, %f5479, %f5431;
	fma.rn.f32 	%f363, %f5469, %f5480, %f5432;
	fma.rn.f32 	%f364, %f5469, %f5481, %f5433;
	fma.rn.f32 	%f365, %f5470, %f5474, %f5434;
	fma.rn.f32 	%f366, %f5470, %f5475, %f5435;
	fma.rn.f32 	%f367, %f5470, %f5476, %f5436;
	fma.rn.f32 	%f368, %f5470, %f5477, %f5437;
	fma.rn.f32 	%f369, %f5470, %f5478, %f5438;
	fma.rn.f32 	%f370, %f5470, %f5479, %f5439;
	fma.rn.f32 	%f371, %f5470, %f5480, %f5440;
	fma.rn.f32 	%f372, %f5470, %f5481, %f5441;
	fma.rn.f32 	%f373, %f5471, %f5474, %f5442;
	fma.rn.f32 	%f374, %f5471, %f5475, %f5443;
	fma.rn.f32 	%f375, %f5471, %f5476, %f5444;
	fma.rn.f32 	%f376, %f5471, %f5477, %f5445;
	fma.rn.f32 	%f377, %f5471, %f5478, %f5446;
	fma.rn.f32 	%f378, %f5471, %f5479, %f5447;
	fma.rn.f32 	%f379, %f5471, %f5480, %f5448;
	fma.rn.f32 	%f380, %f5471, %f5481, %f5449;
	fma.rn.f32 	%f381, %f5472, %f5474, %f5450;
	fma.rn.f32 	%f382, %f5472, %f5475, %f5451;
	fma.rn.f32 	%f383, %f5472, %f5476, %f5452;
	fma.rn.f32 	%f384, %f5472, %f5477, %f5453;
	fma.rn.f32 	%f385, %f5472, %f5478, %f5454;
	fma.rn.f32 	%f386, %f5472, %f5479, %f5455;
	fma.rn.f32 	%f387, %f5472, %f5480, %f5456;
	fma.rn.f32 	%f388, %f5472, %f5481, %f5457;
	fma.rn.f32 	%f389, %f5473, %f5474, %f5458;
	fma.rn.f32 	%f390, %f5473, %f5475, %f5459;
	fma.rn.f32 	%f391, %f5473, %f5476, %f5460;
	fma.rn.f32 	%f392, %f5473, %f5477, %f5461;
	fma.rn.f32 	%f393, %f5473, %f5478, %f5462;
	fma.rn.f32 	%f394, %f5473, %f5479, %f5463;
	fma.rn.f32 	%f395, %f5473, %f5480, %f5464;
	fma.rn.f32 	%f396, %f5473, %f5481, %f5465;
	shr.u32 	%r90, %r81, 1;
	setp.ne.s32 	%p4, %r90, 2;
	@%p4 bra 	$L__BB1_9;
	mov.u32 	%r91, %tid.y;
	shl.b32 	%r92, %r91, 4;
	mov.u32 	%r93, _ZZ16sgemm_b2b_kernelILi1024ELi1024ELi128ELi128EEvPfS0_S0_S0_S0_E3s_a;
	add.s32 	%r94, %r93, %r92;
	mov.u32 	%r95, %tid.x;
	shl.b32 	%r96, %r95, 11;
	and.b32  	%r97, %r96, 2048;
	add.s32 	%r98, %r94, %r97;
	st.shared.f32 	[%r98], %f193;
	st.shared.f32 	[%r98+512], %f194;
	st.shared.f32 	[%r98+1024], %f195;
	st.shared.f32 	[%r98+1536], %f196;
	st.shared.f32 	[%r98+4], %f201;
	st.shared.f32 	[%r98+516], %f202;
	st.shared.f32 	[%r98+1028], %f203;
	st.shared.f32 	[%r98+1540], %f204;
	st.shared.f32 	[%r98+8], %f209;
	st.shared.f32 	[%r98+520], %f210;
	st.shared.f32 	[%r98+1032], %f211;
	st.shared.f32 	[%r98+1544], %f212;
	st.shared.f32 	[%r98+12], %f217;
	st.shared.f32 	[%r98+524], %f218;
	st.shared.f32 	[%r98+1036], %f219;
	st.shared.f32 	[%r98+1548], %f220;
	st.shared.f32 	[%r98+256], %f225;
	st.shared.f32 	[%r98+768], %f226;
	st.shared.f32 	[%r98+1280], %f227;
	st.shared.f32 	[%r98+1792], %f228;
	st.shared.f32 	[%r98+260], %f233;
	st.shared.f32 	[%r98+772], %f234;
	st.shared.f32 	[%r98+1284], %f235;
	st.shared.f32 	[%r98+1796], %f236;
	st.shared.f32 	[%r98+264], %f241;
	st.shared.f32 	[%r98+776], %f242;
	st.shared.f32 	[%r98+1288], %f243;
	st.shared.f32 	[%r98+1800], %f244;
	st.shared.f32 	[%r98+268], %f249;
	st.shared.f32 	[%r98+780], %f250;
	st.shared.f32 	[%r98+1292], %f251;
	st.shared.f32 	[%r98+1804], %f252;
$L__BB1_9:
	mov.u32 	%r99, %tid.y;
	shl.b32 	%r100, %r99, 4;
	mov.u32 	%r101, %tid.x;
	add.s32 	%r102, %r100, %r101;
	shl.b32 	%r103, %r102, 4;
	mov.u32 	%r104, _ZZ16sgemm_b2b_kernelILi1024ELi1024ELi128ELi128EEvPfS0_S0_S0_S0_E4s_b1;
	add.s32 	%r105, %r104, %r103;
	st.shared.v4.f32 	[%r105], {%f329, %f330, %f331, %f332};
	bar.sync 	0;
	ld.global.nc.v4.f32 	{%f397, %f398, %f399, %f400}, [%rd13+12288];
	mov.u32 	%r106, _ZZ16sgemm_b2b_kernelILi1024ELi1024ELi128ELi128EEvPfS0_S0_S0_S0_E3s_a;
	add.s32 	%r107, %r106, %r100;
	ld.shared.v4.f32 	{%f5482, %f5483, %f5484, %f5485}, [%r107];
	ld.shared.v4.f32 	{%f5486, %f5487, %f5488, %f5489}, [%r107+256];
	shl.b32 	%r108, %r101, 4;
	add.s32 	%r109, %r104, %r108;
	ld.shared.v4.f32 	{%f5490, %f5491, %f5492, %f5493}, [%r109];
	ld.shared.v4.f32 	{%f5494, %f5495, %f5496, %f5497}, [%r109+256];
	fma.rn.f32 	%f5498, %f5482, %f5490, %f333;
	fma.rn.f32 	%f5499, %f5482, %f5491, %f334;
	fma.rn.f32 	%f5500, %f5482, %f5492, %f335;
	fma.rn.f32 	%f5501, %f5482, %f5493, %f336;
	fma.rn.f32 	%f5502, %f5482, %f5494, %f337;
	fma.rn.f32 	%f5503, %f5482, %f5495, %f338;
	fma.rn.f32 	%f5504, %f5482, %f5496, %f339;
	fma.rn.f32 	%f5505, %f5482, %f5497, %f340;
	fma.rn.f32 	%f5506, %f5483, %f5490, %f341;
	fma.rn.f32 	%f5507, %f5483, %f5491, %f342;
	fma.rn.f32 	%f5508, %f5483, %f5492, %f343;
	fma.rn.f32 	%f5509, %f5483, %f5493, %f344;
	fma.rn.f32 	%f5510, %f5483, %f5494, %f345;
	fma.rn.f32 	%f5511, %f5483, %f5495, %f346;
	fma.rn.f32 	%f5512, %f5483, %f5496, %f347;
	fma.rn.f32 	%f5513, %f5483, %f5497, %f348;
	fma.rn.f32 	%f5514, %f5484, %f5490, %f349;
	fma.rn.f32 	%f5515, %f5484, %f5491, %f350;
	fma.rn.f32 	%f5516, %f5484, %f5492, %f351;
	fma.rn.f32 	%f5517, %f5484, %f5493, %f352;
	fma.rn.f32 	%f5518, %f5484, %f5494, %f353;
	fma.rn.f32 	%f5519, %f5484, %f5495, %f354;
	fma.rn.f32 	%f5520, %f5484, %f5496, %f355;
	fma.rn.f32 	%f5521, %f5484, %f5497, %f356;
	fma.rn.f32 	%f5522, %f5485, %f5490, %f357;
	fma.rn.f32 	%f5523, %f5485, %f5491, %f358;
	fma.rn.f32 	%f5524, %f5485, %f5492, %f359;
	fma.rn.f32 	%f5525, %f5485, %f5493, %f360;
	fma.rn.f32 	%f5526, %f5485, %f5494, %f361;
	fma.rn.f32 	%f5527, %f5485, %f5495, %f362;
	fma.rn.f32 	%f5528, %f5485, %f5496, %f363;
	fma.rn.f32 	%f5529, %f5485, %f5497, %f364;
	fma.rn.f32 	%f5530, %f5486, %f5490, %f365;
	fma.rn.f32 	%f5531, %f5486, %f5491, %f366;
	fma.rn.f32 	%f5532, %f5486, %f5492, %f367;
	fma.rn.f32 	%f5533, %f5486, %f5493, %f368;
	fma.rn.f32 	%f5534, %f5486, %f5494, %f369;
	fma.rn.f32 	%f5535, %f5486, %f5495, %f370;
	fma.rn.f32 	%f5536, %f5486, %f5496, %f371;
	fma.rn.f32 	%f5537, %f5486, %f5497, %f372;
	fma.rn.f32 	%f5538, %f5487, %f5490, %f373;
	fma.rn.f32 	%f5539, %f5487, %f5491, %f374;
	fma.rn.f32 	%f5540, %f5487, %f5492, %f375;
	fma.rn.f32 	%f5541, %f5487, %f5493, %f376;
	fma.rn.f32 	%f5542, %f5487, %f5494, %f377;
	fma.rn.f32 	%f5543, %f5487, %f5495, %f378;
	fma.rn.f32 	%f5544, %f5487, %f5496, %f379;
	fma.rn.f32 	%f5545, %f5487, %f5497, %f380;
	fma.rn.f32 	%f5546, %f5488, %f5490, %f381;
	fma.rn.f32 	%f5547, %f5488, %f5491, %f382;
	fma.rn.f32 	%f5548, %f5488, %f5492, %f383;
	fma.rn.f32 	%f5549, %f5488, %f5493, %f384;
	fma.rn.f32 	%f5550, %f5488, %f5494, %f385;
	fma.rn.f32 	%f5551, %f5488, %f5495, %f386;
	fma.rn.f32 	%f5552, %f5488, %f5496, %f387;
	fma.rn.f32 	%f5553, %f5488, %f5497, %f388;
	fma.rn.f32 	%f5554, %f5489, %f5490, %f389;
	fma.rn.f32 	%f5555, %f5489, %f5491, %f390;
	fma.rn.f32 	%f5556, %f5489, %f5492, %f391;
	fma.rn.f32 	%f5557, %f5489, %f5493, %f392;
	fma.rn.f32 	%f5558, %f5489, %f5494, %f393;
	fma.rn.f32 	%f5559, %f5489, %f5495, %f394;
	fma.rn.f32 	%f5560, %f5489, %f5496, %f395;
	fma.rn.f32 	%f5561, %f5489, %f5497, %f396;
	ld.shared.v4.f32 	{%f5562, %f5563, %f5564, %f5565}, [%r107+512];
	ld.shared.v4.f32 	{%f5566, %f5567, %f5568, %f5569}, [%r107+768];
	ld.shared.v4.f32 	{%f5570, %f5571, %f5572, %f5573}, [%r109+512];
	ld.shared.v4.f32 	{%f5574, %f5575, %f5576, %f5577}, [%r109+768];
	fma.rn.f32 	%f5578, %f5562, %f5570, %f5498;
	fma.rn.f32 	%f5579, %f5562, %f5571, %f5499;
	fma.rn.f32 	%f5580, %f5562, %f5572, %f5500;
	fma.rn.f32 	%f5581, %f5562, %f5573, %f5501;
	fma.rn.f32 	%f5582, %f5562, %f5574, %f5502;
	fma.rn.f32 	%f5583, %f5562, %f5575, %f5503;
	fma.rn.f32 	%f5584, %f5562, %f5576, %f5504;
	fma.rn.f32 	%f5585, %f5562, %f5577, %f5505;
	fma.rn.f32 	%f5586, %f5563, %f5570, %f5506;
	fma.rn.f32 	%f5587, %f5563, %f5571, %f5507;
	fma.rn.f32 	%f5588, %f5563, %f5572, %f5508;
	fma.rn.f32 	%f5589, %f5563, %f5573, %f5509;
	fma.rn.f32 	%f5590, %f5563, %f5574, %f5510;
	fma.rn.f32 	%f5591, %f5563, %f5575, %f5511;
	fma.rn.f32 	%f5592, %f5563, %f5576, %f5512;
	fma.rn.f32 	%f5593, %f5563, %f5577, %f5513;
	fma.rn.f32 	%f5594, %f5564, %f5570, %f5514;
	fma.rn.f32 	%f5595, %f5564, %f5571, %f5515;
	fma.rn.f32 	%f5596, %f5564, %f5572, %f5516;
	fma.rn.f32 	%f5597, %f5564, %f5573, %f5517;
	fma.rn.f32 	%f5598, %f5564, %f5574, %f5518;
	fma.rn.f32 	%f5599, %f5564, %f5575, %f5519;
	fma.rn.f32 	%f5600, %f5564, %f5576, %f5520;
	fma.rn.f32 	%f5601, %f5564, %f5577, %f5521;
	fma.rn.f32 	%f5602, %f5565, %f5570, %f5522;
	fma.rn.f32 	%f5603, %f5565, %f5571, %f5523;
	fma.rn.f32 	%f5604, %f5565, %f5572, %f5524;
	fma.rn.f32 	%f5605, %f5565, %f5573, %f5525;
	fma.rn.f32 	%f5606, %f5565, %f5574, %f5526;
	fma.rn.f32 	%f5607, %f5565, %f5575, %f5527;
	fma.rn.f32 	%f5608, %f5565, %f5576, %f5528;
	fma.rn.f32 	%f5609, %f5565, %f5577, %f5529;
	fma.rn.f32 	%f5610, %f5566, %f5570, %f5530;
	fma.rn.f32 	%f5611, %f5566, %f5571, %f5531;
	fma.rn.f32 	%f5612, %f5566, %f5572, %f5532;
	fma.rn.f32 	%f5613, %f5566, %f5573, %f5533;
	fma.rn.f32 	%f5614, %f5566, %f5574, %f5534;
	fma.rn.f32 	%f5615, %f5566, %f5575, %f5535;
	fma.rn.f32 	%f5616, %f5566, %f5576, %f5536;
	fma.rn.f32 	%f5617, %f5566, %f5577, %f5537;
	fma.rn.f32 	%f5618, %f5567, %f5570, %f5538;
	fma.rn.f32 	%f5619, %f5567, %f5571, %f5539;
	fma.rn.f32 	%f5620, %f5567, %f5572, %f5540;
	fma.rn.f32 	%f5621, %f5567, %f5573, %f5541;
	fma.rn.f32 	%f5622, %f5567, %f5574, %f5542;
	fma.rn.f32 	%f5623, %f5567, %f5575, %f5543;
	fma.rn.f32 	%f5624, %f5567, %f5576, %f5544;
	fma.rn.f32 	%f5625, %f5567, %f5577, %f5545;
	fma.rn.f32 	%f5626, %f5568, %f5570, %f5546;
	fma.rn.f32 	%f5627, %f5568, %f5571, %f5547;
	fma.rn.f32 	%f5628, %f5568, %f5572, %f5548;
	fma.rn.f32 	%f5629, %f5568, %f5573, %f5549;
	fma.rn.f32 	%f5630, %f5568, %f5574, %f5550;
	fma.rn.f32 	%f5631, %f5568, %f5575, %f5551;
	fma.rn.f32 	%f5632, %f5568, %f5576, %f5552;
	fma.rn.f32 	%f5633, %f5568, %f5577, %f5553;
	fma.rn.f32 	%f5634, %f5569, %f5570, %f5554;
	fma.rn.f32 	%f5635, %f5569, %f5571, %f5555;
	fma.rn.f32 	%f5636, %f5569, %f5572, %f5556;
	fma.rn.f32 	%f5637, %f5569, %f5573, %f5557;
	fma.rn.f32 	%f5638, %f5569, %f5574, %f5558;
	fma.rn.f32 	%f5639, %f5569, %f5575, %f5559;
	fma.rn.f32 	%f5640, %f5569, %f5576, %f5560;
	fma.rn.f32 	%f5641, %f5569, %f5577, %f5561;
	ld.shared.v4.f32 	{%f5642, %f5643, %f5644, %f5645}, [%r107+1024];
	ld.shared.v4.f32 	{%f5646, %f5647, %f5648, %f5649}, [%r107+1280];
	ld.shared.v4.f32 	{%f5650, %f5651, %f5652, %f5653}, [%r109+1024];
	ld.shared.v4.f32 	{%f5654, %f5655, %f5656, %f5657}, [%r109+1280];
	fma.rn.f32 	%f5658, %f5642, %f5650, %f5578;
	fma.rn.f32 	%f5659, %f5642, %f5651, %f5579;
	fma.rn.f32 	%f5660, %f5642, %f5652, %f5580;
	fma.rn.f32 	%f5661, %f5642, %f5653, %f5581;
	fma.rn.f32 	%f5662, %f5642, %f5654, %f5582;
	fma.rn.f32 	%f5663, %f5642, %f5655, %f5583;
	fma.rn.f32 	%f5664, %f5642, %f5656, %f5584;
	fma.rn.f32 	%f5665, %f5642, %f5657, %f5585;
	fma.rn.f32 	%f5666, %f5643, %f5650, %f5586;
	fma.rn.f32 	%f5667, %f5643, %f5651, %f5587;
	fma.rn.f32 	%f5668, %f5643, %f5652, %f5588;
	fma.rn.f32 	%f5669, %f5643, %f5653, %f5589;
	fma.rn.f32 	%f5670, %f5643, %f5654, %f5590;
	fma.rn.f32 	%f5671, %f5643, %f5655, %f5591;
	fma.rn.f32 	%f5672, %f5643, %f5656, %f5592;
	fma.rn.f32 	%f5673, %f5643, %f5657, %f5593;
	fma.rn.f32 	%f5674, %f5644, %f5650, %f5594;
	fma.rn.f32 	%f5675, %f5644, %f5651, %f5595;
	fma.rn.f32 	%f5676, %f5644, %f5652, %f5596;
	fma.rn.f32 	%f5677, %f5644, %f5653, %f5597;
	fma.rn.f32 	%f5678, %f5644, %f5654, %f5598;
	fma.rn.f32 	%f5679, %f5644, %f5655, %f5599;
	fma.rn.f32 	%f5680, %f5644, %f5656, %f5600;
	fma.rn.f32 	%f5681, %f5644, %f5657, %f5601;
	fma.rn.f32 	%f5682, %f5645, %f5650, %f5602;
	fma.rn.f32 	%f5683, %f5645, %f5651, %f5603;
	fma.rn.f32 	%f5684, %f5645, %f5652, %f5604;
	fma.rn.f32 	%f5685, %f5645, %f5653, %f5605;
	fma.rn.f32 	%f5686, %f5645, %f5654, %f5606;
	fma.rn.f32 	%f5687, %f5645, %f5655, %f5607;
	fma.rn.f32 	%f5688, %f5645, %f5656, %f5608;
	fma.rn.f32 	%f5689, %f5645, %f5657, %f5609;
	fma.rn.f32 	%f5690, %f5646, %f5650, %f5610;
	fma.rn.f32 	%f5691, %f5646, %f5651, %f5611;
	fma.rn.f32 	%f5692, %f5646, %f5652, %f5612;
	fma.rn.f32 	%f5693, %f5646, %f5653, %f5613;
	fma.rn.f32 	%f5694, %f5646, %f5654, %f5614;
	fma.rn.f32 	%f5695, %f5646, %f5655, %f5615;
	fma.rn.f32 	%f5696, %f5646, %f5656, %f5616;
	fma.rn.f32 	%f5697, %f5646, %f5657, %f5617;
	fma.rn.f32 	%f5698, %f5647, %f5650, %f5618;
	fma.rn.f32 	%f5699, %f5647, %f5651, %f5619;
	fma.rn.f32 	%f5700, %f5647, %f5652, %f5620;
	fma.rn.f32 	%f5701, %f5647, %f5653, %f5621;
	fma.rn.f32 	%f5702, %f5647, %f5654, %f5622;
	fma.rn.f32 	%f5703, %f5647, %f5655, %f5623;
	fma.rn.f32 	%f5704, %f5647, %f5656, %f5624;
	fma.rn.f32 	%f5705, %f5647, %f5657, %f5625;
	fma.rn.f32 	%f5706, %f5648, %f5650, %f5626;
	fma.rn.f32 	%f5707, %f5648, %f5651, %f5627;
	fma.rn.f32 	%f5708, %f5648, %f5652, %f5628;
	fma.rn.f32 	%f5709, %f5648, %f5653, %f5629;
	fma.rn.f32 	%f5710, %f5648, %f5654, %f5630;
	fma.rn.f32 	%f5711, %f5648, %f5655, %f5631;
	fma.rn.f32 	%f5712, %f5648, %f5656, %f5632;
	fma.rn.f32 	%f5713, %f5648, %f5657, %f5633;
	fma.rn.f32 	%f5714, %f5649, %f5650, %f5634;
	fma.rn.f32 	%f5715, %f5649, %f5651, %f5635;
	fma.rn.f32 	%f5716, %f5649, %f5652, %f5636;
	fma.rn.f32 	%f5717, %f5649, %f5653, %f5637;
	fma.rn.f32 	%f5718, %f5649, %f5654, %f5638;
	fma.rn.f32 	%f5719, %f5649, %f5655, %f5639;
	fma.rn.f32 	%f5720, %f5649, %f5656, %f5640;
	fma.rn.f32 	%f5721, %f5649, %f5657, %f5641;
	ld.shared.v4.f32 	{%f5722, %f5723, %f5724, %f5725}, [%r107+1536];
	ld.shared.v4.f32 	{%f5726, %f5727, %f5728, %f5729}, [%r107+1792];
	ld.shared.v4.f32 	{%f5730, %f5731, %f5732, %f5733}, [%r109+1536];
	ld.shared.v4.f32 	{%f5734, %f5735, %f5736, %f5737}, [%r109+1792];
	fma.rn.f32 	%f5738, %f5722, %f5730, %f5658;
	fma.rn.f32 	%f5739, %f5722, %f5731, %f5659;
	fma.rn.f32 	%f5740, %f5722, %f5732, %f5660;
	fma.rn.f32 	%f5741, %f5722, %f5733, %f5661;
	fma.rn.f32 	%f5742, %f5722, %f5734, %f5662;
	fma.rn.f32 	%f5743, %f5722, %f5735, %f5663;
	fma.rn.f32 	%f5744, %f5722, %f5736, %f5664;
	fma.rn.f32 	%f5745, %f5722, %f5737, %f5665;
	fma.rn.f32 	%f5746, %f5723, %f5730, %f5666;
	fma.rn.f32 	%f5747, %f5723, %f5731, %f5667;
	fma.rn.f32 	%f5748, %f5723, %f5732, %f5668;
	fma.rn.f32 	%f5749, %f5723, %f5733, %f5669;
	fma.rn.f32 	%f5750, %f5723, %f5734, %f5670;
	fma.rn.f32 	%f5751, %f5723, %f5735, %f5671;
	fma.rn.f32 	%f5752, %f5723, %f5736, %f5672;
	fma.rn.f32 	%f5753, %f5723, %f5737, %f5673;
	fma.rn.f32 	%f5754, %f5724, %f5730, %f5674;
	fma.rn.f32 	%f5755, %f5724, %f5731, %f5675;
	fma.rn.f32 	%f5756, %f5724, %f5732, %f5676;
	fma.rn.f32 	%f5757, %f5724, %f5733, %f5677;
	fma.rn.f32 	%f5758, %f5724, %f5734, %f5678;
	fma.rn.f32 	%f5759, %f5724, %f5735, %f5679;
	fma.rn.f32 	%f5760, %f5724, %f5736, %f5680;
	fma.rn.f32 	%f5761, %f5724, %f5737, %f5681;
	fma.rn.f32 	%f5762, %f5725, %f5730, %f5682;
	fma.rn.f32 	%f5763, %f5725, %f5731, %f5683;
	fma.rn.f32 	%f5764, %f5725, %f5732, %f5684;
	fma.rn.f32 	%f5765, %f5725, %f5733, %f5685;
	fma.rn.f32 	%f5766, %f5725, %f5734, %f5686;
	fma.rn.f32 	%f5767, %f5725, %f5735, %f5687;
	fma.rn.f32 	%f5768, %f5725, %f5736, %f5688;
	fma.rn.f32 	%f5769, %f5725, %f5737, %f5689;
	fma.rn.f32 	%f5770, %f5726, %f5730, %f5690;
	fma.rn.f32 	%f5771, %f5726, %f5731, %f5691;
	fma.rn.f32 	%f5772, %f5726, %f5732, %f5692;
	fma.rn.f32 	%f5773, %f5726, %f5733, %f5693;
	fma.rn.f32 	%f5774, %f5726, %f5734, %f5694;
	fma.rn.f32 	%f5775, %f5726, %f5735, %f5695;
	fma.rn.f32 	%f5776, %f5726, %f5736, %f5696;
	fma.rn.f32 	%f5777, %f5726, %f5737, %f5697;
	fma.rn.f32 	%f5778, %f5727, %f5730, %f5698;
	fma.rn.f32 	%f5779, %f5727, %f5731, %f5699;
	fma.rn.f32 	%f5780, %f5727, %f5732, %f5700;
	fma.rn.f32 	%f5781, %f5727, %f5733, %f5701;
	fma.rn.f32 	%f5782, %f5727, %f5734, %f5702;
	fma.rn.f32 	%f5783, %f5727, %f5735, %f5703;
	fma.rn.f32 	%f5784, %f5727, %f5736, %f5704;
	fma.rn.f32 	%f5785, %f5727, %f5737, %f5705;
	fma.rn.f32 	%f5786, %f5728, %f5730, %f5706;
	fma.rn.f32 	%f5787, %f5728, %f5731, %f5707;
	fma.rn.f32 	%f5788, %f5728, %f5732, %f5708;
	fma.rn.f32 	%f5789, %f5728, %f5733, %f5709;
	fma.rn.f32 	%f5790, %f5728, %f5734, %f5710;
	fma.rn.f32 	%f5791, %f5728, %f5735, %f5711;
	fma.rn.f32 	%f5792, %f5728, %f5736, %f5712;
	fma.rn.f32 	%f5793, %f5728, %f5737, %f5713;
	fma.rn.f32 	%f5794, %f5729, %f5730, %f5714;
	fma.rn.f32 	%f5795, %f5729, %f5731, %f5715;
	fma.rn.f32 	%f5796, %f5729, %f5732, %f5716;
	fma.rn.f32 	%f5797, %f5729, %f5733, %f5717;
	fma.rn.f32 	%f5798, %f5729, %f5734, %f5718;
	fma.rn.f32 	%f5799, %f5729, %f5735, %f5719;
	fma.rn.f32 	%f5800, %f5729, %f5736, %f5720;
	fma.rn.f32 	%f5801, %f5729, %f5737, %f5721;
	ld.shared.v4.f32 	{%f5802, %f5803, %f5804, %f5805}, [%r107+2048];
	ld.shared.v4.f32 	{%f5806, %f5807, %f5808, %f5809}, [%r107+2304];
	ld.shared.v4.f32 	{%f5810, %f5811, %f5812, %f5813}, [%r109+2048];
	ld.shared.v4.f32 	{%f5814, %f5815, %f5816, %f5817}, [%r109+2304];
	fma.rn.f32 	%f5818, %f5802, %f5810, %f5738;
	fma.rn.f32 	%f5819, %f5802, %f5811, %f5739;
	fma.rn.f32 	%f5820, %f5802, %f5812, %f5740;
	fma.rn.f32 	%f5821, %f5802, %f5813, %f5741;
	fma.rn.f32 	%f5822, %f5802, %f5814, %f5742;
	fma.rn.f32 	%f5823, %f5802, %f5815, %f5743;
	fma.rn.f32 	%f5824, %f5802, %f5816, %f5744;
	fma.rn.f32 	%f5825, %f5802, %f5817, %f5745;
	fma.rn.f32 	%f5826, %f5803, %f5810, %f5746;
	fma.rn.f32 	%f5827, %f5803, %f5811, %f5747;
	fma.rn.f32 	%f5828, %f5803, %f5812, %f5748;
	fma.rn.f32 	%f5829, %f5803, %f5813, %f5749;
	fma.rn.f32 	%f5830, %f5803, %f5814, %f5750;
	fma.rn.f32 	%f5831, %f5803, %f5815, %f5751;
	fma.rn.f32 	%f5832, %f5803, %f5816, %f5752;
	fma.rn.f32 	%f5833, %f5803, %f5817, %f5753;
	fma.rn.f32 	%f5834, %f5804, %f5810, %f5754;
	fma.rn.f32 	%f5835, %f5804, %f5811, %f5755;
	fma.rn.f32 	%f5836, %f5804, %f5812, %f5756;
	fma.rn.f32 	%f5837, %f5804, %f5813, %f5757;
	fma.rn.f32 	%f5838, %f5804, %f5814, %f5758;
	fma.rn.f32 	%f5839, %f5804, %f5815, %f5759;
	fma.rn.f32 	%f5840, %f5804, %f5816, %f5760;
	fma.rn.f32 	%f5841, %f5804, %f5817, %f5761;
	fma.rn.f32 	%f5842, %f5805, %f5810, %f5762;
	fma.rn.f32 	%f5843, %f5805, %f5811, %f5763;
	fma.rn.f32 	%f5844, %f5805, %f5812, %f5764;
	fma.rn.f32 	%f5845, %f5805, %f5813, %f5765;
	fma.rn.f32 	%f5846, %f5805, %f5814, %f5766;
	fma.rn.f32 	%f5847, %f5805, %f5815, %f5767;
	fma.rn.f32 	%f5848, %f5805, %f5816, %f5768;
	fma.rn.f32 	%f5849, %f5805, %f5817, %f5769;
	fma.rn.f32 	%f5850, %f5806, %f5810, %f5770;
	fma.rn.f32 	%f5851, %f5806, %f5811, %f5771;
	fma.rn.f32 	%f5852, %f5806, %f5812, %f5772;
	fma.rn.f32 	%f5853, %f5806, %f5813, %f5773;
	fma.rn.f32 	%f5854, %f5806, %f5814, %f5774;
	fma.rn.f32 	%f5855, %f5806, %f5815, %f5775;
	fma.rn.f32 	%f5856, %f5806, %f5816, %f5776;
	fma.rn.f32 	%f5857, %f5806, %f5817, %f5777;
	fma.rn.f32 	%f5858, %f5807, %f5810, %f5778;
	fma.rn.f32 	%f5859, %f5807, %f5811, %f5779;
	fma.rn.f32 	%f5860, %f5807, %f5812, %f5780;
	fma.rn.f32 	%f5861, %f5807, %f5813, %f5781;
	fma.rn.f32 	%f5862, %f5807, %f5814, %f5782;
	fma.rn.f32 	%f5863, %f5807, %f5815, %f5783;
	fma.rn.f32 	%f5864, %f5807, %f5816, %f5784;
	fma.rn.f32 	%f5865, %f5807, %f5817, %f5785;
	fma.rn.f32 	%f5866, %f5808, %f5810, %f5786;
	fma.rn.f32 	%f5867, %f5808, %f5811, %f5787;
	fma.rn.f32 	%f5868, %f5808, %f5812, %f5788;
	fma.rn.f32 	%f5869, %f5808, %f5813, %f5789;
	fma.rn.f32 	%f5870, %f5808, %f5814, %f5790;
	fma.rn.f32 	%f5871, %f5808, %f5815, %f5791;
	fma.rn.f32 	%f5872, %f5808, %f5816, %f5792;
	fma.rn.f32 	%f5873, %f5808, %f5817, %f5793;
	fma.rn.f32 	%f5874, %f5809, %f5810, %f5794;
	fma.rn.f32 	%f5875, %f5809, %f5811, %f5795;
	fma.rn.f32 	%f5876, %f5809, %f5812, %f5796;
	fma.rn.f32 	%f5877, %f5809, %f5813, %f5797;
	fma.rn.f32 	%f5878, %f5809, %f5814, %f5798;
	fma.rn.f32 	%f5879, %f5809, %f5815, %f5799;
	fma.rn.f32 	%f5880, %f5809, %f5816, %f5800;
	fma.rn.f32 	%f5881, %f5809, %f5817, %f5801;
	ld.shared.v4.f32 	{%f5882, %f5883, %f5884, %f5885}, [%r107+2560];
	ld.shared.v4.f32 	{%f5886, %f5887, %f5888, %f5889}, [%r107+2816];
	ld.shared.v4.f32 	{%f5890, %f5891, %f5892, %f5893}, [%r109+2560];
	ld.shared.v4.f32 	{%f5894, %f5895, %f5896, %f5897}, [%r109+2816];
	fma.rn.f32 	%f5898, %f5882, %f5890, %f5818;
	fma.rn.f32 	%f5899, %f5882, %f5891, %f5819;
	fma.rn.f32 	%f5900, %f5882, %f5892, %f5820;
	fma.rn.f32 	%f5901, %f5882, %f5893, %f5821;
	fma.rn.f32 	%f5902, %f5882, %f5894, %f5822;
	fma.rn.f32 	%f5903, %f5882, %f5895, %f5823;
	fma.rn.f32 	%f5904, %f5882, %f5896, %f5824;
	fma.rn.f32 	%f5905, %f5882, %f5897, %f5825;
	fma.rn.f32 	%f5906, %f5883, %f5890, %f5826;
	fma.rn.f32 	%f5907, %f5883, %f5891, %f5827;
	fma.rn.f32 	%f5908, %f5883, %f5892, %f5828;
	fma.rn.f32 	%f5909, %f5883, %f5893, %f5829;
	fma.rn.f32 	%f5910, %f5883, %f5894, %f5830;
	fma.rn.f32 	%f5911, %f5883, %f5895, %f5831;
	fma.rn.f32 	%f5912, %f5883, %f5896, %f5832;
	fma.rn.f32 	%f5913, %f5883, %f5897, %f5833;
	fma.rn.f32 	%f5914, %f5884, %f5890, %f5834;
	fma.rn.f32 	%f5915, %f5884, %f5891, %f5835;
	fma.rn.f32 	%f5916, %f5884, %f5892, %f5836;
	fma.rn.f32 	%f5917, %f5884, %f5893, %f5837;
	fma.rn.f32 	%f5918, %f5884, %f5894, %f5838;
	fma.rn.f32 	%f5919, %f5884, %f5895, %f5839;
	fma.rn.f32 	%f5920, %f5884, %f5896, %f5840;
	fma.rn.f32 	%f5921, %f5884, %f5897, %f5841;
	fma.rn.f32 	%f5922, %f5885, %f5890, %f5842;
	fma.rn.f32 	%f5923, %f5885, %f5891, %f5843;
	fma.rn.f32 	%f5924, %f5885, %f5892, %f5844;
	fma.rn.f32 	%f5925, %f5885, %f5893, %f5845;
	fma.rn.f32 	%f5926, %f5885, %f5894, %f5846;
	fma.rn.f32 	%f5927, %f5885, %f5895, %f5847;
	fma.rn.f32 	%f5928, %f5885, %f5896, %f5848;
	fma.rn.f32 	%f5929, %f5885, %f5897, %f5849;
	fma.rn.f32 	%f5930, %f5886, %f5890, %f5850;
	fma.rn.f32 	%f5931, %f5886, %f5891, %f5851;
	fma.rn.f32 	%f5932, %f5886, %f5892, %f5852;
	fma.rn.f32 	%f5933, %f5886, %f5893, %f5853;
	fma.rn.f32 	%f5934, %f5886, %f5894, %f5854;
	fma.rn.f32 	%f5935, %f5886, %f5895, %f5855;
	fma.rn.f32 	%f5936, %f5886, %f5896, %f5856;
	fma.rn.f32 	%f5937, %f5886, %f5897, %f5857;
	fma.rn.f32 	%f5938, %f5887, %f5890, %f5858;
	fma.rn.f32 	%f5939, %f5887, %f5891, %f5859;
	fma.rn.f32 	%f5940, %f5887, %f5892, %f5860;
	fma.rn.f32 	%f5941, %f5887, %f5893, %f5861;
	fma.rn.f32 	%f5942, %f5887, %f5894, %f5862;
	fma.rn.f32 	%f5943, %f5887, %f5895, %f5863;
	fma.rn.f32 	%f5944, %f5887, %f5896, %f5864;
	fma.rn.f32 	%f5945, %f5887, %f5897, %f5865;
	fma.rn.f32 	%f5946, %f5888, %f5890, %f5866;
	fma.rn.f32 	%f5947, %f5888, %f5891, %f5867;
	fma.rn.f32 	%f5948, %f5888, %f5892, %f5868;
	fma.rn.f32 	%f5949, %f5888, %f5893, %f5869;
	fma.rn.f32 	%f5950, %f5888, %f5894, %f5870;
	fma.rn.f32 	%f5951, %f5888, %f5895, %f5871;
	fma.rn.f32 	%f5952, %f5888, %f5896, %f5872;
	fma.rn.f32 	%f5953, %f5888, %f5897, %f5873;
	fma.rn.f32 	%f5954, %f5889, %f5890, %f5874;
	fma.rn.f32 	%f5955, %f5889, %f5891, %f5875;
	fma.rn.f32 	%f5956, %f5889, %f5892, %f5876;
	fma.rn.f32 	%f5957, %f5889, %f5893, %f5877;
	fma.rn.f32 	%f5958, %f5889, %f5894, %f5878;
	fma.rn.f32 	%f5959, %f5889, %f5895, %f5879;
	fma.rn.f32 	%f5960, %f5889, %f5896, %f5880;
	fma.rn.f32 	%f5961, %f5889, %f5897, %f5881;
	ld.shared.v4.f32 	{%f5962, %f5963, %f5964, %f5965}, [%r107+3072];
	ld.shared.v4.f32 	{%f5966, %f5967, %f5968, %f5969}, [%r107+3328];
	ld.shared.v4.f32 	{%f5970, %f5971, %f5972, %f5973}, [%r109+3072];
	ld.shared.v4.f32 	{%f5974, %f5975, %f5976, %f5977}, [%r109+3328];
	fma.rn.f32 	%f5978, %f5962, %f5970, %f5898;
	fma.rn.f32 	%f5979, %f5962, %f5971, %f5899;
	fma.rn.f32 	%f5980, %f5962, %f5972, %f5900;
	fma.rn.f32 	%f5981, %f5962, %f5973, %f5901;
	fma.rn.f32 	%f5982, %f5962, %f5974, %f5902;
	fma.rn.f32 	%f5983, %f5962, %f5975, %f5903;
	fma.rn.f32 	%f5984, %f5962, %f5976, %f5904;
	fma.rn.f32 	%f5985, %f5962, %f5977, %f5905;
	fma.rn.f32 	%f5986, %f5963, %f5970, %f5906;
	fma.rn.f32 	%f5987, %f5963, %f5971, %f5907;
	fma.rn.f32 	%f5988, %f5963, %f5972, %f5908;
	fma.rn.f32 	%f5989, %f5963, %f5973, %f5909;
	fma.rn.f32 	%f5990, %f5963, %f5974, %f5910;
	fma.rn.f32 	%f5991, %f5963, %f5975, %f5911;
	fma.rn.f32 	%f5992, %f5963, %f5976, %f5912;
	fma.rn.f32 	%f5993, %f5963, %f5977, %f5913;
	fma.rn.f32 	%f5994, %f5964, %f5970, %f5914;
	fma.rn.f32 	%f5995, %f5964, %f5971, %f5915;
	fma.rn.f32 	%f5996, %f5964, %f5972, %f5916;
	fma.rn.f32 	%f5997, %f5964, %f5973, %f5917;
	fma.rn.f32 	%f5998, %f5964, %f5974, %f5918;
	fma.rn.f32 	%f5999, %f5964, %f5975, %f5919;
	fma.rn.f32 	%f6000, %f5964, %f5976, %f5920;
	fma.rn.f32 	%f6001, %f5964, %f5977, %f5921;
	fma.rn.f32 	%f6002, %f5965, %f5970, %f5922;
	fma.rn.f32 	%f6003, %f5965, %f5971, %f5923;
	fma.rn.f32 	%f6004, %f5965, %f5972, %f5924;
	fma.rn.f32 	%f6005, %f5965, %f5973, %f5925;
	fma.rn.f32 	%f6006, %f5965, %f5974, %f5926;
	fma.rn.f32 	%f6007, %f5965, %f5975, %f5927;
	fma.rn.f32 	%f6008, %f5965, %f5976, %f5928;
	fma.rn.f32 	%f6009, %f5965, %f5977, %f5929;
	fma.rn.f32 	%f6010, %f5966, %f5970, %f5930;
	fma.rn.f32 	%f6011, %f5966, %f5971, %f5931;
	fma.rn.f32 	%f6012, %f5966, %f5972, %f5932;
	fma.rn.f32 	%f6013, %f5966, %f5973, %f5933;
	fma.rn.f32 	%f6014, %f5966, %f5974, %f5934;
	fma.rn.f32 	%f6015, %f5966, %f5975, %f5935;
	fma.rn.f32 	%f6016, %f5966, %f5976, %f5936;
	fma.rn.f32 	%f6017, %f5966, %f5977, %f5937;
	fma.rn.f32 	%f6018, %f5967, %f5970, %f5938;
	fma.rn.f32 	%f6019, %f5967, %f5971, %f5939;
	fma.rn.f32 	%f6020, %f5967, %f5972, %f5940;
	fma.rn.f32 	%f6021, %f5967, %f5973, %f5941;
	fma.rn.f32 	%f6022, %f5967, %f5974, %f5942;
	fma.rn.f32 	%f6023, %f5967, %f5975, %f5943;
	fma.rn.f32 	%f6024, %f5967, %f5976, %f5944;
	fma.rn.f32 	%f6025, %f5967, %f5977, %f5945;
	fma.rn.f32 	%f6026, %f5968, %f5970, %f5946;
	fma.rn.f32 	%f6027, %f5968, %f5971, %f5947;
	fma.rn.f32 	%f6028, %f5968, %f5972, %f5948;
	fma.rn.f32 	%f6029, %f5968, %f5973, %f5949;
	fma.rn.f32 	%f6030, %f5968, %f5974, %f5950;
	fma.rn.f32 	%f6031, %f5968, %f5975, %f5951;
	fma.rn.f32 	%f6032, %f5968, %f5976, %f5952;
	fma.rn.f32 	%f6033, %f5968, %f5977, %f5953;
	fma.rn.f32 	%f6034, %f5969, %f5970, %f5954;
	fma.rn.f32 	%f6035, %f5969, %f5971, %f5955;
	fma.rn.f32 	%f6036, %f5969, %f5972, %f5956;
	fma.rn.f32 	%f6037, %f5969, %f5973, %f5957;
	fma.rn.f32 	%f6038, %f5969, %f5974, %f5958;
	fma.rn.f32 	%f6039, %f5969, %f5975, %f5959;
	fma.rn.f32 	%f6040, %f5969, %f5976, %f5960;
	fma.rn.f32 	%f6041, %f5969, %f5977, %f5961;
	ld.shared.v4.f32 	{%f6042, %f6043, %f6044, %f6045}, [%r107+3584];
	ld.shared.v4.f32 	{%f6046, %f6047, %f6048, %f6049}, [%r107+3840];
	ld.shared.v4.f32 	{%f6050, %f6051, %f6052, %f6053}, [%r109+3584];
	ld.shared.v4.f32 	{%f6054, %f6055, %f6056, %f6057}, [%r109+3840];
	fma.rn.f32 	%f401, %f6042, %f6050, %f5978;
	fma.rn.f32 	%f402, %f6042, %f6051, %f5979;
	fma.rn.f32 	%f403, %f6042, %f6052, %f5980;
	fma.rn.f32 	%f404, %f6042, %f6053, %f5981;
	fma.rn.f32 	%f405, %f6042, %f6054, %f5982;
	fma.rn.f32 	%f406, %f6042, %f6055, %f5983;
	fma.rn.f32 	%f407, %f6042, %f6056, %f5984;
	fma.rn.f32 	%f408, %f6042, %f6057, %f5985;
	fma.rn.f32 	%f409, %f6043, %f6050, %f5986;
	fma.rn.f32 	%f410, %f6043, %f6051, %f5987;
	fma.rn.f32 	%f411, %f6043, %f6052, %f5988;
	fma.rn.f32 	%f412, %f6043, %f6053, %f5989;
	fma.rn.f32 	%f413, %f6043, %f6054, %f5990;
	fma.rn.f32 	%f414, %f6043, %f6055, %f5991;
	fma.rn.f32 	%f415, %f6043, %f6056, %f5992;
	fma.rn.f32 	%f416, %f6043, %f6057, %f5993;
	fma.rn.f32 	%f417, %f6044, %f6050, %f5994;
	fma.rn.f32 	%f418, %f6044, %f6051, %f5995;
	fma.rn.f32 	%f419, %f6044, %f6052, %f5996;
	fma.rn.f32 	%f420, %f6044, %f6053, %f5997;
	fma.rn.f32 	%f421, %f6044, %f6054, %f5998;
	fma.rn.f32 	%f422, %f6044, %f6055, %f5999;
	fma.rn.f32 	%f423, %f6044, %f6056, %f6000;
	fma.rn.f32 	%f424, %f6044, %f6057, %f6001;
	fma.rn.f32 	%f425, %f6045, %f6050, %f6002;
	fma.rn.f32 	%f426, %f6045, %f6051, %f6003;
	fma.rn.f32 	%f427, %f6045, %f6052, %f6004;
	fma.rn.f32 	%f428, %f6045, %f6053, %f6005;
	fma.rn.f32 	%f429, %f6045, %f6054, %f6006;
	fma.rn.f32 	%f430, %f6045, %f6055, %f6007;
	fma.rn.f32 	%f431, %f6045, %f6056, %f6008;
	fma.rn.f32 	%f432, %f6045, %f6057, %f6009;
	fma.rn.f32 	%f433, %f6046, %f6050, %f6010;
	fma.rn.f32 	%f434, %f6046, %f6051, %f6011;
	fma.rn.f32 	%f435, %f6046, %f6052, %f6012;
	fma.rn.f32 	%f436, %f6046, %f6053, %f6013;
	fma.rn.f32 	%f437, %f6046, %f6054, %f6014;
	fma.rn.f32 	%f438, %f6046, %f6055, %f6015;
	fma.rn.f32 	%f439, %f6046, %f6056, %f6016;
	fma.rn.f32 	%f440, %f6046, %f6057, %f6017;
	fma.rn.f32 	%f441, %f6047, %f6050, %f6018;
	fma.rn.f32 	%f442, %f6047, %f6051, %f6019;
	fma.rn.f32 	%f443, %f6047, %f6052, %f6020;
	fma.rn.f32 	%f444, %f6047, %f6053, %f6021;
	fma.rn.f32 	%f445, %f6047, %f6054, %f6022;
	fma.rn.f32 	%f446, %f6047, %f6055, %f6023;
	fma.rn.f32 	%f447, %f6047, %f6056, %f6024;
	fma.rn.f32 	%f448, %f6047, %f6057, %f6025;
	fma.rn.f32 	%f449, %f6048, %f6050, %f6026;
	fma.rn.f32 	%f450, %f6048, %f6051, %f6027;
	fma.rn.f32 	%f451, %f6048, %f6052, %f6028;
	fma.rn.f32 	%f452, %f6048, %f6053, %f6029;
	fma.rn.f32 	%f453, %f6048, %f6054, %f6030;
	fma.rn.f32 	%f454, %f6048, %f6055, %f6031;
	fma.rn.f32 	%f455, %f6048, %f6056, %f6032;
	fma.rn.f32 	%f456, %f6048, %f6057, %f6033;
	fma.rn.f32 	%f457, %f6049, %f6050, %f6034;
	fma.rn.f32 	%f458, %f6049, %f6051, %f6035;
	fma.rn.f32 	%f459, %f6049, %f6052, %f6036;
	fma.rn.f32 	%f460, %f6049, %f6053, %f6037;
	fma.rn.f32 	%f461, %f6049, %f6054, %f6038;
	fma.rn.f32 	%f462, %f6049, %f6055, %f6039;
	fma.rn.f32 	%f463, %f6049, %f6056, %f6040;
	fma.rn.f32 	%f464, %f6049, %f6057, %f6041;
	shr.u32 	%r110, %r101, 1;
	setp.ne.s32 	%p5, %r110, 3;
	@%p5 bra 	$L__BB1_11;
	mov.u32 	%r111, %tid.y;
	shl.b32 	%r112, %r111, 4;
	mov.u32 	%r113, _ZZ16sgemm_b2b_kernelILi1024ELi1024ELi128ELi128EEvPfS0_S0_S0_S0_E3s_a;
	add.s32 	%r114, %r113, %r112;
	mov.u32 	%r115, %tid.x;
	shl.b32 	%r116, %r115, 11;
	and.b32  	%r117, %r116, 2048;
	add.s32 	%r118, %r114, %r117;
	st.shared.f32 	[%r118+4096], %f193;
	st.shared.f32 	[%r118+4608], %f194;
	st.shared.f32 	[%r118+5120], %f195;
	st.shared.f32 	[%r118+5632], %f196;
	st.shared.f32 	[%r118+4100], %f201;
	st.shared.f32 	[%r118+4612], %f202;
	st.shared.f32 	[%r118+5124], %f203;
	st.shared.f32 	[%r118+5636], %f204;
	st.shared.f32 	[%r118+4104], %f209;
	st.shared.f32 	[%r118+4616], %f210;
	st.shared.f32 	[%r118+5128], %f211;
	st.shared.f32 	[%r118+5640], %f212;
	st.shared.f32 	[%r118+4108], %f217;
	st.shared.f32 	[%r118+4620], %f218;
	st.shared.f32 	[%r118+5132], %f219;
	st.shared.f32 	[%r118+5644], %f220;
	st.shared.f32 	[%r118+4352], %f225;
	st.shared.f32 	[%r118+4864], %f226;
	st.shared.f32 	[%r118+5376], %f227;
	st.shared.f32 	[%r118+5888], %f228;
	st.shared.f32 	[%r118+4356], %f233;
	st.shared.f32 	[%r118+4868], %f234;
	st.shared.f32 	[%r118+5380], %f235;
	st.shared.f32 	[%r118+5892], %f236;
	st.shared.f32 	[%r118+4360], %f241;
	st.shared.f32 	[%r118+4872], %f242;
	st.shared.f32 	[%r118+5384], %f243;
	st.shared.f32 	[%r118+5896], %f244;
	st.shared.f32 	[%r118+4364], %f249;
	st.shared.f32 	[%r118+4876], %f250;
	st.shared.f32 	[%r118+5388], %f251;
	st.shared.f32 	[%r118+5900], %f252;
$L__BB1_11:
	mov.u32 	%r119, %tid.y;
	shl.b32 	%r120, %r119, 4;
	mov.u32 	%r121, %tid.x;
	add.s32 	%r122, %r120, %r121;
	shl.b32 	%r123, %r122, 4;
	mov.u32 	%r124, _ZZ16sgemm_b2b_kernelILi1024ELi1024ELi128ELi128EEvPfS0_S0_S0_S0_E4s_b1;
	add.s32 	%r125, %r124, %r123;
	st.shared.v4.f32 	[%r125+4096], {%f397, %f398, %f399, %f400};
	bar.sync 	0;
	ld.global.nc.v4.f32 	{%f465, %f466, %f467, %f468}, [%rd13+16384];
	mov.u32 	%r126, _ZZ16sgemm_b2b_kernelILi1024ELi1024ELi128ELi128EEvPfS0_S0_S0_S0_E3s_a;
	add.s32 	%r127, %r126, %r120;
	ld.shared.v4.f32 	{%f6058, %f6059, %f6060, %f6061}, [%r127+4096];
	ld.shared.v4.f32 	{%f6062, %f6063, %f6064, %f6065}, [%r127+4352];
	shl.b32 	%r128, %r121, 4;
	add.s32 	%r129, %r124, %r128;
	ld.shared.v4.f32 	{%f6066, %f6067, %f6068, %f6069}, [%r129+4096];
	ld.shared.v4.f32 	{%f6070, %f6071, %f6072, %f6073}, [%r129+4352];
	fma.rn.f32 	%f6074, %f6058, %f6066, %f401;
	fma.rn.f32 	%f6075, %f6058, %f6067, %f402;
	fma.rn.f32 	%f6076, %f6058, %f6068, %f403;
	fma.rn.f32 	%f6077, %f6058, %f6069, %f404;
	fma.rn.f32 	%f6078, %f6058, %f6070, %f405;
	fma.rn.f32 	%f6079, %f6058, %f6071, %f406;
	fma.rn.f32 	%f6080, %f6058, %f6072, %f407;
	fma.rn.f32 	%f6081, %f6058, %f6073, %f408;
	fma.rn.f32 	%f6082, %f6059, %f6066, %f409;
	fma.rn.f32 	%f6083, %f6059, %f6067, %f410;
	fma.rn.f32 	%f6084, %f6059, %f6068, %f411;
	fma.rn.f32 	%f6085, %f6059, %f6069, %f412;
	fma.rn.f32 	%f6086, %f6059, %f6070, %f413;
	fma.rn.f32 	%f6087, %f6059, %f6071, %f414;
	fma.rn.f32 	%f6088, %f6059, %f6072, %f415;
	fma.rn.f32 	%f6089, %f6059, %f6073, %f416;
	fma.rn.f32 	%f6090, %f6060, %f6066, %f417;
	fma.rn.f32 	%f6091, %f6060, %f6067, %f418;
	fma.rn.f32 	%f6092, %f6060, %f6068, %f419;
	fma.rn.f32 	%f6093, %f6060, %f6069, %f420;
	fma.rn.f32 	%f6094, %f6060, %f6070, %f421;
	fma.rn.f32 	%f6095, %f6060, %f6071, %f422;
	fma.rn.f32 	%f6096, %f6060, %f6072, %f423;
	fma.rn.f32 	%f6097, %f6060, %f6073, %f424;
	fma.rn.f32 	%f6098, %f6061, %f6066, %f425;
	fma.rn.f32 	%f6099, %f6061, %f6067, %f426;
	fma.rn.f32 	%f6100, %f6061, %f6068, %f427;
	fma.rn.f32 	%f6101, %f6061, %f6069, %f428;
	fma.rn.f32 	%f6102, %f6061, %f6070, %f429;
	fma.rn.f32 	%f6103, %f6061, %f6071, %f430;
	fma.rn.f32 	%f6104, %f6061, %f6072, %f431;
	fma.rn.f32 	%f6105, %f6061, %f6073, %f432;
	fma.rn.f32 	%f6106, %f6062, %f6066, %f433;
	fma.rn.f32 	%f6107, %f6062, %f6067, %f434;
	fma.rn.f32 	%f6108, %f6062, %f6068, %f435;
	fma.rn.f32 	%f6109, %f6062, %f6069, %f436;
	fma.rn.f32 	%f6110, %f6062, %f6070, %f437;
	fma.rn.f32 	%f6111, %f6062, %f6071, %f438;
	fma.rn.f32 	%f6112, %f6062, %f6072, %f439;
	fma.rn.f32 	%f6113, %f6062, %f6073, %f440;
	fma.rn.f32 	%f6114, %f6063, %f6066, %f441;
	fma.rn.f32 	%f6115, %f6063, %f6067, %f442;
	fma.rn.f32 	%f6116, %f6063, %f6068, %f443;
	fma.rn.f32 	%f6117, %f6063, %f6069, %f444;
	fma.rn.f32 	%f6118, %f6063, %f6070, %f445;
	fma.rn.f32 	%f6119, %f6063, %f6071, %f446;
	fma.rn.f32 	%f6120, %f6063, %f6072, %f447;
	fma.rn.f32 	%f6121, %f6063, %f6073, %f448;
	fma.rn.f32 	%f6122, %f6064, %f6066, %f449;
	fma.rn.f32 	%f6123, %f6064, %f6067, %f450;
	fma.rn.f32 	%f6124, %f6064, %f6068, %f451;
	fma.rn.f32 	%f6125, %f6064, %f6069, %f452;
	fma.rn.f32 	%f6126, %f6064, %f6070, %f453;
	fma.rn.f32 	%f6127, %f6064, %f6071, %f454;
	fma.rn.f32 	%f6128, %f6064, %f6072, %f455;
	fma.rn.f32 	%f6129, %f6064, %f6073, %f456;
	fma.rn.f32 	%f6130, %f6065, %f6066, %f457;
	fma.rn.f32 	%f6131, %f6065, %f6067, %f458;
	fma.rn.f32 	%f6132, %f6065, %f6068, %f459;
	fma.rn.f32 	%f6133, %f6065, %f6069, %f460;
	fma.rn.f32 	%f6134, %f6065, %f6070, %f461;
	fma.rn.f32 	%f6135, %f6065, %f6071, %f462;
	fma.rn.f32 	%f6136, %f6065, %f6072, %f463;
	fma.rn.f32 	%f6137, %f6065, %f6073, %f464;
	ld.shared.v4.f32 	{%f6138, %f6139, %f6140, %f6141}, [%r127+4608];
	ld.shared.v4.f32 	{%f6142, %f6143, %f6144, %f6145}, [%r127+4864];
	ld.shared.v4.f32 	{%f6146, %f6147, %f6148, %f6149}, [%r129+4608];
	ld.shared.v4.f32 	{%f6150, %f6151, %f6152, %f6153}, [%r129+4864];
	fma.rn.f32 	%f6154, %f6138, %f6146, %f6074;
	fma.rn.f32 	%f6155, %f6138, %f6147, %f6075;
	fma.rn.f32 	%f6156, %f6138, %f6148, %f6076;
	fma.rn.f32 	%f6157, %f6138, %f6149, %f6077;
	fma.rn.f32 	%f6158, %f6138, %f6150, %f6078;
	fma.rn.f32 	%f6159, %f6138, %f6151, %f6079;
	fma.rn.f32 	%f6160, %f6138, %f6152, %f6080;
	fma.rn.f32 	%f6161, %f6138, %f6153, %f6081;
	fma.rn.f32 	%f6162, %f6139, %f6146, %f6082;
	fma.rn.f32 	%f6163, %f6139, %f6147, %f6083;
	fma.rn.f32 	%f6164, %f6139, %f6148, %f6084;
	fma.rn.f32 	%f6165, %f6139, %f6149, %f6085;
	fma.rn.f32 	%f6166, %f6139, %f6150, %f6086;
	fma.rn.f32 	%f6167, %f6139, %f6151, %f6087;
	fma.rn.f32 	%f6168, %f6139, %f6152, %f6088;
	fma.rn.f32 	%f6169, %f6139, %f6153, %f6089;
	fma.rn.f32 	%f6170, %f6140, %f6146, %f6090;
	fma.rn.f32 	%f6171, %f6140, %f6147, %f6091;
	fma.rn.f32 	%f6172, %f6140, %f6148, %f6092;
	fma.rn.f32 	%f6173, %f6140, %f6149, %f6093;
	fma.rn.f32 	%f6174, %f6140, %f6150, %f6094;
	fma.rn.f32 	%f6175, %f6140, %f6151, %f6095;
	fma.rn.f32 	%f6176, %f6140, %f6152, %f6096;
	fma.rn.f32 	%f6177, %f6140, %f6153, %f6097;
	fma.rn.f32 	%f6178, %f6141, %f6146, %f6098;
	fma.rn.f32 	%f6179, %f6141, %f6147, %f6099;
	fma.rn.f32 	%f6180, %f6141, %f6148, %f6100;
	fma.rn.f32 	%f6181, %f6141, %f6149, %f6101;
	fma.rn.f32 	%f6182, %f6141, %f6150, %f6102;
	fma.rn.f32 	%f6183, %f6141, %f6151, %f6103;
	fma.rn.f32 	%f6184, %f6141, %f6152, %f6104;
	fma.rn.f32 	%f6185, %f6141, %f6153, %f6105;
	fma.rn.f32 	%f6186, %f6142, %f6146, %f6106;
	fma.rn.f32 	%f6187, %f6142, %f6147, %f6107;
	fma.rn.f32 	%f6188, %f6142, %f6148, %f6108;
	fma.rn.f32 	%f6189, %f6142, %f6149, %f6109;
	fma.rn.f32 	%f6190, %f6142, %f6150, %f6110;
	fma.rn.f32 	%f6191, %f6142, %f6151, %f6111;
	fma.rn.f32 	%f6192, %f6142, %f6152, %f6112;
	fma.rn.f32 	%f6193, %f6142, %f6153, %f6113;
	fma.rn.f32 	%f6194, %f6143, %f6146, %f6114;
	fma.rn.f32 	%f6195, %f6143, %f6147, %f6115;
	fma.rn.f32 	%f6196, %f6143, %f6148, %f6116;
	fma.rn.f32 	%f6197, %f6143, %f6149, %f6117;
	fma.rn.f32 	%f6198, %f6143, %f6150, %f6118;
	fma.rn.f32 	%f6199, %f6143, %f6151, %f6119;
	fma.rn.f32 	%f6200, %f6143, %f6152, %f6120;
	fma.rn.f32 	%f6201, %f6143, %f6153, %f6121;
	fma.rn.f32 	%f6202, %f6144, %f6146, %f6122;
	fma.rn.f32 	%f6203, %f6144, %f6147, %f6123;
	fma.rn.f32 	%f6204, %f6144, %f6148, %f6124;
	fma.rn.f32 	%f6205, %f6144, %f6149, %f6125;
	fma.rn.f32 	%f6206, %f6144, %f6150, %f6126;
	fma.rn.f32 	%f6207, %f6144, %f6151, %f6127;
	fma.rn.f32 	%f6208, %f6144, %f6152, %f6128;
	fma.rn.f32 	%f6209, %f6144, %f6153, %f6129;
	fma.rn.f32 	%f6210, %f6145, %f6146, %f6130;
	fma.rn.f32 	%f6211, %f6145, %f6147, %f6131;
	fma.rn.f32 	%f6212, %f6145, %f6148, %f6132;
	fma.rn.f32 	%f6213, %f6145, %f6149, %f6133;
	fma.rn.f32 	%f6214, %f6145, %f6150, %f6134;
	fma.rn.f32 	%f6215, %f6145, %f6151, %f6135;
	fma.rn.f32 	%f6216, %f6145, %f6152, %f6136;
	fma.rn.f32 	%f6217, %f6145, %f6153, %f6137;
	ld.shared.v4.f32 	{%f6218, %f6219, %f6220, %f6221}, [%r127+5120];
	ld.shared.v4.f32 	{%f6222, %f6223, %f6224, %f6225}, [%r127+5376];
	ld.shared.v4.f32 	{%f6226, %f6227, %f6228, %f6229}, [%r129+5120];
	ld.shared.v4.f32 	{%f6230, %f6231, %f6232, %f6233}, [%r129+5376];
	fma.rn.f32 	%f6234, %f6218, %f6226, %f6154;
	fma.rn.f32 	%f6235, %f6218, %f6227, %f6155;
	fma.rn.f32 	%f6236, %f6218, %f6228, %f6156;
	fma.rn.f32 	%f6237, %f6218, %f6229, %f6157;
	fma.rn.f32 	%f6238, %f6218, %f6230, %f6158;
	fma.rn.f32 	%f6239, %f6218, %f6231, %f6159;
	fma.rn.f32 	%f6240, %f6218, %f6232, %f6160;
	fma.rn.f32 	%f6241, %f6218, %f6233, %f6161;
	fma.rn.f32 	%f6242, %f6219, %f6226, %f6162;
	fma.rn.f32 	%f6243, %f6219, %f6227, %f6163;
	fma.rn.f32 	%f6244, %f6219, %f6228, %f6164;
	fma.rn.f32 	%f6245, %f6219, %f6229, %f6165;
	fma.rn.f32 	%f6246, %f6219, %f6230, %f6166;
	fma.rn.f32 	%f6247, %f6219, %f6231, %f6167;
	fma.rn.f32 	%f6248, %f6219, %f6232, %f6168;
	fma.rn.f32 	%f6249, %f6219, %f6233, %f6169;
	fma.rn.f32 	%f6250, %f6220, %f6226, %f6170;
	fma.rn.f32 	%f6251, %f6220, %f6227, %f6171;
	fma.rn.f32 	%f6252, %f6220, %f6228, %f6172;
	fma.rn.f32 	%f6253, %f6220, %f6229, %f6173;
	fma.rn.f32 	%f6254, %f6220, %f6230, %f6174;
	fma.rn.f32 	%f6255, %f6220, %f6231, %f6175;
	fma.rn.f32 	%f6256, %f6220, %f6232, %f6176;
	fma.rn.f32 	%f6257, %f6220, %f6233, %f6177;
	fma.rn.f32 	%f6258, %f6221, %f6226, %f6178;
	fma.rn.f32 	%f6259, %f6221, %f6227, %f6179;
	fma.rn.f32 	%f6260, %f6221, %f6228, %f6180;
	fma.rn.f32 	%f6261, %f6221, %f6229, %f6181;
	fma.rn.f32 	%f6262, %f6221, %f6230, %f6182;
	fma.rn.f32 	%f6263, %f6221, %f6231, %f6183;
	fma.rn.f32 	%f6264, %f6221, %f6232, %f6184;
	fma.rn.f32 	%f6265, %f6221, %f6233, %f6185;
	fma.rn.f32 	%f6266, %f6222, %f6226, %f6186;
	fma.rn.f32 	%f6267, %f6222, %f6227, %f6187;
	fma.rn.f32 	%f6268, %f6222, %f6228, %f6188;
	fma.rn.f32 	%f6269, %f6222, %f6229, %f6189;
	fma.rn.f32 	%f6270, %f6222, %f6230, %f6190;
	fma.rn.f32 	%f6271, %f6222, %f6231, %f6191;
	fma.rn.f32 	%f6272, %f6222, %f6232, %f6192;
	fma.rn.f32 	%f6273, %f6222, %f6233, %f6193;
	fma.rn.f32 	%f6274, %f6223, %f6226, %f6194;
	fma.rn.f32 	%f6275, %f6223, %f6227, %f6195;
	fma.rn.f32 	%f6276, %f6223, %f6228, %f6196;
	fma.rn.f32 	%f6277, %f6223, %f6229, %f6197;
	fma.rn.f32 	%f6278, %f6223, %f6230, %f6198;
	fma.rn.f32 	%f6279, %f6223, %f6231, %f6199;
	fma.rn.f32 	%f6280, %f6223, %f6232, %f6200;
	fma.rn.f32 	%f6281, %f6223, %f6233, %f6201;
	fma.rn.f32 	%f6282, %f6224, %f6226, %f6202;
	fma.rn.f32 	%f6283, %f6224, %f6227, %f6203;
	fma.rn.f32 	%f6284, %f6224, %f6228, %f6204;
	fma.rn.f32 	%f6285, %f6224, %f6229, %f6205;
	fma.rn.f32 	%f6286, %f6224, %f6230, %f6206;
	fma.rn.f32 	%f6287, %f6224, %f6231, %f6207;
	fma.rn.f32 	%f6288, %f6224, %f6232, %f6208;
	fma.rn.f32 	%f6289, %f6224, %f6233, %f6209;
	fma.rn.f32 	%f6290, %f6225, %f6226, %f6210;
	fma.rn.f32 	%f6291, %f6225, %f6227, %f6211;
	fma.rn.f32 	%f6292, %f6225, %f6228, %f6212;
	fma.rn.f32 	%f6293, %f6225, %f6229, %f6213;
	fma.rn.f32 	%f6294, %f6225, %f6230, %f6214;
	fma.rn.f32 	%f6295, %f6225, %f6231, %f6215;
	fma.rn.f32 	%f6296, %f6225, %f6232, %f6216;
	fma.rn.f32 	%f6297, %f6225, %f6233, %f6217;
	ld.shared.v4.f32 	{%f6298, %f6299, %f6300, %f6301}, [%r127+5632];
	ld.shared.v4.f32 	{%f6302, %f6303, %f6304, %f6305}, [%r127+5888];
	ld.shared.v4.f32 	{%f6306, %f6307, %f6308, %f6309}, [%r129+5632];
	ld.shared.v4.f32 	{%f6310, %f6311, %f6312, %f6313}, [%r129+5888];
	fma.rn.f32 	%f6314, %f6298, %f6306, %f6234;
	fma.rn.f32 	%f6315, %f6298, %f6307, %f6235;
	fma.rn.f32 	%f6316, %f6298, %f6308, %f6236;
	fma.rn.f32 	%f6317, %f6298, %f6309, %f6237;
	fma.rn.f32 	%f6318, %f6298, %f6310, %f6238;
	fma.rn.f32 	%f6319, %f6298, %f6311, %f6239;
	fma.rn.f32 	%f6320, %f6298, %f6312, %f6240;
	fma.rn.f32 	%f6321, %f6298, %f6313, %f6241;
	fma.rn.f32 	%f6322, %f6299, %f6306, %f6242;
	fma.rn.f32 	%f6323, %f6299, %f6307, %f6243;
	fma.rn.f32 	%f6324, %f6299, %f6308, %f6244;
	fma.rn.f32 	%f6325, %f6299, %f6309, %f6245;
	fma.rn.f32 	%f6326, %f6299, %f6310, %f6246;
	fma.rn.f32 	%f6327, %f6299, %f6311, %f6247;
	fma.rn.f32 	%f6328, %f6299, %f6312, %f6248;
	fma.rn.f32 	%f6329, %f6299, %f6313, %f6249;
	fma.rn.f32 	%f6330, %f6300, %f6306, %f6250;
	fma.rn.f32 	%f6331, %f6300, %f6307, %f6251;
	fma.rn.f32 	%f6332, %f6300, %f6308, %f6252;
	fma.rn.f32 	%f6333, %f6300, %f6309, %f6253;
	fma.rn.f32 	%f6334, %f6300, %f6310, %f6254;
	fma.rn.f32 	%f6335, %f6300, %f6311, %f6255;
	fma.rn.f32 	%f6336, %f6300, %f6312, %f6256;
	fma.rn.f32 	%f6337, %f6300, %f6313, %f6257;
	fma.rn.f32 	%f6338, %f6301, %f6306, %f6258;
	fma.rn.f32 	%f6339, %f6301, %f6307, %f6259;
	fma.rn.f32 	%f6340, %f6301, %f6308, %f6260;
	fma.rn.f32 	%f6341, %f6301, %f6309, %f6261;
	fma.rn.f32 	%f6342, %f6301, %f6310, %f6262;
	fma.rn.f32 	%f6343, %f6301, %f6311, %f6263;
	fma.rn.f32 	%f6344, %f6301, %f6312, %f6264;
	fma.rn.f32 	%f6345, %f6301, %f6313, %f6265;
	fma.rn.f32 	%f6346, %f6302, %f6306, %f6266;
	fma.rn.f32 	%f6347, %f6302, %f6307, %f6267;
	fma.rn.f32 	%f6348, %f6302, %f6308, %f6268;
	fma.rn.f32 	%f6349, %f6302, %f6309, %f6269;
	fma.rn.f32 	%f6350, %f6302, %f6310, %f6270;
	fma.rn.f32 	%f6351, %f6302, %f6311, %f6271;
	fma.rn.f32 	%f6352, %f6302, %f6312, %f6272;
	fma.rn.f32 	%f6353, %f6302, %f6313, %f6273;
	fma.rn.f32 	%f6354, %f6303, %f6306, %f6274;
	fma.rn.f32 	%f6355, %f6303, %f6307, %f6275;
	fma.rn.f32 	%f6356, %f6303, %f6308, %f6276;
	fma.rn.f32 	%f6357, %f6303, %f6309, %f6277;
	fma.rn.f32 	%f6358, %f6303, %f6310, %f6278;
	fma.rn.f32 	%f6359, %f6303, %f6311, %f6279;
	fma.rn.f32 	%f6360, %f6303, %f6312, %f6280;
	fma.rn.f32 	%f6361, %f6303, %f6313, %f6281;
	fma.rn.f32 	%f6362, %f6304, %f6306, %f6282;
	fma.rn.f32 	%f6363, %f6304, %f6307, %f6283;
	fma.rn.f32 	%f6364, %f6304, %f6308, %f6284;
	fma.rn.f32 	%f6365, %f6304, %f6309, %f6285;
	fma.rn.f32 	%f6366, %f6304, %f6310, %f6286;
	fma.rn.f32 	%f6367, %f6304, %f6311, %f6287;
	fma.rn.f32 	%f6368, %f6304, %f6312, %f6288;
	fma.rn.f32 	%f6369, %f6304, %f6313, %f6289;
	fma.rn.f32 	%f6370, %f6305, %f6306, %f6290;
	fma.rn.f32 	%f6371, %f6305, %f6307, %f6291;
	fma.rn.f32 	%f6372, %f6305, %f6308, %f6292;
	fma.rn.f32 	%f6373, %f6305, %f6309, %f6293;
	fma.rn.f32 	%f6374, %f6305, %f6310, %f6294;
	fma.rn.f32 	%f6375, %f6305, %f6311, %f6295;
	fma.rn.f32 	%f6376, %f6305, %f6312, %f6296;
	fma.rn.f32 	%f6377, %f6305, %f6313, %f6297;
	ld.shared.v4.f32 	{%f6378, %f6379, %f6380, %f6381}, [%r127+6144];
	ld.shared.v4.f32 	{%f6382, %f6383, %f6384, %f6385}, [%r127+6400];
	ld.shared.v4.f32 	{%f6386, %f6387, %f6388, %f6389}, [%r129+6144];
	ld.shared.v4.f32 	{%f6390, %f6391, %f6392, %f6393}, [%r129+6400];
	fma.rn.f32 	%f6394, %f6378, %f6386, %f6314;
	fma.rn.f32 	%f6395, %f6378, %f6387, %f6315;
	fma.rn.f32 	%f6396, %f6378, %f6388, %f6316;
	fma.rn.f32 	%f6397, %f6378, %f6389, %f6317;
	fma.rn.f32 	%f6398, %f6378, %f6390, %f6318;
	fma.rn.f32 	%f6399, %f6378, %f6391, %f6319;
	fma.rn.f32 	%f6400, %f6378, %f6392, %f6320;
	fma.rn.f32 	%f6401, %f6378, %f6393, %f6321;
	fma.rn.f32 	%f6402, %f6379, %f6386, %f6322;
	fma.rn.f32 	%f6403, %f6379, %f6387, %f6323;
	fma.rn.f32 	%f6404, %f6379, %f6388, %f6324;
	fma.rn.f32 	%f6405, %f6379, %f6389, %f6325;
	fma.rn.f32 	%f6406, %f6379, %f6390, %f6326;
	fma.rn.f32 	%f6407, %f6379, %f6391, %f6327;
	fma.rn.f32 	%f6408, %f6379, %f6392, %f6328;
	fma.rn.f32 	%f6409, %f6379, %f6393, %f6329;
	fma.rn.f32 	%f6410, %f6380, %f6386, %f6330;
	fma.rn.f32 	%f6411, %f6380, %f6387, %f6331;
	fma.rn.f32 	%f6412, %f6380, %f6388, %f6332;
	fma.rn.f32 	%f6413, %f6380, %f6389, %f6333;
	fma.rn.f32 	%f6414, %f6380, %f6390, %f6334;
	fma.rn.f32 	%f6415, %f6380, %f6391, %f6335;
	fma.rn.f32 	%f6416, %f6380, %f6392, %f6336;
	fma.rn.f32 	%f6417, %f6380, %f6393, %f6337;
	fma.rn.f32 	%f6418, %f6381, %f6386, %f6338;
	fma.rn.f32 	%f6419, %f6381, %f6387, %f6339;
	fma.rn.f32 	%f6420, %f6381, %f6388, %f6340;
	fma.rn.f32 	%f6421, %f6381, %f6389, %f6341;
	fma.rn.f32 	%f6422, %f6381, %f6390, %f6342;
	fma.rn.f32 	%f6423, %f6381, %f6391, %f6343;
	fma.rn.f32 	%f6424, %f6381, %f6392, %f6344;
	fma.rn.f32 	%f6425, %f6381, %f6393, %f6345;
	fma.rn.f32 	%f6426, %f6382, %f6386, %f6346;
	fma.rn.f32 	%f6427, %f6382, %f6387, %f6347;
	fma.rn.f32 	%f6428, %f6382, %f6388, %f6348;
	fma.rn.f32 	%f6429, %f6382, %f6389, %f6349;
	fma.rn.f32 	%f6430, %f6382, %f6390, %f6350;
	fma.rn.f32 	%f6431, %f6382, %f6391, %f6351;
	fma.rn.f32 	%f6432, %f6382, %f6392, %f6352;
	fma.rn.f32 	%f6433, %f6382, %f6393, %f6353;
	fma.rn.f32 	%f6434, %f6383, %f6386, %f6354;
	fma.rn.f32 	%f6435, %f6383, %f6387, %f6355;
	fma.rn.f32 	%f6436, %f6383, %f6388, %f6356;
	fma.rn.f32 	%f6437, %f6383, %f6389, %f6357;
	fma.rn.f32 	%f6438, %f6383, %f6390, %f6358;
	fma.rn.f32 	%f6439, %f6383, %f6391, %f6359;
	fma.rn.f32 	%f6440, %f6383, %f6392, %f6360;
	fma.rn.f32 	%f6441, %f6383, %f6393, %f6361;
	fma.rn.f32 	%f6442, %f6384, %f6386, %f6362;
	fma.rn.f32 	%f6443, %f6384, %f6387, %f6363;
	fma.rn.f32 	%f6444, %f6384, %f6388, %f6364;
	fma.rn.f32 	%f6445, %f6384, %f6389, %f6365;
	fma.rn.f32 	%f6446, %f6384, %f6390, %f6366;
	fma.rn.f32 	%f6447, %f6384, %f6391, %f6367;
	fma.rn.f32 	%f6448, %f6384, %f6392, %f6368;
	fma.rn.f32 	%f6449, %f6384, %f6393, %f6369;
	fma.rn.f32 	%f6450, %f6385, %f6386, %f6370;
	fma.rn.f32 	%f6451, %f6385, %f6387, %f6371;
	fma.rn.f32 	%f6452, %f6385, %f6388, %f6372;
	fma.rn.f32 	%f6453, %f6385, %f6389, %f6373;
	fma.rn.f32 	%f6454, %f6385, %f6390, %f6374;
	fma.rn.f32 	%f6455, %f6385, %f6391, %f6375;
	fma.rn.f32 	%f6456, %f6385, %f6392, %f6376;
	fma.rn.f32 	%f6457, %f6385, %f6393, %f6377;
	ld.shared.v4.f32 	{%f6458, %f6459, %f6460, %f6461}, [%r127+6656];
	ld.shared.v4.f32 	{%f6462, %f6463, %f6464, %f6465}, [%r127+6912];
	ld.shared.v4.f32 	{%f6466, %f6467, %f6468, %f6469}, [%r129+6656];
	ld.shared.v4.f32 	{%f6470, %f6471, %f6472, %f6473}, [%r129+6912];
	fma.rn.f32 	%f6474, %f6458, %f6466, %f6394;
	fma.rn.f32 	%f6475, %f6458, %f6467, %f6395;
	fma.rn.f32 	%f6476, %f6458, %f6468, %f6396;
	fma.rn.f32 	%f6477, %f6458, %f6469, %f6397;
	fma.rn.f32 	%f6478, %f6458, %f6470, %f6398;
	fma.rn.f32 	%f6479, %f6458, %f6471, %f6399;
	fma.rn.f32 	%f6480, %f6458, %f6472, %f6400;
	fma.rn.f32 	%f6481, %f6458, %f6473, %f6401;
	fma.rn.f32 	%f6482, %f6459, %f6466, %f6402;
	fma.rn.f32 	%f6483, %f6459, %f6467, %f6403;
	fma.rn.f32 	%f6484, %f6459, %f6468, %f6404;
	fma.rn.f32 	%f6485, %f6459, %f6469, %f6405;
	fma.rn.f32 	%f6486, %f6459, %f6470, %f6406;
	fma.rn.f32 	%f6487, %f6459, %f6471, %f6407;
	fma.rn.f32 	%f6488, %f6459, %f6472, %f6408;
	fma.rn.f32 	%f6489, %f6459, %f6473, %f6409;
	fma.rn.f32 	%f6490, %f6460, %f6466, %f6410;
	fma.rn.f32 	%f6491, %f6460, %f6467, %f6411;
	fma.rn.f32 	%f6492, %f6460, %f6468, %f6412;
	fma.rn.f32 	%f6493, %f6460, %f6469, %f6413;
	fma.rn.f32 	%f6494, %f6460, %f6470, %f6414;
	fma.rn.f32 	%f6495, %f6460, %f6471, %f6415;
	fma.rn.f32 	%f6496, %f6460, %f6472, %f6416;
	fma.rn.f32 	%f6497, %f6460, %f6473, %f6417;
	fma.rn.f32 	%f6498, %f6461, %f6466, %f6418;
	fma.rn.f32 	%f6499, %f6461, %f6467, %f6419;
	fma.rn.f32 	%f6500, %f6461, %f6468, %f6420;
	fma.rn.f32 	%f6501, %f6461, %f6469, %f6421;
	fma.rn.f32 	%f6502, %f6461, %f6470, %f6422;
	fma.rn.f32 	%f6503, %f6461, %f6471, %f6423;
	fma.rn.f32 	%f6504, %f6461, %f6472, %f6424;
	fma.rn.f32 	%f6505, %f6461, %f6473, %f6425;
	fma.rn.f32 	%f6506, %f6462, %f6466, %f6426;
	fma.rn.f32 	%f6507, %f6462, %f6467, %f6427;
	fma.rn.f32 	%f6508, %f6462, %f6468, %f6428;
	fma.rn.f32 	%f6509, %f6462, %f6469, %f6429;
	fma.rn.f32 	%f6510, %f6462, %f6470, %f6430;
	fma.rn.f32 	%f6511, %f6462, %f6471, %f6431;
	fma.rn.f32 	%f6512, %f6462, %f6472, %f6432;
	fma.rn.f32 	%f6513, %f6462, %f6473, %f6433;
	fma.rn.f32 	%f6514, %f6463, %f6466, %f6434;
	fma.rn.f32 	%f6515, %f6463, %f6467, %f6435;
	fma.rn.f32 	%f6516, %f6463, %f6468, %f6436;
	fma.rn.f32 	%f6517, %f6463, %f6469, %f6437;
	fma.rn.f32 	%f6518, %f6463, %f6470, %f6438;
	fma.rn.f32 	%f6519, %f6463, %f6471, %f6439;
	fma.rn.f32 	%f6520, %f6463, %f6472, %f6440;
	fma.rn.f32 	%f6521, %f6463, %f6473, %f6441;
	fma.rn.f32 	%f6522, %f6464, %f6466, %f6442;
	fma.rn.f32 	%f6523, %f6464, %f6467, %f6443;
	fma.rn.f32 	%f6524, %f6464, %f6468, %f6444;
	fma.rn.f32 	%f6525, %f6464, %f6469, %f6445;
	fma.rn.f32 	%f6526, %f6464, %f6470, %f6446;
	fma.rn.f32 	%f6527, %f6464, %f6471, %f6447;
	fma.rn.f32 	%f6528, %f6464, %f6472, %f6448;
	fma.rn.f32 	%f6529, %f6464, %f6473, %f6449;
	fma.rn.f32 	%f6530, %f6465, %f6466, %f6450;
	fma.rn.f32 	%f6531, %f6465, %f6467, %f6451;
	fma.rn.f32 	%f6532, %f6465, %f6468, %f6452;
	fma.rn.f32 	%f6533, %f6465, %f6469, %f6453;
	fma.rn.f32 	%f6534, %f6465, %f6470, %f6454;
	fma.rn.f32 	%f6535, %f6465, %f6471, %f6455;
	fma.rn.f32 	%f6536, %f6465, %f6472, %f6456;
	fma.rn.f32 	%f6537, %f6465, %f6473, %f6457;
	ld.shared.v4.f32 	{%f6538, %f6539, %f6540, %f6541}, [%r127+7168];
	ld.shared.v4.f32 	{%f6542, %f6543, %f6544, %f6545}, [%r127+7424];
	ld.shared.v4.f32 	{%f6546, %f6547, %f6548, %f6549}, [%r129+7168];
	ld.shared.v4.f32 	{%f6550, %f6551, %f6552, %f6553}, [%r129+7424];
	fma.rn.f32 	%f6554, %f6538, %f6546, %f6474;
	fma.rn.f32 	%f6555, %f6538, %f6547, %f6475;
	fma.rn.f32 	%f6556, %f6538, %f6548, %f6476;
	fma.rn.f32 	%f6557, %f6538, %f6549, %f6477;
	fma.rn.f32 	%f6558, %f6538, %f6550, %f6478;
	fma.rn.f32 	%f6559, %f6538, %f6551, %f6479;
	fma.rn.f32 	%f6560, %f6538, %f6552, %f6480;
	fma.rn.f32 	%f6561, %f6538, %f6553, %f6481;
	fma.rn.f32 	%f6562, %f6539, %f6546, %f6482;
	fma.rn.f32 	%f6563, %f6539, %f6547, %f6483;
	fma.rn.f32 	%f6564, %f6539, %f6548, %f6484;
	fma.rn.f32 	%f6565, %f6539, %f6549, %f6485;
	fma.rn.f32 	%f6566, %f6539, %f6550, %f6486;
	fma.rn.f32 	%f6567, %f6539, %f6551, %f6487;
	fma.rn.f32 	%f6568, %f6539, %f6552, %f6488;
	fma.rn.f32 	%f6569, %f6539, %f6553, %f6489;
	fma.rn.f32 	%f6570, %f6540, %f6546, %f6490;
	fma.rn.f32 	%f6571, %f6540, %f6547, %f6491;
	fma.rn.f32 	%f6572, %f6540, %f6548, %f6492;
	fma.rn.f32 	%f6573, %f6540, %f6549, %f6493;
	fma.rn.f32 	%f6574, %f6540, %f6550, %f6494;
	fma.rn.f32 	%f6575, %f6540, %f6551, %f6495;
	fma.rn.f32 	%f6576, %f6540, %f6552, %f6496;
	fma.rn.f32 	%f6577, %f6540, %f6553, %f6497;
	fma.rn.f32 	%f6578, %f6541, %f6546, %f6498;
	fma.rn.f32 	%f6579, %f6541, %f6547, %f6499;
	fma.rn.f32 	%f6580, %f6541, %f6548, %f6500;
	fma.rn.f32 	%f6581, %f6541, %f6549, %f6501;
	fma.rn.f32 	%f6582, %f6541, %f6550, %f6502;
	fma.rn.f32 	%f6583, %f6541, %f6551, %f6503;
	fma.rn.f32 	%f6584, %f6541, %f6552, %f6504;
	fma.rn.f32 	%f6585, %f6541, %f6553, %f6505;
	fma.rn.f32 	%f6586, %f6542, %f6546, %f6506;
	fma.rn.f32 	%f6587, %f6542, %f6547, %f6507;
	fma.rn.f32 	%f6588, %f6542, %f6548, %f6508;
	fma.rn.f32 	%f6589, %f6542, %f6549, %f6509;
	fma.rn.f32 	%f6590, %f6542, %f6550, %f6510;
	fma.rn.f32 	%f6591, %f6542, %f6551, %f6511;
	fma.rn.f32 	%f6592, %f6542, %f6552, %f6512;
	fma.rn.f32 	%f6593, %f6542, %f6553, %f6513;
	fma.rn.f32 	%f6594, %f6543, %f6546, %f6514;
	fma.rn.f32 	%f6595, %f6543, %f6547, %f6515;
	fma.rn.f32 	%f6596, %f6543, %f6548, %f6516;
	fma.rn.f32 	%f6597, %f6543, %f6549, %f6517;
	fma.rn.f32 	%f6598, %f6543, %f6550, %f6518;
	fma.rn.f32 	%f6599, %f6543, %f6551, %f6519;
	fma.rn.f32 	%f6600, %f6543, %f6552, %f6520;
	fma.rn.f32 	%f6601, %f6543, %f6553, %f6521;
	fma.rn.f32 	%f6602, %f6544, %f6546, %f6522;
	fma.rn.f32 	%f6603, %f6544, %f6547, %f6523;
	fma.rn.f32 	%f6604, %f6544, %f6548, %f6524;
	fma.rn.f32 	%f6605, %f6544, %f6549, %f6525;
	fma.rn.f32 	%f6606, %f6544, %f6550, %f6526;
	fma.rn.f32 	%f6607, %f6544, %f6551, %f6527;
	fma.rn.f32 	%f6608, %f6544, %f6552, %f6528;
	fma.rn.f32 	%f6609, %f6544, %f6553, %f6529;
	fma.rn.f32 	%f6610, %f6545, %f6546, %f6530;
	fma.rn.f32 	%f6611, %f6545, %f6547, %f6531;
	fma.rn.f32 	%f6612, %f6545, %f6548, %f6532;
	fma.rn.f32 	%f6613, %f6545, %f6549, %f6533;
	fma.rn.f32 	%f6614, %f6545, %f6550, %f6534;
	fma.rn.f32 	%f6615, %f6545, %f6551, %f6535;
	fma.rn.f32 	%f6616, %f6545, %f6552, %f6536;
	fma.rn.f32 	%f6617, %f6545, %f6553, %f6537;
	ld.shared.v4.f32 	{%f6618, %f6619, %f6620, %f6621}, [%r127+7680];
	ld.shared.v4.f32 	{%f6622, %f6623, %f6624, %f6625}, [%r127+7936];
	ld.shared.v4.f32 	{%f6626, %f6627, %f6628, %f6629}, [%r129+7680];
	ld.shared.v4.f32 	{%f6630, %f6631, %f6632, %f6633}, [%r129+7936];
	fma.rn.f32 	%f469, %f6618, %f6626, %f6554;
	fma.rn.f32 	%f470, %f6618, %f6627, %f6555;
	fma.rn.f32 	%f471, %f6618, %f6628, %f6556;
	fma.rn.f32 	%f472, %f6618, %f6629, %f6557;
	fma.rn.f32 	%f473, %f6618, %f6630, %f6558;
	fma.rn.f32 	%f474, %f6618, %f6631, %f6559;
	fma.rn.f32 	%f475, %f6618, %f6632, %f6560;
	fma.rn.f32 	%f476, %f6618, %f6633, %f6561;
	fma.rn.f32 	%f477, %f6619, %f6626, %f6562;
	fma.rn.f32 	%f478, %f6619, %f6627, %f6563;
	fma.rn.f32 	%f479, %f6619, %f6628, %f6564;
	fma.rn.f32 	%f480, %f6619, %f6629, %f6565;
	fma.rn.f32 	%f481, %f6619, %f6630, %f6566;
	fma.rn.f32 	%f482, %f6619, %f6631, %f6567;
	fma.rn.f32 	%f483, %f6619, %f6632, %f6568;
	fma.rn.f32 	%f484, %f6619, %f6633, %f6569;
	fma.rn.f32 	%f485, %f6620, %f6626, %f6570;
	fma.rn.f32 	%f486, %f6620, %f6627, %f6571;
	fma.rn.f32 	%f487, %f6620, %f6628, %f6572;
	fma.rn.f32 	%f488, %f6620, %f6629, %f6573;
	fma.rn.f32 	%f489, %f6620, %f6630, %f6574;
	fma.rn.f32 	%f490, %f6620, %f6631, %f6575;
	fma.rn.f32 	%f491, %f6620, %f6632, %f6576;
	fma.rn.f32 	%f492, %f6620, %f6633, %f6577;
	fma.rn.f32 	%f493, %f6621, %f6626, %f6578;
	fma.rn.f32 	%f494, %f6621, %f6627, %f6579;
	fma.rn.f32 	%f495, %f6621, %f6628, %f6580;
	fma.rn.f32 	%f496, %f6621, %f6629, %f6581;
	fma.rn.f32 	%f497, %f6621, %f6630, %f6582;
	fma.rn.f32 	%f498, %f6621, %f6631, %f6583;
	fma.rn.f32 	%f499, %f6621, %f6632, %f6584;
	fma.rn.f32 	%f500, %f6621, %f6633, %f6585;
	fma.rn.f32 	%f501, %f6622, %f6626, %f6586;
	fma.rn.f32 	%f502, %f6622, %f6627, %f6587;
	fma.rn.f32 	%f503, %f6622, %f6628, %f6588;
	fma.rn.f32 	%f504, %f6622, %f6629, %f6589;
	fma.rn.f32 	%f505, %f6622, %f6630, %f6590;
	fma.rn.f32 	%f506, %f6622, %f6631, %f6591;
	fma.rn.f32 	%f507, %f6622, %f6632, %f6592;
	fma.rn.f32 	%f508, %f6622, %f6633, %f6593;
	fma.rn.f32 	%f509, %f6623, %f6626, %f6594;
	fma.rn.f32 	%f510, %f6623, %f6627, %f6595;
	fma.rn.f32 	%f511, %f6623, %f6628, %f6596;
	fma.rn.f32 	%f512, %f6623, %f6629, %f6597;
	fma.rn.f32 	%f513, %f6623, %f6630, %f6598;
	fma.rn.f32 	%f514, %f6623, %f6631, %f6599;
	fma.rn.f32 	%f515, %f6623, %f6632, %f6600;
	fma.rn.f32 	%f516, %f6623, %f6633, %f6601;
	fma.rn.f32 	%f517, %f6624, %f6626, %f6602;
	fma.rn.f32 	%f518, %f6624, %f6627, %f6603;
	fma.rn.f32 	%f519, %f6624, %f6628, %f6604;
	fma.rn.f32 	%f520, %f6624, %f6629, %f6605;
	fma.rn.f32 	%f521, %f6624, %f6630, %f6606;
	fma.rn.f32 	%f522, %f6624, %f6631, %f6607;
	fma.rn.f32 	%f523, %f6624, %f6632, %f6608;
	fma.rn.f32 	%f524, %f6624, %f6633, %f6609;
	fma.rn.f32 	%f525, %f6625, %f6626, %f6610;
	fma.rn.f32 	%f526, %f6625, %f6627, %f6611;
	fma.rn.f32 	%f527, %f6625, %f6628, %f6612;
	fma.rn.f32 	%f528, %f6625, %f6629, %f6613;
	fma.rn.f32 	%f529, %f6625, %f6630, %f6614;
	fma.rn.f32 	%f530, %f6625, %f6631, %f6615;
	fma.rn.f32 	%f531, %f6625, %f6632, %f6616;
	fma.rn.f32 	%f532, %f6625, %f6633, %f6617;
	shr.u32 	%r130, %r121, 1;
	setp.ne.s32 	%p6, %r130, 4;
	@%p6 bra 	$L__BB1_13;
	mov.u32 	%r131, %tid.y;
	shl.b32 	%r132, %r131, 4;
	mov.u32 	%r133, _ZZ16sgemm_b2b_kernelILi1024ELi1024ELi128ELi128EEvPfS0_S0_S0_S0_E3s_a;
	add.s32 	%r134, %r133, %r132;
	mov.u32 	%r135, %tid.x;
	shl.b32 	%r136, %r135, 11;
	and.b32  	%r137, %r136, 2048;
	add.s32 	%r138, %r134, %r137;
	st.shared.f32 	[%r138], %f193;
	st.shared.f32 	[%r138+512], %f194;
	st.shared.f32 	[%r138+1024], %f195;
	st.shared.f32 	[%r138+1536], %f196;
	st.shared.f32 	[%r138+4], %f201;
	st.shared.f32 	[%r138+516], %f202;
	st.shared.f32 	[%r138+1028], %f203;
	st.shared.f32 	[%r138+1540], %f204;
	st.shared.f32 	[%r138+8], %f209;
	st.shared.f32 	[%r138+520], %f210;
	st.shared.f32 	[%r138+1032], %f211;
	st.shared.f32 	[%r138+1544], %f212;
	st.shared.f32 	[%r138+12], %f217;
	st.shared.f32 	[%r138+524], %f218;
	st.shared.f32 	[%r138+1036], %f219;
	st.shared.f32 	[%r138+1548], %f220;
	st.shared.f32 	[%r138+256], %f225;
	st.shared.f32 	[%r138+768], %f226;
	st.shared.f32 	[%r138+1280], %f227;
	st.shared.f32 	[%r138+1792], %f228;
	st.shared.f32 	[%r138+260], %f233;
	st.shared.f32 	[%r138+772], %f234;
	st.shared.f32 	[%r138+1284], %f235;
	st.shared.f32 	[%r138+1796], %f236;
	st.shared.f32 	[%r138+264], %f241;
	st.shared.f32 	[%r138+776], %f242;
	st.shared.f32 	[%r138+1288], %f243;
	st.shared.f32 	[%r138+1800], %f244;
	st.shared.f32 	[%r138+268], %f249;
	st.shared.f32 	[%r138+780], %f250;
	st.shared.f32 	[%r138+1292], %f251;
	st.shared.f32 	[%r138+1804], %f252;
$L__BB1_13:
	mov.u32 	%r139, %tid.y;
	shl.b32 	%r140, %r139, 4;
	mov.u32 	%r141, %tid.x;
	add.s32 	%r142, %r140, %r141;
	shl.b32 	%r143, %r142, 4;
	mov.u32 	%r144, _ZZ16sgemm_b2b_kernelILi1024ELi1024ELi128ELi128EEvPfS0_S0_S0_S0_E4s_b1;
	add.s32 	%r145, %r144, %r143;
	st.shared.v4.f32 	[%r145], {%f465, %f466, %f467, %f468};
	bar.sync 	0;
	ld.global.nc.v4.f32 	{%f533, %f534, %f535, %f536}, [%rd13+20480];
	mov.u32 	%r146, _ZZ16sgemm_b2b_kernelILi1024ELi1024ELi128ELi128EEvPfS0_S0_S0_S0_E3s_a;
	add.s32 	%r147, %r146, %r140;
	ld.shared.v4.f32 	{%f6634, %f6635, %f6636, %f6637}, [%r147];
	ld.shared.v4.f32 	{%f6638, %f6639, %f6640, %f6641}, [%r147+256];
	shl.b32 	%r148, %r141, 4;
	add.s32 	%r149, %r144, %r148;
	ld.shared.v4.f32 	{%f6642, %f6643, %f6644, %f6645}, [%r149];
	ld.shared.v4.f32 	{%f6646, %f6647, %f6648, %f6649}, [%r149+256];
	fma.rn.f32 	%f6650, %f6634, %f6642, %f469;
	fma.rn.f32 	%f6651, %f6634, %f6643, %f470;
	fma.rn.f32 	%f6652, %f6634, %f6644, %f471;
	fma.rn.f32 	%f6653, %f6634, %f6645, %f472;
	fma.rn.f32 	%f6654, %f6634, %f6646, %f473;
	fma.rn.f32 	%f6655, %f6634, %f6647, %f474;
	fma.rn.f32 	%f6656, %f6634, %f6648, %f475;
	fma.rn.f32 	%f6657, %f6634, %f6649, %f476;
	fma.rn.f32 	%f6658, %f6635, %f6642, %f477;
	fma.rn.f32 	%f6659, %f6635, %f6643, %f478;
	fma.rn.f32 	%f6660, %f6635, %f6644, %f479;
	fma.rn.f32 	%f6661, %f6635, %f6645, %f480;
	fma.rn.f32 	%f6662, %f6635, %f6646, %f481;
	fma.rn.f32 	%f6663, %f6635, %f6647, %f482;
	fma.rn.f32 	%f6664, %f6635, %f6648, %f483;
	fma.rn.f32 	%f6665, %f6635, %f6649, %f484;
	fma.rn.f32 	%f6666, %f6636, %f6642, %f485;
	fma.rn.f32 	%f6667, %f6636, %f6643, %f486;
	fma.rn.f32 	%f6668, %f6636, %f6644, %f487;
	fma.rn.f32 	%f6669, %f6636, %f6645, %f488;
	fma.rn.f32 	%f6670, %f6636, %f6646, %f489;
	fma.rn.f32 	%f6671, %f6636, %f6647, %f490;
	fma.rn.f32 	%f6672, %f6636, %f6648, %f491;
	fma.rn.f32 	%f6673, %f6636, %f6649, %f492;
	fma.rn.f32 	%f6674, %f6637, %f6642, %f493;
	fma.rn.f32 	%f6675, %f6637, %f6643, %f494;
	fma.rn.f32 	%f6676, %f6637, %f6644, %f495;
	fma.rn.f32 	%f6677, %f6637, %f6645, %f496;
	fma.rn.f32 	%f6678, %f6637, %f6646, %f497;
	fma.rn.f32 	%f6679, %f6637, %f6647, %f498;
	fma.rn.f32 	%f6680, %f6637, %f6648, %f499;
	fma.rn.f32 	%f6681, %f6637, %f6649, %f500;
	fma.rn.f32 	%f6682, %f6638, %f6642, %f501;
	fma.rn.f32 	%f6683, %f6638, %f6643, %f502;
	fma.rn.f32 	%f6684, %f6638, %f6644, %f503;
	fma.rn.f32 	%f6685, %f6638, %f6645, %f504;
	fma.rn.f32 	%f6686, %f6638, %f6646, %f505;
	fma.rn.f32 	%f6687, %f6638, %f6647, %f506;
	fma.rn.f32 	%f6688, %f6638, %f6648, %f507;
	fma.rn.f32 	%f6689, %f6638, %f6649, %f508;
	fma.rn.f32 	%f6690, %f6639, %f6642, %f509;
	fma.rn.f32 	%f6691, %f6639, %f6643, %f510;
	fma.rn.f32 	%f6692, %f6639, %f6644, %f511;
	fma.rn.f32 	%f6693, %f6639, %f6645, %f512;
	fma.rn.f32 	%f6694, %f6639, %f6646, %f513;
	fma.rn.f32 	%f6695, %f6639, %f6647, %f514;
	fma.rn.f32 	%f6696, %f6639, %f6648, %f515;
	fma.rn.f32 	%f6697, %f6639, %f6649, %f516;
	fma.rn.f32 	%f6698, %f6640, %f6642, %f517;
	fma.rn.f32 	%f6699, %f6640, %f6643, %f518;
	fma.rn.f32 	%f6700, %f6640, %f6644, %f519;
	fma.rn.f32 	%f6701, %f6640, %f6645, %f520;
	fma.rn.f32 	%f6702, %f6640, %f6646, %f521;
	fma.rn.f32 	%f6703, %f6640, %f6647, %f522;
	fma.rn.f32 	%f6704, %f6640, %f6648, %f523;
	fma.rn.f32 	%f6705, %f6640, %f6649, %f524;
	fma.rn.f32 	%f6706, %f6641, %f6642, %f525;
	fma.rn.f32 	%f6707, %f6641, %f6643, %f526;
	fma.rn.f32 	%f6708, %f6641, %f6644, %f527;
	fma.rn.f32 	%f6709, %f6641, %f6645, %f528;
	fma.rn.f32 	%f6710, %f6641, %f6646, %f529;
	fma.rn.f32 	%f6711, %f6641, %f6647, %f530;
	fma.rn.f32 	%f6712, %f6641, %f6648, %f531;
	fma.rn.f32 	%f6713, %f6641, %f6649, %f532;
	ld.shared.v4.f32 	{%f6714, %f6715, %f6716, %f6717}, [%r147+512];
	ld.shared.v4.f32 	{%f6718, %f6719, %f6720, %f6721}, [%r147+768];
	ld.shared.v4.f32 	{%f6722, %f6723, %f6724, %f6725}, [%r149+512];
	ld.shared.v4.f32 	{%f6726, %f6727, %f6728, %f6729}, [%r149+768];
	fma.rn.f32 	%f6730, %f6714, %f6722, %f6650;
	fma.rn.f32 	%f6731, %f6714, %f6723, %f6651;
	fma.rn.f32 	%f6732, %f6714, %f6724, %f6652;
	fma.rn.f32 	%f6733, %f6714, %f6725, %f6653;
	fma.rn.f32 	%f6734, %f6714, %f6726, %f6654;
	fma.rn.f32 	%f6735, %f6714, %f6727, %f6655;
	fma.rn.f32 	%f6736, %f6714, %f6728, %f6656;
	fma.rn.f32 	%f6737, %f6714, %f6729, %f6657;
	fma.rn.f32 	%f6738, %f6715, %f6722, %f6658;
	fma.rn.f32 	%f6739, %f6715, %f6723, %f6659;
	fma.rn.f32 	%f6740, %f6715, %f6724, %f6660;
	fma.rn.f32 	%f6741, %f6715, %f6725, %f6661;
	fma.rn.f32 	%f6742, %f6715, %f6726, %f6662;
	fma.rn.f32 	%f6743, %f6715, %f6727, %f6663;
	fma.rn.f32 	%f6744, %f6715, %f6728, %f6664;
	fma.rn.f32 	%f6745, %f6715, %f6729, %f6665;
	fma.rn.f32 	%f6746, %f6716, %f6722, %f6666;
	fma.rn.f32 	%f6747, %f6716, %f6723, %f6667;
	fma.rn.f32 	%f6748, %f6716, %f6724, %f6668;
	fma.rn.f32 	%f6749, %f6716, %f6725, %f6669;
	fma.rn.f32 	%f6750, %f6716, %f6726, %f6670;
	fma.rn.f32 	%f6751, %f6716, %f6727, %f6671;
	fma.rn.f32 	%f6752, %f6716, %f6728, %f6672;
	fma.rn.f32 	%f6753, %f6716, %f6729, %f6673;
	fma.rn.f32 	%f6754, %f6717, %f6722, %f6674;
	fma.rn.f32 	%f6755, %f6717, %f6723, %f6675;
	fma.rn.f32 	%f6756, %f6717, %f6724, %f6676;
	fma.rn.f32 	%f6757, %f6717, %f6725, %f6677;
	fma.rn.f32 	%f6758, %f6717, %f6726, %f6678;
	fma.rn.f32 	%f6759, %f6717, %f6727, %f6679;
	fma.rn.f32 	%f6760, %f6717, %f6728, %f6680;
	fma.rn.f32 	%f6761, %f6717, %f6729, %f6681;
	fma.rn.f32 	%f6762, %f6718, %f6722, %f6682;
	fma.rn.f32 	%f6763, %f6718, %f6723, %f6683;
	fma.rn.f32 	%f6764, %f6718, %f6724, %f6684;
	fma.rn.f32 	%f6765, %f6718, %f6725, %f6685;
	fma.rn.f32 	%f6766, %f6718, %f6726, %f6686;
	fma.rn.f32 	%f6767, %f6718, %f6727, %f6687;
	fma.rn.f32 	%f6768, %f6718, %f6728, %f6688;
	fma.rn.f32 	%f6769, %f6718, %f6729, %f6689;
	fma.rn.f32 	%f6770, %f6719, %f6722, %f6690;
	fma.rn.f32 	%f6771, %f6719, %f6723, %f6691;
	fma.rn.f32 	%f6772, %f6719, %f6724, %f6692;
	fma.rn.f32 	%f6773, %f6719, %f6725, %f6693;
	fma.rn.f32 	%f6774, %f6719, %f6726, %f6694;
	fma.rn.f32 	%f6775, %f6719, %f6727, %f6695;
	fma.rn.f32 	%f6776, %f6719, %f6728, %f6696;
	fma.rn.f32 	%f6777, %f6719, %f6729, %f6697;
	fma.rn.f32 	%f6778, %f6720, %f6722, %f6698;
	fma.rn.f32 	%f6779, %f6720, %f6723, %f6699;
	fma.rn.f32 	%f6780, %f6720, %f6724, %f6700;
	fma.rn.f32 	%f6781, %f6720, %f6725, %f6701;
	fma.rn.f32 	%f6782, %f6720, %f6726, %f6702;
	fma.rn.f32 	%f6783, %f6720, %f6727, %f6703;
	fma.rn.f32 	%f6784, %f6720, %f6728, %f6704;
	fma.rn.f32 	%f6785, %f6720, %f6729, %f6705;
	fma.rn.f32 	%f6786, %f6721, %f6722, %f6706;
	fma.rn.f32 	%f6787, %f6721, %f6723, %f6707;
	fma.rn.f32 	%f6788, %f6721, %f6724, %f6708;
	fma.rn.f32 	%f6789, %f6721, %f6725, %f6709;
	fma.rn.f32 	%f6790, %f6721, %f6726, %f6710;
	fma.rn.f32 	%f6791, %f6721, %f6727, %f6711;
	fma.rn.f32 	%f6792, %f6721, %f6728, %f6712;
	fma.rn.f32 	%f6793, %f6721, %f6729, %f6713;
	ld.shared.v4.f32 	{%f6794, %f6795, %f6796, %f6797}, [%r147+1024];
	ld.shared.v4.f32 	{%f6798, %f6799, %f6800, %f6801}, [%r147+1280];
	ld.shared.v4.f32 	{%f6802, %f6803, %f6804, %f6805}, [%r149+1024];
	ld.shared.v4.f32 	{%f6806, %f6807, %f6808, %f6809}, [%r149+1280];
	fma.rn.f32 	%f6810, %f6794, %f6802, %f6730;
	fma.rn.f32 	%f6811, %f6794, %f6803, %f6731;
	fma.rn.f32 	%f6812, %f6794, %f6804, %f6732;
	fma.rn.f32 	%f6813, %f6794, %f6805, %f6733;
	fma.rn.f32 	%f6814, %f6794, %f6806, %f6734;
	fma.rn.f32 	%f6815, %f6794, %f6807, %f6735;
	fma.rn.f32 	%f6816, %f6794, %f6808, %f6736;
	fma.rn.f32 	%f6817, %f6794, %f6809, %f6737;
	fma.rn.f32 	%f6818, %f6795, %f6802, %f6738;
	fma.rn.f32 	%f6819, %f6795, %f6803, %f6739;
	fma.rn.f32 	%f6820, %f6795, %f6804, %f6740;
	fma.rn.f32 	%f6821, %f6795, %f6805, %f6741;
	fma.rn.f32 	%f6822, %f6795, %f6806, %f6742;
	fma.rn.f32 	%f6823, %f6795, %f6807, %f6743;
	fma.rn.f32 	%f6824, %f6795, %f6808, %f6744;
	fma.rn.f32 	%f6825, %f6795, %f6809, %f6745;
	fma.rn.f32 	%f6826, %f6796, %f6802, %f6746;
	fma.rn.f32 	%f6827, %f6796, %f6803, %f6747;
	fma.rn.f32 	%f6828, %f6796, %f6804, %f6748;
	fma.rn.f32 	%f6829, %f6796, %f6805, %f6749;
	fma.rn.f32 	%f6830, %f6796, %f6806, %f6750;
	fma.rn.f32 	%f6831, %f6796, %f6807, %f6751;
	fma.rn.f32 	%f6832, %f6796, %f6808, %f6752;
	fma.rn.f32 	%f6833, %f6796, %f6809, %f6753;
	fma.rn.f32 	%f6834, %f6797, %f6802, %f6754;
	fma.rn.f32 	%f6835, %f6797, %f6803, %f6755;
	fma.rn.f32 	%f6836, %f6797, %f6804, %f6756;
	fma.rn.f32 	%f6837, %f6797, %f6805, %f6757;
	fma.rn.f32 	%f6838, %f6797, %f6806, %f6758;
	fma.rn.f32 	%f6839, %f6797, %f6807, %f6759;
	fma.rn.f32 	%f6840, %f6797, %f6808, %f6760;
	fma.rn.f32 	%f6841, %f6797, %f6809, %f6761;
	fma.rn.f32 	%f6842, %f6798, %f6802, %f6762;
	fma.rn.f32 	%f6843, %f6798, %f6803, %f6763;
	fma.rn.f32 	%f6844, %f6798, %f6804, %f6764;
	fma.rn.f32 	%f6845, %f6798, %f6805, %f6765;
	fma.rn.f32 	%f6846, %f6798, %f6806, %f6766;
	fma.rn.f32 	%f6847, %f6798, %f6807, %f6767;
	fma.rn.f32 	%f6848, %f6798, %f6808, %f6768;
	fma.rn.f32 	%f6849, %f6798, %f6809, %f6769;
	fma.rn.f32 	%f6850, %f6799, %f6802, %f6770;
	fma.rn.f32 	%f6851, %f6799, %f6803, %f6771;
	fma.rn.f32 	%f6852, %f6799, %f6804, %f6772;
	fma.rn.f32 	%f6853, %f6799, %f6805, %f6773;
	fma.rn.f32 	%f6854, %f6799, %f6806, %f6774;
	fma.rn.f32 	%f6855, %f6799, %f6807, %f6775;
	fma.rn.f32 	%f6856, %f6799, %f6808, %f6776;
	fma.rn.f32 	%f6857, %f6799, %f6809, %f6777;
	fma.rn.f32 	%f6858, %f6800, %f6802, %f6778;
	fma.rn.f32 	%f6859, %f6800, %f6803, %f6779;
	fma.rn.f32 	%f6860, %f6800, %f6804, %f6780;
	fma.rn.f32 	%f6861, %f6800, %f6805, %f6781;
	fma.rn.f32 	%f6862, %f6800, %f6806, %f6782;
	fma.rn.f32 	%f6863, %f6800, %f6807, %f6783;
	fma.rn.f32 	%f6864, %f6800, %f6808, %f6784;
	fma.rn.f32 	%f6865, %f6800, %f6809, %f6785;
	fma.rn.f32 	%f6866, %f6801, %f6802, %f6786;
	fma.rn.f32 	%f6867, %f6801, %f6803, %f6787;
	fma.rn.f32 	%f6868, %f6801, %f6804, %f6788;
	fma.rn.f32 	%f6869, %f6801, %f6805, %f6789;
	fma.rn.f32 	%f6870, %f6801, %f6806, %f6790;
	fma.rn.f32 	%f6871, %f6801, %f6807, %f6791;
	fma.rn.f32 	%f6872, %f6801, %f6808, %f6792;
	fma.rn.f32 	%f6873, %f6801, %f6809, %f6793;
	ld.shared.v4.f32 	{%f6874, %f6875, %f6876, %f6877}, [%r147+1536];
	ld.shared.v4.f32 	{%f6878, %f6879, %f6880, %f6881}, [%r147+1792];
	ld.shared.v4.f32 	{%f6882, %f6883, %f6884, %f6885}, [%r149+1536];
	ld.shared.v4.f32 	{%f6886, %f6887, %f6888, %f6889}, [%r149+1792];
	fma.rn.f32 	%f6890, %f6874, %f6882, %f6810;
	fma.rn.f32 	%f6891, %f6874, %f6883, %f6811;
	fma.rn.f32 	%f6892, %f6874, %f6884, %f6812;
	fma.rn.f32 	%f6893, %f6874, %f6885, %f6813;
	fma.rn.f32 	%f6894, %f6874, %f6886, %f6814;
	fma.rn.f32 	%f6895, %f6874, %f6887, %f6815;
	fma.rn.f32 	%f6896, %f6874, %f6888, %f6816;
	fma.rn.f32 	%f6897, %f6874, %f6889, %f6817;
	fma.rn.f32 	%f6898, %f6875, %f6882, %f6818;
	fma.rn.f32 	%f6899, %f6875, %f6883, %f6819;
	fma.rn.f32 	%f6900, %f6875, %f6884, %f6820;
	fma.rn.f32 	%f6901, %f6875, %f6885, %f6821;
	fma.rn.f32 	%f6902, %f6875, %f6886, %f6822;
	fma.rn.f32 	%f6903, %f6875, %f6887, %f6823;
	fma.rn.f32 	%f6904, %f6875, %f6888, %f6824;
	fma.rn.f32 	%f6905, %f6875, %f6889, %f6825;
	fma.rn.f32 	%f6906, %f6876, %f6882, %f6826;
	fma.rn.f32 	%f6907, %f6876, %f6883, %f6827;
	fma.rn.f32 	%f6908, %f6876, %f6884, %f6828;
	fma.rn.f32 	%f6909, %f6876, %f6885, %f6829;
	fma.rn.f32 	%f6910, %f6876, %f6886, %f6830;
	fma.rn.f32 	%f6911, %f6876, %f6887, %f6831;
	fma.rn.f32 	%f6912, %f6876, %f6888, %f6832;
	fma.rn.f32 	%f6913, %f6876, %f6889, %f6833;
	fma.rn.f32 	%f6914, %f6877, %f6882, %f6834;
	fma.rn.f32 	%f6915, %f6877, %f6883, %f6835;
	fma.rn.f32 	%f6916, %f6877, %f6884, %f6836;
	fma.rn.f32 	%f6917, %f6877, %f6885, %f6837;
	fma.rn.f32 	%f6918, %f6877, %f6886, %f6838;
	fma.rn.f32 	%f6919, %f6877, %f6887, %f6839;
	fma.rn.f32 	%f6920, %f6877, %f6888, %f6840;
	fma.rn.f32 	%f6921, %f6877, %f6889, %f6841;
	fma.rn.f32 	%f6922, %f6878, %f6882, %f6842;
	fma.rn.f32 	%f6923, %f6878, %f6883, %f6843;
	fma.rn.f32 	%f6924, %f6878, %f6884, %f6844;
	fma.rn.f32 	%f6925, %f6878, %f6885, %f6845;
	fma.rn.f32 	%f6926, %f6878, %f6886, %f6846;
	fma.rn.f32 	%f6927, %f6878, %f6887, %f6847;
	fma.rn.f32 	%f6928, %f6878, %f6888, %f6848;
	fma.rn.f32 	%f6929, %f6878, %f6889, %f6849;
	fma.rn.f32 	%f6930, %f6879, %f6882, %f6850;
	fma.rn.f32 	%f6931, %f6879, %f6883, %f6851;
	fma.rn.f32 	%f6932, %f6879, %f6884, %f6852;
	fma.rn.f32 	%f6933, %f6879, %f6885, %f6853;
	fma.rn.f32 	%f6934, %f6879, %f6886, %f6854;
	fma.rn.f32 	%f6935, %f6879, %f6887, %f6855;
	fma.rn.f32 	%f6936, %f6879, %f6888, %f6856;
	fma.rn.f32 	%f6937, %f6879, %f6889, %f6857;
	fma.rn.f32 	%f6938, %f6880, %f6882, %f6858;
	fma.rn.f32 	%f6939, %f6880, %f6883, %f6859;
	fma.rn.f32 	%f6940, %f6880, %f6884, %f6860;
	fma.rn.f32 	%f6941, %f6880, %f6885, %f6861;
	fma.rn.f32 	%f6942, %f6880, %f6886, %f6862;
	fma.rn.f32 	%f6943, %f6880, %f6887, %f6863;
	fma.rn.f32 	%f6944, %f6880, %f6888, %f6864;
	fma.rn.f32 	%f6945, %f6880, %f6889, %f6865;
	fma.rn.f32 	%f6946, %f6881, %f6882, %f6866;
	fma.rn.f32 	%f6947, %f6881, %f6883, %f6867;
	fma.rn.f32 	%f6948, %f6881, %f6884, %f6868;
	fma.rn.f32 	%f6949, %f6881, %f6885, %f6869;
	fma.rn.f32 	%f6950, %f6881, %f6886, %f6870;
	fma.rn.f32 	%f6951, %f6881, %f6887, %f6871;
	fma.rn.f32 	%f6952, %f6881, %f6888, %f6872;
	fma.rn.f32 	%f6953, %f6881, %f6889, %f6873;
	ld.shared.v4.f32 	{%f6954, %f6955, %f6956, %f6957}, [%r147+2048];
	ld.shared.v4.f32 	{%f6958, %f6959, %f6960, %f6961}, [%r147+2304];
	ld.shared.v4.f32 	{%f6962, %f6963, %f6964, %f6965}, [%r149+2048];
	ld.shared.v4.f32 	{%f6966, %f6967, %f6968, %f6969}, [%r149+2304];
	fma.rn.f32 	%f6970, %f6954, %f6962, %f6890;
	fma.rn.f32 	%f6971, %f6954, %f6963, %f6891;
	fma.rn.f32 	%f6972, %f6954, %f6964, %f6892;
	fma.rn.f32 	%f6973, %f6954, %f6965, %f6893;
	fma.rn.f32 	%f6974, %f6954, %f6966, %f6894;
	fma.rn.f32 	%f6975, %f6954, %f6967, %f6895;
	fma.rn.f32 	%f6976, %f6954, %f6968, %f6896;
	fma.rn.f32 	%f6977, %f6954, %f6969, %f6897;
	fma.rn.f32 	%f6978, %f6955, %f6962, %f6898;
	fma.rn.f32 	%f6979, %f6955, %f6963, %f6899;
	fma.rn.f32 	%f6980, %f6955, %f6964, %f6900;
	fma.rn.f32 	%f6981, %f6955, %f6965, %f6901;
	fma.rn.f32 	%f6982, %f6955, %f6966, %f6902;
	fma.rn.f32 	%f6983, %f6955, %f6967, %f6903;
	fma.rn.f32 	%f6984, %f6955, %f6968, %f6904;
	fma.rn.f32 	%f6985, %f6955, %f6969, %f6905;
	fma.rn.f32 	%f6986, %f6956, %f6962, %f6906;
	fma.rn.f32 	%f6987, %f6956, %f6963, %f6907;
	fma.rn.f32 	%f6988, %f6956, %f6964, %f6908;
	fma.rn.f32 	%f6989, %f6956, %f6965, %f6909;
	fma.rn.f32 	%f6990, %f6956, %f6966, %f6910;
	fma.rn.f32 	%f6991, %f6956, %f6967, %f6911;
	fma.rn.f32 	%f6992, %f6956, %f6968, %f6912;
	fma.rn.f32 	%f6993, %f6956, %f6969, %f6913;
	fma.rn.f32 	%f6994, %f6957, %f6962, %f6914;
	fma.rn.f32 	%f6995, %f6957, %f6963, %f6915;
	fma.rn.f32 	%f6996, %f6957, %f6964, %f6916;
	fma.rn.f32 	%f6997, %f6957, %f6965, %f6917;
	fma.rn.f32 	%f6998, %f6957, %f6966, %f6918;
	fma.rn.f32 	%f6999, %f6957, %f6967, %f6919;
	fma.rn.f32 	%f7000, %f6957, %f6968, %f6920;
	fma.rn.f32 	%f7001, %f6957, %f6969, %f6921;
	fma.rn.f32 	%f7002, %f6958, %f6962, %f6922;
	fma.rn.f32 	%f7003, %f6958, %f6963, %f6923;
	fma.rn.f32 	%f7004, %f6958, %f6964, %f6924;
	fma.rn.f32 	%f7005, %f6958, %f6965, %f6925;
	fma.rn.f32 	%f7006, %f6958, %f6966, %f6926;
	fma.rn.f32 	%f7007, %f6958, %f6967, %f6927;
	fma.rn.f32 	%f7008, %f6958, %f6968, %f6928;
	fma.rn.f32 	%f7009, %f6958, %f6969, %f6929;
	fma.rn.f32 	%f7010, %f6959, %f6962, %f6930;
	fma.rn.f32 	%f7011, %f6959, %f6963, %f6931;
	fma.rn.f32 	%f7012, %f6959, %f6964, %f6932;
	fma.rn.f32 	%f7013, %f6959, %f6965, %f6933;
	fma.rn.f32 	%f7014, %f6959, %f6966, %f6934;
	fma.rn.f32 	%f7015, %f6959, %f6967, %f6935;
	fma.rn.f32 	%f7016, %f6959, %f6968, %f6936;
	fma.rn.f32 	%f7017, %f6959, %f6969, %f6937;
	fma.rn.f32 	%f7018, %f6960, %f6962, %f6938;
	fma.rn.f32 	%f7019, %f6960, %f6963, %f6939;
	fma.rn.f32 	%f7020, %f6960, %f6964, %f6940;
	fma.rn.f32 	%f7021, %f6960, %f6965, %f6941;
	fma.rn.f32 	%f7022, %f6960, %f6966, %f6942;
	fma.rn.f32 	%f7023, %f6960, %f6967, %f6943;
	fma.rn.f32 	%f7024, %f6960, %f6968, %f6944;
	fma.rn.f32 	%f7025, %f6960, %f6969, %f6945;
	fma.rn.f32 	%f7026, %f6961, %f6962, %f6946;
	fma.rn.f32 	%f7027, %f6961, %f6963, %f6947;
	fma.rn.f32 	%f7028, %f6961, %f6964, %f6948;
	fma.rn.f32 	%f7029, %f6961, %f6965, %f6949;
	fma.rn.f32 	%f7030, %f6961, %f6966, %f6950;
	fma.rn.f32 	%f7031, %f6961, %f6967, %f6951;
	fma.rn.f32 	%f7032, %f6961, %f6968, %f6952;
	fma.rn.f32 	%f7033, %f6961, %f6969, %f6953;
	ld.shared.v4.f32 	{%f7034, %f7035, %f7036, %f7037}, [%r147+2560];
	ld.shared.v4.f32 	{%f7038, %f7039, %f7040, %f7041}, [%r147+2816];
	ld.shared.v4.f32 	{%f7042, %f7043, %f7044, %f7045}, [%r149+2560];
	ld.shared.v4.f32 	{%f7046, %f7047, %f7048, %f7049}, [%r149+2816];
	fma.rn.f32 	%f7050, %f7034, %f7042, %f6970;
	fma.rn.f32 	%f7051, %f7034, %f7043, %f6971;
	fma.rn.f32 	%f7052, %f7034, %f7044, %f6972;
	fma.rn.f32 	%f7053, %f7034, %f7045, %f6973;
	fma.rn.f32 	%f7054, %f7034, %f7046, %f6974;
	fma.rn.f32 	%f7055, %f7034, %f7047, %f6975;
	fma.rn.f32 	%f7056, %f7034, %f7048, %f6976;
	fma.rn.f32 	%f7057, %f7034, %f7049, %f6977;
	fma.rn.f32 	%f7058, %f7035, %f7042, %f6978;
	fma.rn.f32 	%f7059, %f7035, %f7043, %f6979;
	fma.rn.f32 	%f7060, %f7035, %f7044, %f6980;
	fma.rn.f32 	%f7061, %f7035, %f7045, %f6981;
	fma.rn.f32 	%f7062, %f7035, %f7046, %f6982;
	fma.rn.f32 	%f7063, %f7035, %f7047, %f6983;
	fma.rn.f32 	%f7064, %f7035, %f7048, %f6984;
	fma.rn.f32 	%f7065, %f7035, %f7049, %f6985;
	fma.rn.f32 	%f7066, %f7036, %f7042, %f6986;
	fma.rn.f32 	%f7067, %f7036, %f7043, %f6987;
	fma.rn.f32 	%f7068, %f7036, %f7044, %f6988;
	fma.rn.f32 	%f7069, %f7036, %f7045, %f6989;
	fma.rn.f32 	%f7070, %f7036, %f7046, %f6990;
	fma.rn.f32 	%f7071, %f7036, %f7047, %f6991;
	fma.rn.f32 	%f7072, %f7036, %f7048, %f6992;
	fma.rn.f32 	%f7073, %f7036, %f7049, %f6993;
	fma.rn.f32 	%f7074, %f7037, %f7042, %f6994;
	fma.rn.f32 	%f7075, %f7037, %f7043, %f6995;
	fma.rn.f32 	%f7076, %f7037, %f7044, %f6996;
	fma.rn.f32 	%f7077, %f7037, %f7045, %f6997;
	fma.rn.f32 	%f7078, %f7037, %f7046, %f6998;
	fma.rn.f32 	%f7079, %f7037, %f7047, %f6999;
	fma.rn.f32 	%f7080, %f7037, %f7048, %f7000;
	fma.rn.f32 	%f7081, %f7037, %f7049, %f7001;
	fma.rn.f32 	%f7082, %f7038, %f7042, %f7002;
	fma.rn.f32 	%f7083, %f7038, %f7043, %f7003;
	fma.rn.f32 	%f7084, %f7038, %f7044, %f7004;
	fma.rn.f32 	%f7085, %f7038, %f7045, %f7005;
	fma.rn.f32 	%f7086, %f7038, %f7046, %f7006;
	fma.rn.f32 	%f7087, %f7038, %f7047, %f7007;
	fma.rn.f32 	%f7088, %f7038, %f7048, %f7008;
	fma.rn.f32 	%f7089, %f7038, %f7049, %f7009;
	fma.rn.f32 	%f7090, %f7039, %f7042, %f7010;
	fma.rn.f32 	%f7091, %f7039, %f7043, %f7011;
	fma.rn.f32 	%f7092, %f7039, %f7044, %f7012;
	fma.rn.f32 	%f7093, %f7039, %f7045, %f7013;
	fma.rn.f32 	%f7094, %f7039, %f7046, %f7014;
	fma.rn.f32 	%f7095, %f7039, %f7047, %f7015;
	fma.rn.f32 	%f7096, %f7039, %f7048, %f7016;
	fma.rn.f32 	%f7097, %f7039, %f7049, %f7017;
	fma.rn.f32 	%f7098, %f7040, %f7042, %f7018;
	fma.rn.f32 	%f7099, %f7040, %f7043, %f7019;
	fma.rn.f32 	%f7100, %f7040, %f7044, %f7020;
	fma.rn.f32 	%f7101, %f7040, %f7045, %f7021;
	fma.rn.f32 	%f7102, %f7040, %f7046, %f7022;
	fma.rn.f32 	%f7103, %f7040, %f7047, %f7023;
	fma.rn.f32 	%f7104, %f7040, %f7048, %f7024;
	fma.rn.f32 	%f7105, %f7040, %f7049, %f7025;
	fma.rn.f32 	%f7106, %f7041, %f7042, %f7026;
	fma.rn.f32 	%f7107, %f7041, %f7043, %f7027;
	fma.rn.f32 	%f7108, %f7041, %f7044, %f7028;
	fma.rn.f32 	%f7109, %f7041, %f7045, %f7029;
	fma.rn.f32 	%f7110, %f7041, %f7046, %f7030;
	fma.rn.f32 	%f7111, %f7041, %f7047, %f7031;
	fma.rn.f32 	%f7112, %f7041, %f7048, %f7032;
	fma.rn.f32 	%f7113, %f7041, %f7049, %f7033;
	ld.shared.v4.f32 	{%f7114, %f7115, %f7116, %f7117}, [%r147+3072];
	ld.shared.v4.f32 	{%f7118, %f7119, %f7120, %f7121}, [%r147+3328];
	ld.shared.v4.f32 	{%f7122, %f7123, %f7124, %f7125}, [%r149+3072];
	ld.shared.v4.f32 	{%f7126, %f7127, %f7128, %f7129}, [%r149+3328];
	fma.rn.f32 	%f7130, %f7114, %f7122, %f7050;
	fma.rn.f32 	%f7131, %f7114, %f7123, %f7051;
	fma.rn.f32 	%f7132, %f7114, %f7124, %f7052;
	fma.rn.f32 	%f7133, %f7114, %f7125, %f7053;
	fma.rn.f32 	%f7134, %f7114, %f7126, %f7054;
	fma.rn.f32 	%f7135, %f7114, %f7127, %f7055;
	fma.rn.f32 	%f7136, %f7114, %f7128, %f7056;
	fma.rn.f32 	%f7137, %f7114, %f7129, %f7057;
	fma.rn.f32 	%f7138, %f7115, %f7122, %f7058;
	fma.rn.f32 	%f7139, %f7115, %f7123, %f7059;
	fma.rn.f32 	%f7140, %f7115, %f7124, %f7060;
	fma.rn.f32 	%f7141, %f7115, %f7125, %f7061;
	fma.rn.f32 	%f7142, %f7115, %f7126, %f7062;
	fma.rn.f32 	%f7143, %f7115, %f7127, %f7063;
	fma.rn.f32 	%f7144, %f7115, %f7128, %f7064;
	fma.rn.f32 	%f7145, %f7115, %f7129, %f7065;
	fma.rn.f32 	%f7146, %f7116, %f7122, %f7066;
	fma.rn.f32 	%f7147, %f7116, %f7123, %f7067;
	fma.rn.f32 	%f7148, %f7116, %f7124, %f7068;
	fma.rn.f32 	%f7149, %f7116, %f7125, %f7069;
	fma.rn.f32 	%f7150, %f7116, %f7126, %f7070;
	fma.rn.f32 	%f7151, %f7116, %f7127, %f7071;
	fma.rn.f32 	%f7152, %f7116, %f7128, %f7072;
	fma.rn.f32 	%f7153, %f7116, %f7129, %f7073;
	fma.rn.f32 	%f7154, %f7117, %f7122, %f7074;
	fma.rn.f32 	%f7155, %f7117, %f7123, %f7075;
	fma.rn.f32 	%f7156, %f7117, %f7124, %f7076;
	fma.rn.f32 	%f7157, %f7117, %f7125, %f7077;
	fma.rn.f32 	%f7158, %f7117, %f7126, %f7078;
	fma.rn.f32 	%f7159, %f7117, %f7127, %f7079;
	fma.rn.f32 	%f7160, %f7117, %f7128, %f7080;
	fma.rn.f32 	%f7161, %f7117, %f7129, %f7081;
	fma.rn.f32 	%f7162, %f7118, %f7122, %f7082;
	fma.rn.f32 	%f7163, %f7118, %f7123, %f7083;
	fma.rn.f32 	%f7164, %f7118, %f7124, %f7084;
	fma.rn.f32 	%f7165, %f7118, %f7125, %f7085;
	fma.rn.f32 	%f7166, %f7118, %f7126, %f7086;
	fma.rn.f32 	%f7167, %f7118, %f7127, %f7087;
	fma.rn.f32 	%f7168, %f7118, %f7128, %f7088;
	fma.rn.f32 	%f7169, %f7118, %f7129, %f7089;
	fma.rn.f32 	%f7170, %f7119, %f7122, %f7090;
	fma.rn.f32 	%f7171, %f7119, %f7123, %f7091;
	fma.rn.f32 	%f7172, %f7119, %f7124, %f7092;
	fma.rn.f32 	%f7173, %f7119, %f7125, %f7093;
	fma.rn.f32 	%f7174, %f7119, %f7126, %f7094;
	fma.rn.f32 	%f7175, %f7119, %f7127, %f7095;
	fma.rn.f32 	%f7176, %f7119, %f7128, %f7096;
	fma.rn.f32 	%f7177, %f7119, %f7129, %f7097;
	fma.rn.f32 	%f7178, %f7120, %f7122, %f7098;
	fma.rn.f32 	%f7179, %f7120, %f7123, %f7099;
	fma.rn.f32 	%f7180, %f7120, %f7124, %f7100;
	fma.rn.f32 	%f7181, %f7120, %f7125, %f7101;
	fma.rn.f32 	%f7182, %f7120, %f7126, %f7102;
	fma.rn.f32 	%f7183, %f7120, %f7127, %f7103;
	fma.rn.f32 	%f7184, %f7120, %f7128, %f7104;
	fma.rn.f32 	%f7185, %f7120, %f7129, %f7105;
	fma.rn.f32 	%f7186, %f7121, %f7122, %f7106;
	fma.rn.f32 	%f7187, %f7121, %f7123, %f7107;
	fma.rn.f32 	%f7188, %f7121, %f7124, %f7108;
	fma.rn.f32 	%f7189, %f7121, %f7125, %f7109;
	fma.rn.f32 	%f7190, %f7121, %f7126, %f7110;
	fma.rn.f32 	%f7191, %f7121, %f7127, %f7111;
	fma.rn.f32 	%f7192, %f7121, %f7128, %f7112;
	fma.rn.f32 	%f7193, %f7121, %f7129, %f7113;
	ld.shared.v4.f32 	{%f7194, %f7195, %f7196, %f7197}, [%r147+3584];
	ld.shared.v4.f32 	{%f7198, %f7199, %f7200, %f7201}, [%r147+3840];
	ld.shared.v4.f32 	{%f7202, %f7203, %f7204, %f7205}, [%r149+3584];
	ld.shared.v4.f32 	{%f7206, %f7207, %f7208, %f7209}, [%r149+3840];
	fma.rn.f32 	%f537, %f7194, %f7202, %f7130;
	fma.rn.f32 	%f538, %f7194, %f7203, %f7131;
	fma.rn.f32 	%f539, %f7194, %f7204, %f7132;
	fma.rn.f32 	%f540, %f7194, %f7205, %f7133;
	fma.rn.f32 	%f541, %f7194, %f7206, %f7134;
	fma.rn.f32 	%f542, %f7194, %f7207, %f7135;
	fma.rn.f32 	%f543, %f7194, %f7208, %f7136;
	fma.rn.f32 	%f544, %f7194, %f7209, %f7137;
	fma.rn.f32 	%f545, %f7195, %f7202, %f7138;
	fma.rn.f32 	%f546, %f7195, %f7203, %f7139;
	fma.rn.f32 	%f547, %f7195, %f7204, %f7140;
	fma.rn.f32 	%f548, %f7195, %f7205, %f7141;
	fma.rn.f32 	%f549, %f7195, %f7206, %f7142;
	fma.rn.f32 	%f550, %f7195, %f7207, %f7143;
	fma.rn.f32 	%f551, %f7195, %f7208, %f7144;
	fma.rn.f32 	%f552, %f7195, %f7209, %f7145;
	fma.rn.f32 	%f553, %f7196, %f7202, %f7146;
	fma.rn.f32 	%f554, %f7196, %f7203, %f7147;
	fma.rn.f32 	%f555, %f7196, %f7204, %f7148;
	fma.rn.f32 	%f556, %f7196, %f7205, %f7149;
	fma.rn.f32 	%f557, %f7196, %f7206, %f7150;
	fma.rn.f32 	%f558, %f7196, %f7207, %f7151;
	fma.rn.f32 	%f559, %f7196, %f7208, %f7152;
	fma.rn.f32 	%f560, %f7196, %f7209, %f7153;
	fma.rn.f32 	%f561, %f7197, %f7202, %f7154;
	fma.rn.f32 	%f562, %f7197, %f7203, %f7155;
	fma.rn.f32 	%f563, %f7197, %f7204, %f7156;
	fma.rn.f32 	%f564, %f7197, %f7205, %f7157;
	fma.rn.f32 	%f565, %f7197, %f7206, %f7158;
	fma.rn.f32 	%f566, %f7197, %f7207, %f7159;
	fma.rn.f32 	%f567, %f7197, %f7208, %f7160;
	fma.rn.f32 	%f568, %f7197, %f7209, %f7161;
	fma.rn.f32 	%f569, %f7198, %f7202, %f7162;
	fma.rn.f32 	%f570, %f7198, %f7203, %f7163;
	fma.rn.f32 	%f571, %f7198, %f7204, %f7164;
	fma.rn.f32 	%f572, %f7198, %f7205, %f7165;
	fma.rn.f32 	%f573, %f7198, %f7206, %f7166;
	fma.rn.f32 	%f574, %f7198, %f7207, %f7167;
	fma.rn.f32 	%f575, %f7198, %f7208, %f7168;
	fma.rn.f32 	%f576, %f7198, %f7209, %f7169;
	fma.rn.f32 	%f577, %f7199, %f7202, %f7170;
	fma.rn.f32 	%f578, %f7199, %f7203, %f7171;
	fma.rn.f32 	%f579, %f7199, %f7204, %f7172;
	fma.rn.f32 	%f580, %f7199, %f7205, %f7173;
	fma.rn.f32 	%f581, %f7199, %f7206, %f7174;
	fma.rn.f32 	%f582, %f7199, %f7207, %f7175;
	fma.rn.f32 	%f583, %f7199, %f7208, %f7176;
	fma.rn.f32 	%f584, %f7199, %f7209, %f7177;
	fma.rn.f32 	%f585, %f7200, %f7202, %f7178;
	fma.rn.f32 	%f586, %f7200, %f7203, %f7179;
	fma.rn.f32 	%f587, %f7200, %f7204, %f7180;
	fma.rn.f32 	%f588, %f7200, %f7205, %f7181;
	fma.rn.f32 	%f589, %f7200, %f7206, %f7182;
	fma.rn.f32 	%f590, %f7200, %f7207, %f7183;
	fma.rn.f32 	%f591, %f7200, %f7208, %f7184;
	fma.rn.f32 	%f592, %f7200, %f7209, %f7185;
	fma.rn.f32 	%f593, %f7201, %f7202, %f7186;
	fma.rn.f32 	%f594, %f7201, %f7203, %f7187;
	fma.rn.f32 	%f595, %f7201, %f7204, %f7188;
	fma.rn.f32 	%f596, %f7201, %f7205, %f7189;
	fma.rn.f32 	%f597, %f7201, %f7206, %f7190;
	fma.rn.f32 	%f598, %f7201, %f7207, %f7191;
	fma.rn.f32 	%f599, %f7201, %f7208, %f7192;
	fma.rn.f32 	%f600, %f7201, %f7209, %f7193;
	shr.u32 	%r150, %r141, 1;
	setp.ne.s32 	%p7, %r150, 5;
	@%p7 bra 	$L__BB1_15;
	mov.u32 	%r151, %tid.y;
	shl.b32 	%r152, %r151, 4;
	mov.u32 	%r153, _ZZ16sgemm_b2b_kernelILi1024ELi1024ELi128ELi128EEvPfS0_S0_S0_S0_E3s_a;
	add.s32 	%r154, %r153, %r152;
	mov.u32 	%r155, %tid.x;
	shl.b32 	%r156, %r155, 11;
	and.b32  	%r157, %r156, 2048;
	add.s32 	%r158, %r154, %r157;
	st.shared.f32 	[%r158+4096], %f193;
	st.shared.f32 	[%r158+4608], %f194;
	st.shared.f32 	[%r158+5120], %f195;
	st.shared.f32 	[%r158+5632], %f196;
	st.shared.f32 	[%r158+4100], %f201;
	st.shared.f32 	[%r158+4612], %f202;
	st.shared.f32 	[%r158+5124], %f203;
	st.shared.f32 	[%r158+5636], %f204;
	st.shared.f32 	[%r158+4104], %f209;
	st.shared.f32 	[%r158+4616], %f210;
	st.shared.f32 	[%r158+5128], %f211;
	st.shared.f32 	[%r158+5640], %f212;
	st.shared.f32 	[%r158+4108], %f217;
	st.shared.f32 	[%r158+4620], %f218;
	st.shared.f32 	[%r158+5132], %f219;
	st.shared.f32 	[%r158+5644], %f220;
	st.shared.f32 	[%r158+4352], %f225;
	st.shared.f32 	[%r158+4864], %f226;
	st.shared.f32 	[%r158+5376], %f227;
	st.shared.f32 	[%r158+5888], %f228;
	st.shared.f32 	[%r158+4356], %f233;
	st.shared.f32 	[%r158+4868], %f234;
	st.shared.f32 	[%r158+5380], %f235;
	st.shared.f32 	[%r158+5892], %f236;
	st.shared.f32 	[%r158+4360], %f241;
	st.shared.f32 	[%r158+4872], %f242;
	st.shared.f32 	[%r158+5384], %f243;
	st.shared.f32 	[%r158+5896], %f244;
	st.shared.f32 	[%r158+4364], %f249;
	st.shared.f32 	[%r158+4876], %f250;
	st.shared.f32 	[%r158+5388], %f251;
	st.shared.f32 	[%r158+5900], %f252;
$L__BB1_15:
	mov.u32 	%r159, %tid.y;
	shl.b32 	%r160, %r159, 4;
	mov.u32 	%r161, %tid.x;
	add.s32 	%r162, %r160, %r161;
	shl.b32 	%r163, %r162, 4;
	mov.u32 	%r164, _ZZ16sgemm_b2b_kernelILi1024ELi1024ELi128ELi128EEvPfS0_S0_S0_S0_E4s_b1;
	add.s32 	%r165, %r164, %r163;
	st.shared.v4.f32 	[%r165+4096], {%f533, %f534, %f535, %f536};
	bar.sync 	0;
	ld.global.nc.v4.f32 	{%f601, %f602, %f603, %f604}, [%rd13+24576];
	mov.u32 	%r166, _ZZ16sgemm_b2b_kernelILi1024ELi1024ELi128ELi128EEvPfS0_S0_S0_S0_E3s_a;
	add.s32 	%r167, %r166, %r160;
	ld.shared.v4.f32 	{%f7210, %f7211, %f7212, %f7213}, [%r167+4096];
	ld.shared.v4.f32 	{%f7214, %f7215, %f7216, %f7217}, [%r167+4352];
	shl.b32 	%r168, %r161, 4;
	add.s32 	%r169, %r164, %r168;
	ld.shared.v4.f32 	{%f7218, %f7219, %f7220, %f7221}, [%r169+4096];
	ld.shared.v4.f32 	{%f7222, %f7223, %f7224, %f7225}, [%r169+4352];
	fma.rn.f32 	%f7226, %f7210, %f7218, %f537;
	fma.rn.f32 	%f7227, %f7210, %f7219, %f538;
	fma.rn.f32 	%f7228, %f7210, %f7220, %f539;
	fma.rn.f32 	%f7229, %f7210, %f7221, %f540;
	fma.rn.f32 	%f7230, %f7210, %f7222, %f541;
	fma.rn.f32 	%f7231, %f7210, %f7223, %f542;
	fma.rn.f32 	%f7232, %f7210, %f7224, %f543;
	fma.rn.f32 	%f7233, %f7210, %f7225, %f544;
	fma.rn.f32 	%f7234, %f7211, %f7218, %f545;
	fma.rn.f32 	%f7235, %f7211, %f7219, %f546;
	fma.rn.f32 	%f7236, %f7211, %f7220, %f547;
	fma.rn.f32 	%f7237, %f7211, %f7221, %f548;
	fma.rn.f32 	%f7238, %f7211, %f7222, %f549;
	fma.rn.f32 	%f7239, %f7211, %f7223, %f550;
	fma.rn.f32 	%f7240, %f7211, %f7224, %f551;
	fma.rn.f32 	%f7241, %f7211, %f7225, %f552;
	fma.rn.f32 	%f7242, %f7212, %f7218, %f553;
	fma.rn.f32 	%f7243, %f7212, %f7219, %f554;
	fma.rn.f32 	%f7244, %f7212, %f7220, %f555;
	fma.rn.f32 	%f7245, %f7212, %f7221, %f556;
	fma.rn.f32 	%f7246, %f7212, %f7222, %f557;
	fma.rn.f32 	%f7247, %f7212, %f7223, %f558;
	fma.rn.f32 	%f7248, %f7212, %f7224, %f559;
	fma.rn.f32 	%f7249, %f7212, %f7225, %f560;
	fma.rn.f32 	%f7250, %f7213, %f7218, %f561;
	fma.rn.f32 	%f7251, %f7213, %f7219, %f562;
	fma.rn.f32 	%f7252, %f7213, %f7220, %f563;
	fma.rn.f32 	%f7253, %f7213, %f7221, %f564;
	fma.rn.f32 	%f7254, %f7213, %f7222, %f565;
	fma.rn.f32 	%f7255, %f7213, %f7223, %f566;
	fma.rn.f32 	%f7256, %f7213, %f7224, %f567;
	fma.rn.f32 	%f7257, %f7213, %f7225, %f568;
	fma.rn.f32 	%f7258, %f7214, %f7218, %f569;
	fma.rn.f32 	%f7259, %f7214, %f7219, %f570;
	fma.rn.f32 	%f7260, %f7214, %f7220, %f571;
	fma.rn.f32 	%f7261, %f7214, %f7221, %f572;
	fma.rn.f32 	%f7262, %f7214, %f7222, %f573;
	fma.rn.f32 	%f7263, %f7214, %f7223, %f574;
	fma.rn.f32 	%f7264, %f7214, %f7224, %f575;
	fma.rn.f32 	%f7265, %f7214, %f7225, %f576;
	fma.rn.f32 	%f7266, %f7215, %f7218, %f577;
	fma.rn.f32 	%f7267, %f7215, %f7219, %f578;
	fma.rn.f32 	%f7268, %f7215, %f7220, %f579;
	fma.rn.f32 	%f7269, %f7215, %f7221, %f580;
	fma.rn.f32 	%f7270, %f7215, %f7222, %f581;
	fma.rn.f32 	%f7271, %f7215, %f7223, %f582;
	fma.rn.f32 	%f7272, %f7215, %f7224, %f583;
	fma.rn.f32 	%f7273, %f7215, %f7225, %f584;
	fma.rn.f32 	%f7274, %f7216, %f7218, %f585;
	fma.rn.f32 	%f7275, %f7216, %f7219, %f586;
	fma.rn.f32 	%f7276, %f7216, %f7220, %f587;
	fma.rn.f32 	%f7277, %f7216, %f7221, %f588;
	fma.rn.f32 	%f7278, %f7216, %f7222, %f589;
	fma.rn.f32 	%f7279, %f7216, %f7223, %f590;
	fma.rn.f32 	%f7280, %f7216, %f7224, %f591;
	fma.rn.f32 	%f7281, %f7216, %f7225, %f592;
	fma.rn.f32 	%f7282, %f7217, %f7218, %f593;
	fma.rn.f32 	%f7283, %f7217, %f7219, %f594;
	fma.rn.f32 	%f7284, %f7217, %f7220, %f595;
	fma.rn.f32 	%f7285, %f7217, %f7221, %f596;
	fma.rn.f32 	%f7286, %f7217, %f7222, %f597;
	fma.rn.f32 	%f7287, %f7217, %f7223, %f598;
	fma.rn.f32 	%f7288, %f7217, %f7224, %f599;
	fma.rn.f32 	%f7289, %f7217, %f7225, %f600;
	ld.shared.v4.f32 	{%f7290, %f7291, %f7292, %f7293}, [%r167+4608];
	ld.shared.v4.f32 	{%f7294, %f7295, %f7296, %f7297}, [%r167+4864];
	ld.shared.v4.f32 	{%f7298, %f7299, %f7300, %f7301}, [%r169+4608];
	ld.shared.v4.f32 	{%f7302, %f7303, %f7304, %f7305}, [%r169+4864];
	fma.rn.f32 	%f7306, %f7290, %f7298, %f7226;
	fma.rn.f32 	%f7307, %f7290, %f7299, %f7227;
	fma.rn.f32 	%f7308, %f7290, %f7300, %f7228;
	fma.rn.f32 	%f7309, %f7290, %f7301, %f7229;
	fma.rn.f32 	%f7310, %f7290, %f7302, %f7230;
	fma.rn.f32 	%f7311, %f7290, %f7303, %f7231;
	fma.rn.f32 	%f7312, %f7290, %f7304, %f7232;
	fma.rn.f32 	%f7313, %f7290, %f7305, %f7233;
	fma.rn.f32 	%f7314, %f7291, %f7298, %f7234;
	fma.rn.f32 	%f7315, %f7291, %f7299, %f7235;
	fma.rn.f32 	%f7316, %f7291, %f7300, %f7236;
	fma.rn.f32 	%f7317, %f7291, %f7301, %f7237;
	fma.rn.f32 	%f7318, %f7291, %f7302, %f7238;
	fma.rn.f32 	%f7319, %f7291, %f7303, %f7239;
	fma.rn.f32 	%f7320, %f7291, %f7304, %f7240;
	fma.rn.f32 	%f7321, %f7291, %f7305, %f7241;
	fma.rn.f32 	%f7322, %f7292, %f7298, %f7242;
	fma.rn.f32 	%f7323, %f7292, %f7299, %f7243;
	fma.rn.f32 	%f7324, %f7292, %f7300, %f7244;
	fma.rn.f32 	%f7325, %f7292, %f7301, %f7245;
	fma.rn.f32 	%f7326, %f7292, %f7302, %f7246;
	fma.rn.f32 	%f7327, %f7292, %f7303, %f7247;
	fma.rn.f32 	%f7328, %f7292, %f7304, %f7248;
	fma.rn.f32 	%f7329, %f7292, %f7305, %f7249;
	fma.rn.f32 	%f7330, %f7293, %f7298, %f7250;
	fma.rn.f32 	%f7331, %f7293, %f7299, %f7251;
	fma.rn.f32 	%f7332, %f7293, %f7300, %f7252;
	fma.rn.f32 	%f7333, %f7293, %f7301, %f7253;
	fma.rn.f32 	%f7334, %f7293, %f7302, %f7254;
	fma.rn.f32 	%f7335, %f7293, %f7303, %f7255;
	fma.rn.f32 	%f7336, %f7293, %f7304, %f7256;
	fma.rn.f32 	%f7337, %f7293, %f7305, %f7257;
	fma.rn.f32 	%f7338, %f7294, %f7298, %f7258;
	fma.rn.f32 	%f7339, %f7294, %f7299, %f7259;
	fma.rn.f32 	%f7340, %f7294, %f7300, %f7260;
	fma.rn.f32 	%f7341, %f7294, %f7301, %f7261;
	fma.rn.f32 	%f7342, %f7294, %f7302, %f7262;
	fma.rn.f32 	%f7343, %f7294, %f7303, %f7263;
	fma.rn.f32 	%f7344, %f7294, %f7304, %f7264;
	fma.rn.f32 	%f7345, %f7294, %f7305, %f7265;
	fma.rn.f32 	%f7346, %f7295, %f7298, %f7266;
	fma.rn.f32 	%f7347, %f7295, %f7299, %f7267;
	fma.rn.f32 	%f7348, %f7295, %f7300, %f7268;
	fma.rn.f32 	%f7349, %f7295, %f7301, %f7269;
	fma.rn.f32 	%f7350, %f7295, %f7302, %f7270;
	fma.rn.f32 	%f7351, %f7295, %f7303, %f7271;
	fma.rn.f32 	%f7352, %f7295, %f7304, %f7272;
	fma.rn.f32 	%f7353, %f7295, %f7305, %f7273;
	fma.rn.f32 	%f7354, %f7296, %f7298, %f7274;
	fma.rn.f32 	%f7355, %f7296, %f7299, %f7275;
	fma.rn.f32 	%f7356, %f7296, %f7300, %f7276;
	fma.rn.f32 	%f7357, %f7296, %f7301, %f7277;
	fma.rn.f32 	%f7358, %f7296, %f7302, %f7278;
	fma.rn.f32 	%f7359, %f7296, %f7303, %f7279;
	fma.rn.f32 	%f7360, %f7296, %f7304, %f7280;
	fma.rn.f32 	%f7361, %f7296, %f7305, %f7281;
	fma.rn.f32 	%f7362, %f7297, %f7298, %f7282;
	fma.rn.f32 	%f7363, %f7297, %f7299, %f7283;
	fma.rn.f32 	%f7364, %f7297, %f7300, %f7284;
	fma.rn.f32 	%f7365, %f7297, %f7301, %f7285;
	fma.rn.f32 	%f7366, %f7297, %f7302, %f7286;
	fma.rn.f32 	%f7367, %f7297, %f7303, %f7287;
	fma.rn.f32 	%f7368, %f7297, %f7304, %f7288;
	fma.rn.f32 	%f7369, %f7297, %f7305, %f7289;
	ld.shared.v4.f32 	{%f7370, %f7371, %f7372, %f7373}, [%r167+5120];
	ld.shared.v4.f32 	{%f7374, %f7375, %f7376, %f7377}, [%r167+5376];
	ld.shared.v4.f32 	{%f7378, %f7379, %f7380, %f7381}, [%r169+5120];
	ld.shared.v4.f32 	{%f7382, %f7383, %f7384, %f7385}, [%r169+5376];
	fma.rn.f32 	%f7386, %f7370, %f7378, %f7306;
	fma.rn.f32 	%f7387, %f7370, %f7379, %f7307;
	fma.rn.f32 	%f7388, %f7370, %f7380, %f7308;
	fma.rn.f32 	%f7389, %f7370, %f7381, %f7309;
	fma.rn.f32 	%f7390, %f7370, %f7382, %f7310;
	fma.rn.f32 	%f7391, %f7370, %f7383, %f7311;
	fma.rn.f32 	%f7392, %f7370, %f7384, %f7312;
	fma.rn.f32 	%f7393, %f7370, %f7385, %f7313;
	fma.rn.f32 	%f7394, %f7371, %f7378, %f7314;
	fma.rn.f32 	%f7395, %f7371, %f7379, %f7315;
	fma.rn.f32 	%f7396, %f7371, %f7380, %f7316;
	fma.rn.f32 	%f7397, %f7371, %f7381, %f7317;
	fma.rn.f32 	%f7398, %f7371, %f7382, %f7318;
	fma.rn.f32 	%f7399, %f7371, %f7383, %f7319;
	fma.rn.f32 	%f7400, %f7371, %f7384, %f7320;
	fma.rn.f32 	%f7401, %f7371, %f7385, %f7321;
	fma.rn.f32 	%f7402, %f7372, %f7378, %f7322;
	fma.rn.f32 	%f7403, %f7372, %f7379, %f7323;
	fma.rn.f32 	%f7404, %f7372, %f7380, %f7324;
	fma.rn.f32 	%f7405, %f7372, %f7381, %f7325;
	fma.rn.f32 	%f7406, %f7372, %f7382, %f7326;
	fma.rn.f32 	%f7407, %f7372, %f7383, %f7327;
	fma.rn.f32 	%f7408, %f7372, %f7384, %f7328;
	fma.rn.f32 	%f7409, %f7372, %f7385, %f7329;
	fma.rn.f32 	%f7410, %f7373, %f7378, %f7330;
	fma.rn.f32 	%f7411, %f7373, %f7379, %f7331;
	fma.rn.f32 	%f7412, %f7373, %f7380, %f7332;
	fma.rn.f32 	%f7413, %f7373, %f7381, %f7333;
	fma.rn.f32 	%f7414, %f7373, %f7382, %f7334;
	fma.rn.f32 	%f7415, %f7373, %f7383, %f7335;
	fma.rn.f32 	%f7416, %f7373, %f7384, %f7336;
	fma.rn.f32 	%f7417, %f7373, %f7385, %f7337;
	fma.rn.f32 	%f7418, %f7374, %f7378, %f7338;
	fma.rn.f32 	%f7419, %f7374, %f7379, %f7339;
	fma.rn.f32 	%f7420, %f7374, %f7380, %f7340;
	fma.rn.f32 	%f7421, %f7374, %f7381, %f7341;
	fma.rn.f32 	%f7422, %f7374, %f7382, %f7342;
	fma.rn.f32 	%f7423, %f7374, %f7383, %f7343;
	fma.rn.f32 	%f7424, %f7374, %f7384, %f7344;
	fma.rn.f32 	%f7425, %f7374, %f7385, %f7345;
	fma.rn.f32 	%f7426, %f7375, %f7378, %f7346;
	fma.rn.f32 	%f7427, %f7375, %f7379, %f7347;
	fma.rn.f32 	%f7428, %f7375, %f7380, %f7348;
	fma.rn.f32 	%f7429, %f7375, %f7381, %f7349;
	fma.rn.f32 	%f7430, %f7375, %f7382, %f7350;
	fma.rn.f32 	%f7431, %f7375, %f7383, %f7351;
	fma.rn.f32 	%f7432, %f7375, %f7384, %f7352;
	fma.rn.f32 	%f7433, %f7375, %f7385, %f7353;
	fma.rn.f32 	%f7434, %f7376, %f7378, %f7354;
	fma.rn.f32 	%f7435, %f7376, %f7379, %f7355;
	fma.rn.f32 	%f7436, %f7376, %f7380, %f7356;
	fma.rn.f32 	%f7437, %f7376, %f7381, %f7357;
	fma.rn.f32 	%f7438, %f7376, %f7382, %f7358;
	fma.rn.f32 	%f7439, %f7376, %f7383, %f7359;
	fma.rn.f32 	%f7440, %f7376, %f7384, %f7360;
	fma.rn.f32 	%f7441, %f7376, %f7385, %f7361;
	fma.rn.f32 	%f7442, %f7377, %f7378, %f7362;
	fma.rn.f32 	%f7443, %f7377, %f7379, %f7363;
	fma.rn.f32 	%f7444, %f7377, %f7380, %f7364;
	fma.rn.f32 	%f7445, %f7377, %f7381, %f7365;
	fma.rn.f32 	%f7446, %f7377, %f7382, %f7366;
	fma.rn.f32 	%f7447, %f7377, %f7383, %f7367;
	fma.rn.f32 	%f7448, %f7377, %f7384, %f7368;
	fma.rn.f32 	%f7449, %f7377, %f7385, %f7369;
	ld.shared.v4.f32 	{%f7450, %f7451, %f7452, %f7453}, [%r167+5632];
	ld.shared.v4.f32 	{%f7454, %f7455, %f7456, %f7457}, [%r167+5888];
	ld.shared.v4.f32 	{%f7458, %f7459, %f7460, %f7461}, [%r169+5632];
	ld.shared.v4.f32 	{%f7462, %f7463, %f7464, %f7465}, [%r169+5888];
	fma.rn.f32 	%f7466, %f7450, %f7458, %f7386;
	fma.rn.f32 	%f7467, %f7450, %f7459, %f7387;
	fma.rn.f32 	%f7468, %f7450, %f7460, %f7388;
	fma.rn.f32 	%f7469, %f7450, %f7461, %f7389;
	fma.rn.f32 	%f7470, %f7450, %f7462, %f7390;
	fma.rn.f32 	%f7471, %f7450, %f7463, %f7391;
	fma.rn.f32 	%f7472, %f7450, %f7464, %f7392;
	fma.rn.f32 	%f7473, %f7450, %f7465, %f7393;
	fma.rn.f32 	%f7474, %f7451, %f7458, %f7394;
	fma.rn.f32 	%f7475, %f7451, %f7459, %f7395;
	fma.rn.f32 	%f7476, %f7451, %f7460, %f7396;
	fma.rn.f32 	%f7477, %f7451, %f7461, %f7397;
	fma.rn.f32 	%f7478, %f7451, %f7462, %f7398;
	fma.rn.f32 	%f7479, %f7451, %f7463, %f7399;
	fma.rn.f32 	%f7480, %f7451, %f7464, %f7400;
	fma.rn.f32 	%f7481, %f7451, %f7465, %f7401;
	fma.rn.f32 	%f7482, %f7452, %f7458, %f7402;
	fma.rn.f32 	%f7483, %f7452, %f7459, %f7403;
	fma.rn.f32 	%f7484, %f7452, %f7460, %f7404;
	fma.rn.f32 	%f7485, %f7452, %f7461, %f7405;
	fma.rn.f32 	%f7486, %f7452, %f7462, %f7406;
	fma.rn.f32 	%f7487, %f7452, %f7463, %f7407;
	fma.rn.f32 	%f7488, %f7452, %f7464, %f7408;
	fma.rn.f32 	%f7489, %f7452, %f7465, %f7409;
	fma.rn.f32 	%f7490, %f7453, %f7458, %f7410;
	fma.rn.f32 	%f7491, %f7453, %f7459, %f7411;
	fma.rn.f32 	%f7492, %f7453, %f7460, %f7412;
	fma.rn.f32 	%f7493, %f7453, %f7461, %f7413;
	fma.rn.f32 	%f7494, %f7453, %f7462, %f7414;
	fma.rn.f32 	%f7495, %f7453, %f7463, %f7415;
	fma.rn.f32 	%f7496, %f7453, %f7464, %f7416;
	fma.rn.f32 	%f7497, %f7453, %f7465, %f7417;
	fma.rn.f32 	%f7498, %f7454, %f7458, %f7418;
	fma.rn.f32 	%f7499, %f7454, %f7459, %f7419;
	fma.rn.f32 	%f7500, %f7454, %f7460, %f7420;
	fma.rn.f32 	%f7501, %f7454, %f7461, %f7421;
	fma.rn.f32 	%f7502, %f7454, %f7462, %f7422;
	fma.rn.f32 	%f7503, %f7454, %f7463, %f7423;
	fma.rn.f32 	%f7504, %f7454, %f7464, %f7424;
	fma.rn.f32 	%f7505, %f7454, %f7465, %f7425;
	fma.rn.f32 	%f7506, %f7455, %f7458, %f7426;
	fma.rn.f32 	%f7507, %f7455, %f7459, %f7427;
	fma.rn.f32 	%f7508, %f7455, %f7460, %f7428;
	fma.rn.f32 	%f7509, %f7455, %f7461, %f7429;
	fma.rn.f32 	%f7510, %f7455, %f7462, %f7430;
	fma.rn.f32 	%f7511, %f7455, %f7463, %f7431;
	fma.rn.f32 	%f7512, %f7455, %f7464, %f7432;
	fma.rn.f32 	%f7513, %f7455, %f7465, %f7433;
	fma.rn.f32 	%f7514, %f7456, %f7458, %f7434;
	fma.rn.f32 	%f7515, %f7456, %f7459, %f7435;
	fma.rn.f32 	%f7516, %f7456, %f7460, %f7436;
	fma.rn.f32 	%f7517, %f7456, %f7461, %f7437;
	fma.rn.f32 	%f7518, %f7456, %f7462, %f7438;
	fma.rn.f32 	%f7519, %f7456, %f7463, %f7439;
	fma.rn.f32 	%f7520, %f7456, %f7464, %f7440;
	fma.rn.f32 	%f7521, %f7456, %f7465, %f7441;
	fma.rn.f32 	%f7522, %f7457, %f7458, %f7442;
	fma.rn.f32 	%f7523, %f7457, %f7459, %f7443;
	fma.rn.f32 	%f7524, %f7457, %f7460, %f7444;
	fma.rn.f32 	%f7525, %f7457, %f7461, %f7445;
	fma.rn.f32 	%f7526, %f7457, %f7462, %f7446;
	fma.rn.f32 	%f7527, %f7457, %f7463, %f7447;
	fma.rn.f32 	%f7528, %f7457, %f7464, %f7448;
	fma.rn.f32 	%f7529, %f7457, %f7465, %f7449;
	ld.shared.v4.f32 	{%f7530, %f7531, %f7532, %f7533}, [%r167+6144];
	ld.shared.v4.f32 	{%f7534, %f7535, %f7536, %f7537}, [%r167+6400];
	ld.shared.v4.f32 	{%f7538, %f7539, %f7540, %f7541}, [%r169+6144];
	ld.shared.v4.f32 	{%f7542, %f7543, %f7544, %f7545}, [%r169+6400];
	fma.rn.f32 	%f7546, %f7530, %f7538, %f7466;
	fma.rn.f32 	%f7547, %f7530, %f7539, %f7467;
	fma.rn.f32 	%f7548, %f7530, %f7540, %f7468;
	fma.rn.f32 	%f7549, %f7530, %f7541, %f7469;
	fma.rn.f32 	%f7550, %f7530, %f7542, %f7470;
	fma.rn.f32 	%f7551, %f7530, %f7543, %f7471;
	fma.rn.f32 	%f7552, %f7530, %f7544, %f7472;
	fma.rn.f32 	%f7553, %f7530, %f7545, %f7473;
	fma.rn.f32 	%f7554, %f7531, %f7538, %f7474;
	fma.rn.f32 	%f7555, %f7531, %f7539, %f7475;
	fma.rn.f32 	%f7556, %f7531, %f7540, %f7476;
	fma.rn.f32 	%f7557, %f7531, %f7541, %f7477;
	fma.rn.f32 	%f7558, %f7531, %f7542, %f7478;
	fma.rn.f32 	%f7559, %f7531, %f7543, %f7479;
	fma.rn.f32 	%f7560, %f7531, %f7544, %f7480;
	fma.rn.f32 	%f7561, %f7531, %f7545, %f7481;
	fma.rn.f32 	%f7562, %f7532, %f7538, %f7482;
	fma.rn.f32 	%f7563, %f7532, %f7539, %f7483;
	fma.rn.f32 	%f7564, %f7532, %f7540, %f7484;
	fma.rn.f32 	%f7565, %f7532, %f7541, %f7485;
	fma.rn.f32 	%f7566, %f7532, %f7542, %f7486;
	fma.rn.f32 	%f7567, %f7532, %f7543, %f7487;
	fma.rn.f32 	%f7568, %f7532, %f7544, %f7488;
	fma.rn.f32 	%f7569, %f7532, %f7545, %f7489;
	fma.rn.f32 	%f7570, %f7533, %f7538, %f7490;
	fma.rn.f32 	%f7571, %f7533, %f7539, %f7491;
	fma.rn.f32 	%f7572, %f7533, %f7540, %f7492;
	fma.rn.f32 	%f7573, %f7533, %f7541, %f7493;
	fma.rn.f32 	%f7574, %f7533, %f7542, %f7494;
	fma.rn.f32 	%f7575, %f7533, %f7543, %f7495;
	fma.rn.f32 	%f7576, %f7533, %f7544, %f7496;
	fma.rn.f32 	%f7577, %f7533, %f7545, %f7497;
	fma.rn.f32 	%f7578, %f7534, %f7538, %f7498;
	fma.rn.f32 	%f7579, %f7534, %f7539, %f7499;
	fma.rn.f32 	%f7580, %f7534, %f7540, %f7500;
	fma.rn.f32 	%f7581, %f7534, %f7541, %f7501;
	fma.rn.f32 	%f7582, %f7534, %f7542, %f7502;
	fma.rn.f32 	%f7583, %f7534, %f7543, %f7503;
	fma.rn.f32 	%f7584, %f7534, %f7544, %f7504;
	fma.rn.f32 	%f7585, %f7534, %f7545, %f7505;
	fma.rn.f32 	%f7586, %f7535, %f7538, %f7506;
	fma.rn.f32 	%f7587, %f7535, %f7539, %f7507;
	fma.rn.f32 	%f7588, %f7535, %f7540, %f7508;
	fma.rn.f32 	%f7589, %f7535, %f7541, %f7509;
	fma.rn.f32 	%f7590, %f7535, %f7542, %f7510;
	fma.rn.f32 	%f7591, %f7535, %f7543, %f7511;
	fma.rn.f32 	%f7592, %f7535, %f7544, %f7512;
	fma.rn.f32 	%f7593, %f7535, %f7545, %f7513;
	fma.rn.f32 	%f7594, %f7536, %f7538, %f7514;
	fma.rn.f32 	%f7595, %f7536, %f7539, %f7515;
	fma.rn.f32 	%f7596, %f7536, %f7540, %f7516;
	fma.rn.f32 	%f7597, %f7536, %f7541, %f7517;
	fma.rn.f32 	%f7598, %f7536, %f7542, %f7518;
	fma.rn.f32 	%f7599, %f7536, %f7543, %f7519;
	fma.rn.f32 	%f7600, %f7536, %f7544, %f7520;
	fma.rn.f32 	%f7601, %f7536, %f7545, %f7521;
	fma.rn.f32 	%f7602, %f7537, %f7538, %f7522;
	fma.rn.f32 	%f7603, %f7537, %f7539, %f7523;
	fma.rn.f32 	%f7604, %f7537, %f7540, %f7524;
	fma.rn.f32 	%f7605, %f7537, %f7541, %f7525;
	fma.rn.f32 	%f7606, %f7537, %f7542, %f7526;
	fma.rn.f32 	%f7607, %f7537, %f7543, %f7527;
	fma.rn.f32 	%f7608, %f7537, %f7544, %f7528;
	fma.rn.f32 	%f7609, %f7537, %f7545, %f7529;
	ld.shared.v4.f32 	{%f7610, %f7611, %f7612, %f7613}, [%r167+6656];
	ld.shared.v4.f32 	{%f7614, %f7615, %f7616, %f7617}, [%r167+6912];
	ld.shared.v4.f32 	{%f7618, %f7619, %f7620, %f7621}, [%r169+6656];
	ld.shared.v4.f32 	{%f7622, %f7623, %f7624, %f7625}, [%r169+6912];
	fma.rn.f32 	%f7626, %f7610, %f7618, %f7546;
	fma.rn.f32 	%f7627, %f7610, %f7619, %f7547;
	fma.rn.f32 	%f7628, %f7610, %f7620, %f7548;
	fma.rn.f32 	%f7629, %f7610, %f7621, %f7549;
	fma.rn.f32 	%f7630, %f7610, %f7622, %f7550;
	fma.rn.f32 	%f7631, %f7610, %f7623, %f7551;
	fma.rn.f32 	%f7632, %f7610, %f7624, %f7552;
	fma.rn.f32 	%f7633, %f7610, %f7625, %f7553;
	fma.rn.f32 	%f7634, %f7611, %f7618, %f7554;
	fma.rn.f32 	%f7635, %f7611, %f7619, %f7555;
	fma.rn.f32 	%f7636, %f7611, %f7620, %f7556;
	fma.rn.f32 	%f7637, %f7611, %f7621, %f7557;
	fma.rn.f32 	%f7638, %f7611, %f7622, %f7558;
	fma.rn.f32 	%f7639, %f7611, %f7623, %f7559;
	fma.rn.f32 	%f7640, %f7611, %f7624, %f7560;
	fma.rn.f32 	%f7641, %f7611, %f7625, %f7561;
	fma.rn.f32 	%f7642, %f7612, %f7618, %f7562;
	fma.rn.f32 	%f7643, %f7612, %f7619, %f7563;
	fma.rn.f32 	%f7644, %f7612, %f7620, %f7564;
	fma.rn.f32 	%f7645, %f7612, %f7621, %f7565;
	fma.rn.f32 	%f7646, %f7612, %f7622, %f7566;
	fma.rn.f32 	%f7647, %f7612, %f7623, %f7567;
	fma.rn.f32 	%f7648, %f7612, %f7624, %f7568;
	fma.rn.f32 	%f7649, %f7612, %f7625, %f7569;
	fma.rn.f32 	%f7650, %f7613, %f7618, %f7570;
	fma.rn.f32 	%f7651, %f7613, %f7619, %f7571;
	fma.rn.f32 	%f7652, %f7613, %f7620, %f7572;
	fma.rn.f32 	%f7653, %f7613, %f7621, %f7573;
	fma.rn.f32 	%f7654, %f7613, %f7622, %f7574;
	fma.rn.f32 	%f7655, %f7613, %f7623, %f7575;
	fma.rn.f32 	%f7656, %f7613, %f7624, %f7576;
	fma.rn.f32 	%f7657, %f7613, %f7625, %f7577;
	fma.rn.f32 	%f7658, %f7614, %f7618, %f7578;
	fma.rn.f32 	%f7659, %f7614, %f7619, %f7579;
	fma.rn.f32 	%f7660, %f7614, %f7620, %f7580;
	fma.rn.f32 	%f7661, %f7614, %f7621, %f7581;
	fma.rn.f32 	%f7662, %f7614, %f7622, %f7582;
	fma.rn.f32 	%f7663, %f7614, %f7623, %f7583;
	fma.rn.f32 	%f7664, %f7614, %f7624, %f7584;
	fma.rn.f32 	%f7665, %f7614, %f7625, %f7585;
	fma.rn.f32 	%f7666, %f7615, %f7618, %f7586;
	fma.rn.f32 	%f7667, %f7615, %f7619, %f7587;
	fma.rn.f32 	%f7668, %f7615, %f7620, %f7588;
	fma.rn.f32 	%f7669, %f7615, %f7621, %f7589;
	fma.rn.f32 	%f7670, %f7615, %f7622, %f7590;
	fma.rn.f32 	%f7671, %f7615, %f7623, %f7591;
	fma.rn.f32 	%f7672, %f7615, %f7624, %f7592;
	fma.rn.f32 	%f7673, %f7615, %f7625, %f7593;
	fma.rn.f32 	%f7674, %f7616, %f7618, %f7594;
	fma.rn.f32 	%f7675, %f7616, %f7619, %f7595;
	fma.rn.f32 	%f7676, %f7616, %f7620, %f7596;
	fma.rn.f32 	%f7677, %f7616, %f7621, %f7597;
	fma.rn.f32 	%f7678, %f7616, %f7622, %f7598;
	fma.rn.f32 	%f7679, %f7616, %f7623, %f7599;
	fma.rn.f32 	%f7680, %f7616, %f7624, %f7600;
	fma.rn.f32 	%f7681, %f7616, %f7625, %f7601;
	fma.rn.f32 	%f7682, %f7617, %f7618, %f7602;
	fma.rn.f32 	%f7683, %f7617, %f7619, %f7603;
	fma.rn.f32 	%f7684, %f7617, %f7620, %f7604;
	fma.rn.f32 	%f7685, %f7617, %f7621, %f7605;
	fma.rn.f32 	%f7686, %f7617, %f7622, %f7606;
	fma.rn.f32 	%f7687, %f7617, %f7623, %f7607;
	fma.rn.f32 	%f7688, %f7617, %f7624, %f7608;
	fma.rn.f32 	%f7689, %f7617, %f7625, %f7609;
	ld.shared.v4.f32 	{%f7690, %f7691, %f7692, %f7693}, [%r167+7168];
	ld.shared.v4.f32 	{%f7694, %f7695, %f7696, %f7697}, [%r167+7424];
	ld.shared.v4.f32 	{%f7698, %f7699, %f7700, %f7701}, [%r169+7168];
	ld.shared.v4.f32 	{%f7702, %f7703, %f7704, %f7705}, [%r169+7424];
	fma.rn.f32 	%f7706, %f7690, %f7698, %f7626;
	fma.rn.f32 	%f7707, %f7690, %f7699, %f7627;
	fma.rn.f32 	%f7708, %f7690, %f7700, %f7628;
	fma.rn.f32 	%f7709, %f7690, %f7701, %f7629;
	fma.rn.f32 	%f7710, %f7690, %f7702, %f7630;
	fma.rn.f32 	%f7711, %f7690, %f7703, %f7631;
	fma.rn.f32 	%f7712, %f7690, %f7704, %f7632;
	fma.rn.f32 	%f7713, %f7690, %f7705, %f7633;
	fma.rn.f32 	%f7714, %f7691, %f7698, %f7634;
	fma.rn.f32 	%f7715, %f7691, %f7699, %f7635;
	fma.rn.f32 	%f7716, %f7691, %f7700, %f7636;
	fma.rn.f32 	%f7717, %f7691, %f7701, %f7637;
	fma.rn.f32 	%f7718, %f7691, %f7702, %f7638;
	fma.rn.f32 	%f7719, %f7691, %f7703, %f7639;
	fma.rn.f32 	%f7720, %f7691, %f7704, %f7640;
	fma.rn.f32 	%f7721, %f7691, %f7705, %f7641;
	fma.rn.f32 	%f7722, %f7692, %f7698, %f7642;
	fma.rn.f32 	%f7723, %f7692, %f7699, %f7643;
	fma.rn.f32 	%f7724, %f7692, %f7700, %f7644;
	fma.rn.f32 	%f7725, %f7692, %f7701, %f7645;
	fma.rn.f32 	%f7726, %f7692, %f7702, %f7646;
	fma.rn.f32 	%f7727, %f7692, %f7703, %f7647;
	fma.rn.f32 	%f7728, %f7692, %f7704, %f7648;
	fma.rn.f32 	%f7729, %f7692, %f7705, %f7649;
	fma.rn.f32 	%f7730, %f7693, %f7698, %f7650;
	fma.rn.f32 	%f7731, %f7693, %f7699, %f7651;
	fma.rn.f32 	%f7732, %f7693, %f7700, %f7652;
	fma.rn.f32 	%f7733, %f7693, %f7701, %f7653;
	fma.rn.f32 	%f7734, %f7693, %f7702, %f7654;
	fma.rn.f32 	%f7735, %f7693, %f7703, %f7655;
	fma.rn.f32 	%f7736, %f7693, %f7704, %f7656;
	fma.rn.f32 	%f7737, %f7693, %f7705, %f7657;
	fma.rn.f32 	%f7738, %f7694, %f7698, %f7658;
	fma.rn.f32 	%f7739, %f7694, %f7699, %f7659;
	fma.rn.f32 	%f7740, %f7694, %f7700, %f7660;
	fma.rn.f32 	%f7741, %f7694, %f7701, %f7661;
	fma.rn.f32 	%f7742, %f7694, %f7702, %f7662;
	fma.rn.f32 	%f7743, %f7694, %f7703, %f7663;
	fma.rn.f32 	%f7744, %f7694, %f7704, %f7664;
	fma.rn.f32 	%f7745, %f7694, %f7705, %f7665;
	fma.rn.f32 	%f7746, %f7695, %f7698, %f7666;
	fma.rn.f32 	%f7747, %f7695, %f7699, %f7667;
	fma.rn.f32 	%f7748, %f7695, %f7700, %f7668;
	fma.rn.f32 	%f7749, %f7695, %f7701, %f7669;
	fma.rn.f32 	%f7750, %f7695, %f7702, %f7670;
	fma.rn.f32 	%f7751, %f7695, %f7703, %f7671;
	fma.rn.f32 	%f7752, %f7695, %f7704, %f7672;
	fma.rn.f32 	%f7753, %f7695, %f7705, %f7673;
	fma.rn.f32 	%f7754, %f7696, %f7698, %f7674;
	fma.rn.f32 	%f7755, %f7696, %f7699, %f7675;
	fma.rn.f32 	%f7756, %f7696, %f7700, %f7676;
	fma.rn.f32 	%f7757, %f7696, %f7701, %f7677;
	fma.rn.f32 	%f7758, %f7696, %f7702, %f7678;
	fma.rn.f32 	%f7759, %f7696, %f7703, %f7679;
	fma.rn.f32 	%f7760, %f7696, %f7704, %f7680;
	fma.rn.f32 	%f7761, %f7696, %f7705, %f7681;
	fma.rn.f32 	%f7762, %f7697, %f7698, %f7682;
	fma.rn.f32 	%f7763, %f7697, %f7699, %f7683;
	fma.rn.f32 	%f7764, %f7697, %f7700, %f7684;
	fma.rn.f32 	%f7765, %f7697, %f7701, %f7685;
	fma.rn.f32 	%f7766, %f7697, %f7702, %f7686;
	fma.rn.f32 	%f7767, %f7697, %f7703, %f7687;
	fma.rn.f32 	%f7768, %f7697, %f7704, %f7688;
	fma.rn.f32 	%f7769, %f7697, %f7705, %f7689;
	ld.shared.v4.f32 	{%f7770, %f7771, %f7772, %f7773}, [%r167+7680];
	ld.shared.v4.f32 	{%f7774, %f7775, %f7776, %f7777}, [%r167+7936];
	ld.shared.v4.f32 	{%f7778, %f7779, %f7780, %f7781}, [%r169+7680];
	ld.shared.v4.f32 	{%f7782, %f7783, %f7784, %f7785}, [%r169+7936];
	fma.rn.f32 	%f605, %f7770, %f7778, %f7706;
	fma.rn.f32 	%f606, %f7770, %f7779, %f7707;
	fma.rn.f32 	%f607, %f7770, %f7780, %f7708;
	fma.rn.f32 	%f608, %f7770, %f7781, %f7709;
	fma.rn.f32 	%f609, %f7770, %f7782, %f7710;
	fma.rn.f32 	%f610, %f7770, %f7783, %f7711;
	fma.rn.f32 	%f611, %f7770, %f7784, %f7712;
	fma.rn.f32 	%f612, %f7770, %f7785, %f7713;
	fma.rn.f32 	%f613, %f7771, %f7778, %f7714;
	fma.rn.f32 	%f614, %f7771, %f7779, %f7715;
	fma.rn.f32 	%f615, %f7771, %f7780, %f7716;
	fma.rn.f32 	%f616, %f7771, %f7781, %f7717;
	fma.rn.f32 	%f617, %f7771, %f7782, %f7718;
	fma.rn.f32 	%f618, %f7771, %f7783, %f7719;
	fma.rn.f32 	%f619, %f7771, %f7784, %f7720;
	fma.rn.f32 	%f620, %f7771, %f7785, %f7721;
	fma.rn.f32 	%f621, %f7772, %f7778, %f7722;
	fma.rn.f32 	%f622, %f7772, %f7779, %f7723;
	fma.rn.f32 	%f623, %f7772, %f7780, %f7724;
	fma.rn.f32 	%f624, %f7772, %f7781, %f7725;
	fma.rn.f32 	%f625, %f7772, %f7782, %f7726;
	fma.rn.f32 	%f626, %f7772, %f7783, %f7727;
	fma.rn.f32 	%f627, %f7772, %f7784, %f7728;
	fma.rn.f32 	%f628, %f7772, %f7785, %f7729;
	fma.rn.f32 	%f629, %f7773, %f7778, %f7730;
	fma.rn.f32 	%f630, %f7773, %f7779, %f7731;
	fma.rn.f32 	%f631, %f7773, %f7780, %f7732;
	fma.rn.f32 	%f632, %f7773, %f7781, %f7733;
	fma.rn.f32 	%f633, %f7773, %f7782, %f7734;
	fma.rn.f32 	%f634, %f7773, %f7783, %f7735;
	fma.rn.f32 	%f635, %f7773, %f7784, %f7736;
	fma.rn.f32 	%f636, %f7773, %f7785, %f7737;
	fma.rn.f32 	%f637, %f7774, %f7778, %f7738;
	fma.rn.f32 	%f638, %f7774, %f7779, %f7739;
	fma.rn.f32 	%f639, %f7774, %f7780, %f7740;
	fma.rn.f32 	%f640, %f7774, %f7781, %f7741;
	fma.rn.f32 	%f641, %f7774, %f7782, %f7742;
	fma.rn.f32 	%f642, %f7774, %f7783, %f7743;
	fma.rn.f32 	%f643, %f7774, %f7784, %f7744;
	fma.rn.f32 	%f644, %f7774, %f7785, %f7745;
	fma.rn.f32 	%f645, %f7775, %f7778, %f7746;
	fma.rn.f32 	%f646, %f7775, %f7779, %f7747;
	fma.rn.f32 	%f647, %f7775, %f7780, %f7748;
	fma.rn.f32 	%f648, %f7775, %f7781, %f7749;
	fma.rn.f32 	%f649, %f7775, %f7782, %f7750;
	fma.rn.f32 	%f650, %f7775, %f7783, %f7751;
	fma.rn.f32 	%f651, %f7775, %f7784, %f7752;
	fma.rn.f32 	%f652, %f7775, %f7785, %f7753;
	fma.rn.f32 	%f653, %f7776, %f7778, %f7754;
	fma.rn.f32 	%f654, %f7776, %f7779, %f7755;
	fma.rn.f32 	%f655, %f7776, %f7780, %f7756;
	fma.rn.f32 	%f656, %f7776, %f7781, %f7757;
	fma.rn.f32 	%f657, %f7776, %f7782, %f7758;
	fma.rn.f32 	%f658, %f7776, %f7783, %f7759;
	fma.rn.f32 	%f659, %f7776, %f7784, %f7760;
	fma.rn.f32 	%f660, %f7776, %f7785, %f7761;
	fma.rn.f32 	%f661, %f7777, %f7778, %f7762;
	fma.rn.f32 	%f662, %f7777, %f7779, %f7763;
	fma.rn.f32 	%f663, %f7777, %f7780, %f7764;
	fma.rn.f32 	%f664, %f7777, %f7781, %f7765;
	fma.rn.f32 	%f665, %f7777, %f7782, %f7766;
	fma.rn.f32 	%f666, %f7777, %f7783, %f7767;
	fma.rn.f32 	%f667, %f7777, %f7784, %f7768;
	fma.rn.f32 	%f668, %f7777, %f7785, %f7769;
	shr.u32 	%r170, %r161, 1;
	setp.ne.s32 	%p8, %r170, 6;
	@%p8 bra 	$L__BB1_17;
	mov.u32 	%r171, %tid.y;
	shl.b32 	%r172, %r171, 4;
	mov.u32 	%r173, _ZZ16sgemm_b2b_kernelILi1024ELi1024ELi128ELi128EEvPfS0_S0_S0_S0_E3s_a;
	add.s32 	%r174, %r173, %r172;
	mov.u32 	%r175, %tid.x;
	shl.b32 	%r176, %r175, 11;
	and.b32  	%r177, %r176, 2048;
	add.s32 	%r178, %r174, %r177;
	st.shared.f32 	[%r178], %f193;
	st.shared.f32 	[%r178+512], %f194;
	st.shared.f32 	[%r178+1024], %f195;
	st.shared.f32 	[%r178+1536], %f196;
	st.shared.f32 	[%r178+4], %f201;
	st.shared.f32 	[%r178+516], %f202;
	st.shared.f32 	[%r178+1028], %f203;
	st.shared.f32 	[%r178+1540], %f204;
	st.shared.f32 	[%r178+8], %f209;
	st.shared.f32 	[%r178+520], %f210;
	st.shared.f32 	[%r178+1032], %f211;
	st.shared.f32 	[%r178+1544], %f212;
	st.shared.f32 	[%r178+12], %f217;
	st.shared.f32 	[%r178+524], %f218;
	st.shared.f32 	[%r178+1036], %f219;
	st.shared.f32 	[%r178+1548], %f220;
	st.shared.f32 	[%r178+256], %f225;
	st.shared.f32 	[%r178+768], %f226;
	st.shared.f32 	[%r178+1280], %f227;
	st.shared.f32 	[%r178+1792], %f228;
	st.shared.f32 	[%r178+260], %f233;
	st.shared.f32 	[%r178+772], %f234;
	st.shared.f32 	[%r178+1284], %f235;
	st.shared.f32 	[%r178+1796], %f236;
	st.shared.f32 	[%r178+264], %f241;
	st.shared.f32 	[%r178+776], %f242;
	st.shared.f32 	[%r178+1288], %f243;
	st.shared.f32 	[%r178+1800], %f244;
	st.shared.f32 	[%r178+268], %f249;
	st.shared.f32 	[%r178+780], %f250;
	st.shared.f32 	[%r178+1292], %f251;
	st.shared.f32 	[%r178+1804], %f252;
$L__BB1_17:
	mov.u32 	%r179, %tid.y;
	shl.b32 	%r180, %r179, 4;
	mov.u32 	%r181, %tid.x;
	add.s32 	%r182, %r180, %r181;
	shl.b32 	%r183, %r182, 4;
	mov.u32 	%r184, _ZZ16sgemm_b2b_kernelILi1024ELi1024ELi128ELi128EEvPfS0_S0_S0_S0_E4s_b1;
	add.s32 	%r185, %r184, %r183;
	st.shared.v4.f32 	[%r185], {%f601, %f602, %f603, %f604};
	bar.sync 	0;
	ld.global.nc.v4.f32 	{%f669, %f670, %f671, %f672}, [%rd13+28672];
	mov.u32 	%r186, _ZZ16sgemm_b2b_kernelILi1024ELi1024ELi128ELi128EEvPfS0_S0_S0_S0_E3s_a;
	add.s32 	%r187, %r186, %r180;
	ld.shared.v4.f32 	{%f7786, %f7787, %f7788, %f7789}, [%r187];
	ld.shared.v4.f32 	{%f7790, %f7791, %f7792, %f7793}, [%r187+256];
	shl.b32 	%r188, %r181, 4;
	add.s32 	%r189, %r184, %r188;
	ld.shared.v4.f32 	{%f7794, %f7795, %f7796, %f7797}, [%r189];
	ld.shared.v4.f32 	{%f7798, %f7799, %f7800, %f7801}, [%r189+256];
	fma.rn.f32 	%f7802, %f7786, %f7794, %f605;
	fma.rn.f32 	%f7803, %f7786, %f7795, %f606;
	fma.rn.f32 	%f7804, %f7786, %f7796, %f607;
	fma.rn.f32 	%f7805, %f7786, %f7797, %f608;
	fma.rn.f32 	%f7806, %f7786, %f7798, %f609;
	fma.rn.f32 	%f7807, %f7786, %f7799, %f610;
	fma.rn.f32 	%f7808, %f7786, %f7800, %f611;
	fma.rn.f32 	%f7809, %f7786, %f7801, %f612;
	fma.rn.f32 	%f7810, %f7787, %f7794, %f613;
	fma.rn.f32 	%f7811, %f7787, %f7795, %f614;
	fma.rn.f32 	%f7812, %f7787, %f7796, %f615;
	fma.rn.f32 	%f7813, %f7787, %f7797, %f616;
	fma.rn.f32 	%f7814, %f7787, %f7798, %f617;
	fma.rn.f32 	%f7815, %f7787, %f7799, %f618;
	fma.rn.f32 	%f7816, %f7787, %f7800, %f619;
	fma.rn.f32 	%f7817, %f7787, %f7801, %f620;
	fma.rn.f32 	%f7818, %f7788, %f7794, %f621;
	fma.rn.f32 	%f7819, %f7788, %f7795, %f622;
	fma.rn.f32 	%f7820, %f7788, %f7796, %f623;
	fma.rn.f32 	%f7821, %f7788, %f7797, %f624;
	fma.rn.f32 	%f7822, %f7788, %f7798, %f625;
	fma.rn.f32 	%f7823, %f7788, %f7799, %f626;
	fma.rn.f32 	%f7824, %f7788, %f7800, %f627;
	fma.rn.f32 	%f7825, %f7788, %f7801, %f628;
	fma.rn.f32 	%f7826, %f7789, %f7794, %f629;
	fma.rn.f32 	%f7827, %f7789, %f7795, %f630;
	fma.rn.f32 	%f7828, %f7789, %f7796, %f631;
	fma.rn.f32 	%f7829, %f7789, %f7797, %f632;
	fma.rn.f32 	%f7830, %f7789, %f7798, %f633;
	fma.rn.f32 	%f7831, %f7789, %f7799, %f634;
	fma.rn.f32 	%f7832, %f7789, %f7800, %f635;
	fma.rn.f32 	%f7833, %f7789, %f7801, %f636;
	fma.rn.f32 	%f7834, %f7790, %f7794, %f637;
	fma.rn.f32 	%f7835, %f7790, %f7795, %f638;
	fma.rn.f32 	%f7836, %f7790, %f7796, %f639;
	fma.rn.f32 	%f7837, %f7790, %f7797, %f640;
	fma.rn.f32 	%f7838, %f7790, %f7798, %f641;
	fma.rn.f32 	%f7839, %f7790, %f7799, %f642;
	fma.rn.f32 	%f7840, %f7790, %f7800, %f643;
	fma.rn.f32 	%f7841, %f7790, %f7801, %f644;
	fma.rn.f32 	%f7842, %f7791, %f7794, %f645;
	fma.rn.f32 	%f7843, %f7791, %f7795, %f646;
	fma.rn.f32 	%f7844, %f7791, %f7796, %f647;
	fma.rn.f32 	%f7845, %f7791, %f7797, %f648;
	fma.rn.f32 	%f7846, %f7791, %f7798, %f649;
	fma.rn.f32 	%f7847, %f7791, %f7799, %f650;
	fma.rn.f32 	%f7848, %f7791, %f7800, %f651;
	fma.rn.f32 	%f7849, %f7791, %f7801, %f652;
	fma.rn.f32 	%f7850, %f7792, %f7794, %f653;
	fma.rn.f32 	%f7851, %f7792, %f7795, %f654;
	fma.rn.f32 	%f7852, %f7792, %f7796, %f655;
	fma.rn.f32 	%f7853, %f7792, %f7797, %f656;
	fma.rn.f32 	%f7854, %f7792, %f7798, %f657;
	fma.rn.f32 	%f7855, %f7792, %f7799, %f658;
	fma.rn.f32 	%f7856, %f7792, %f7800, %f659;
	fma.rn.f32 	%f7857, %f7792, %f7801, %f660;
	fma.rn.f32 	%f7858, %f7793, %f7794, %f661;
	fma.rn.f32 	%f7859, %f7793, %f7795, %f662;
	fma.rn.f32 	%f7860, %f7793, %f7796, %f663;
	fma.rn.f32 	%f7861, %f7793, %f7797, %f664;
	fma.rn.f32 	%f7862, %f7793, %f7798, %f665;
	fma.rn.f32 	%f7863, %f7793, %f7799, %f666;
	fma.rn.f32 	%f7864, %f7793, %f7800, %f667;
	fma.rn.f32 	%f7865, %f7793, %f7801, %f668;
	ld.shared.v4.f32 	{%f7866, %f7867, %f7868, %f7869}, [%r187+512];
	ld.shared.v4.f32 	{%f7870, %f7871, %f7872, %f7873}, [%r187+768];
	ld.shared.v4.f32 	{%f7874, %f7875, %f7876, %f7877}, [%r189+512];
	ld.shared.v4.f32 	{%f7878, %f7879, %f7880, %f7881}, [%r189+768];
	fma.rn.f32 	%f7882, %f7866, %f7874, %f7802;
	fma.rn.f32 	%f7883, %f7866, %f7875, %f7803;
	fma.rn.f32 	%f7884, %f7866, %f7876, %f7804;
	fma.rn.f32 	%f7885, %f7866, %f7877, %f7805;
	fma.rn.f32 	%f7886, %f7866, %f7878, %f7806;
	fma.rn.f32 	%f7887, %f7866, %f7879, %f7807;
	fma.rn.f32 	%f7888, %f7866, %f7880, %f7808;
	fma.rn.f32 	%f7889, %f7866, %f7881, %f7809;
	fma.rn.f32 	%f7890, %f7867, %f7874, %f7810;
	fma.rn.f32 	%f7891, %f7867, %f7875, %f7811;
	fma.rn.f32 	%f7892, %f7867, %f7876, %f7812;
	fma.rn.f32 	%f7893, %f7867, %f7877, %f7813;
	fma.rn.f32 	%f7894, %f7867, %f7878, %f7814;
	fma.rn.f32 	%f7895, %f7867, %f7879, %f7815;
	fma.rn.f32 	%f7896, %f7867, %f7880, %f7816;
	fma.rn.f32 	%f7897, %f7867, %f7881, %f7817;
	fma.rn.f32 	%f7898, %f7868, %f7874, %f7818;
	fma.rn.f32 	%f7899, %f7868, %f7875, %f7819;
	fma.rn.f32 	%f7900, %f7868, %f7876, %f7820;
	fma.rn.f32 	%f7901, %f7868, %f7877, %f7821;
	fma.rn.f32 	%f7902, %f7868, %f7878, %f7822;
	fma.rn.f32 	%f7903, %f7868, %f7879, %f7823;
	fma.rn.f32 	%f7904, %f7868, %f7880, %f7824;
	fma.rn.f32 	%f7905, %f7868, %f7881, %f7825;
	fma.rn.f32 	%f7906, %f7869, %f7874, %f7826;
	fma.rn.f32 	%f7907, %f7869, %f7875, %f7827;
	fma.rn.f32 	%f7908, %f7869, %f7876, %f7828;
	fma.rn.f32 	%f7909, %f7869, %f7877, %f7829;
	fma.rn.f32 	%f7910, %f7869, %f7878, %f7830;
	fma.rn.f32 	%f7911, %f7869, %f7879, %f7831;
	fma.rn.f32 	%f7912, %f7869, %f7880, %f7832;
	fma.rn.f32 	%f7913, %f7869, %f7881, %f7833;
	fma.rn.f32 	%f7914, %f7870, %f7874, %f7834;
	fma.rn.f32 	%f7915, %f7870, %f7875, %f7835;
	fma.rn.f32 	%f7916, %f7870, %f7876, %f7836;
	fma.rn.f32 	%f7917, %f7870, %f7877, %f7837;
	fma.rn.f32 	%f7918, %f7870, %f7878, %f7838;
	fma.rn.f32 	%f7919, %f7870, %f7879, %f7839;
	fma.rn.f32 	%f7920, %f7870, %f7880, %f7840;
	fma.rn.f32 	%f7921, %f7870, %f7881, %f7841;
	fma.rn.f32 	%f7922, %f7871, %f7874, %f7842;
	fma.rn.f32 	%f7923, %f7871, %f7875, %f7843;
	fma.rn.f32 	%f7924, %f7871, %f7876, %f7844;
	fma.rn.f32 	%f7925, %f7871, %f7877, %f7845;
	fma.rn.f32 	%f7926, %f7871, %f7878, %f7846;
	fma.rn.f32 	%f7927, %f7871, %f7879, %f7847;
	fma.rn.f32 	%f7928, %f7871, %f7880, %f7848;
	fma.rn.f32 	%f7929, %f7871, %f7881, %f7849;
	fma.rn.f32 	%f7930, %f7872, %f7874, %f7850;
	fma.rn.f32 	%f7931, %f7872, %f7875, %f7851;
	fma.rn.f32 	%f7932, %f7872, %f7876, %f7852;
	fma.rn.f32 	%f7933, %f7872, %f7877, %f7853;
	fma.rn.f32 	%f7934, %f7872, %f7878, %f7854;
	fma.rn.f32 	%f7935, %f7872, %f7879, %f7855;
	fma.rn.f32 	%f7936, %f7872, %f7880, %f7856;
	fma.rn.f32 	%f7937, %f7872, %f7881, %f7857;
	fma.rn.f32 	%f7938, %f7873, %f7874, %f7858;
	fma.rn.f32 	%f7939, %f7873, %f7875, %f7859;
	fma.rn.f32 	%f7940, %f7873, %f7876, %f7860;
	fma.rn.f32 	%f7941, %f7873, %f7877, %f7861;
	fma.rn.f32 	%f7942, %f7873, %f7878, %f7862;
	fma.rn.f32 	%f7943, %f7873, %f7879, %f7863;
	fma.rn.f32 	%f7944, %f7873, %f7880, %f7864;
	fma.rn.f32 	%f7945, %f7873, %f7881, %f7865;
	ld.shared.v4.f32 	{%f7946, %f7947, %f7948, %f7949}, [%r187+1024];
	ld.shared.v4.f32 	{%f7950, %f7951, %f7952, %f7953}, [%r187+1280];
	ld.shared.v4.f32 	{%f7954, %f7955, %f7956, %f7957}, [%r189+1024];
	ld.shared.v4.f32 	{%f7958, %f7959, %f7960, %f7961}, [%r189+1280];
	fma.rn.f32 	%f7962, %f7946, %f7954, %f7882;
	fma.rn.f32 	%f7963, %f7946, %f7955, %f7883;
	fma.rn.f32 	%f7964, %f7946, %f7956, %f7884;
	fma.rn.f32 	%f7965, %f7946, %f7957, %f7885;
	fma.rn.f32 	%f7966, %f7946, %f7958, %f7886;
	fma.rn.f32 	%f7967, %f7946, %f7959, %f7887;
	fma.rn.f32 	%f7968, %f7946, %f7960, %f7888;
	fma.rn.f32 	%f7969, %f7946, %f7961, %f7889;
	fma.rn.f32 	%f7970, %f7947, %f7954, %f7890;
	fma.rn.f32 	%f7971, %f7947, %f7955, %f7891;
	fma.rn.f32 	%f7972, %f7947, %f7956, %f7892;
	fma.rn.f32 	%f7973, %f7947, %f7957, %f7893;
	fma.rn.f32 	%f7974, %f7947, %f7958, %f7894;
	fma.rn.f32 	%f7975, %f7947, %f7959, %f7895;
	fma.rn.f32 	%f7976, %f7947, %f7960, %f7896;
	fma.rn.f32 	%f7977, %f7947, %f7961, %f7897;
	fma.rn.f32 	%f7978, %f7948, %f7954, %f7898;
	fma.rn.f32 	%f7979, %f7948, %f7955, %f7899;
	fma.rn.f32 	%f7980, %f7948, %f7956, %f7900;
	fma.rn.f32 	%f7981, %f7948, %f7957, %f7901;
	fma.rn.f32 	%f7982, %f7948, %f7958, %f7902;
	fma.rn.f32 	%f7983, %f7948, %f7959, %f7903;
	fma.rn.f32 	%f7984, %f7948, %f7960, %f7904;
	fma.rn.f32 	%f7985, %f7948, %f7961, %f7905;
	fma.rn.f32 	%f7986, %f7949, %f7954, %f7906;
	fma.rn.f32 	%f7987, %f7949, %f7955, %f7907;
	fma.rn.f32 	%f7988, %f7949, %f7956, %f7908;
	fma.rn.f32 	%f7989, %f7949, %f7957, %f7909;
	fma.rn.f32 	%f7990, %f7949, %f7958, %f7910;
	fma.rn.f32 	%f7991, %f7949, %f7959, %f7911;
	fma.rn.f32 	%f7992, %f7949, %f7960, %f7912;
	fma.rn.f32 	%f7993, %f7949, %f7961, %f7913;
	fma.rn.f32 	%f7994, %f7950, %f7954, %f7914;
	fma.rn.f32 	%f7995, %f7950, %f7955, %f7915;
	fma.rn.f32 	%f7996, %f7950, %f7956, %f7916;
	fma.rn.f32 	%f7997, %f7950, %f7957, %f7917;
	fma.rn.f32 	%f7998, %f7950, %f7958, %f7918;
	fma.rn.f32 	%f7999, %f7950, %f7959, %f7919;
	fma.rn.f32 	%f8000, %f7950, %f7960, %f7920;
	fma.rn.f32 	%f8001, %f7950, %f7961, %f7921;
	fma.rn.f32 	%f8002, %f7951, %f7954, %f7922;
	fma.rn.f32 	%f8003, %f7951, %f7955, %f7923;
	fma.rn.f32 	%f8004, %f7951, %f7956, %f7924;
	fma.rn.f32 	%f8005, %f7951, %f7957, %f7925;
	fma.rn.f32 	%f8006, %f7951, %f7958, %f7926;
	fma.rn.f32 	%f8007, %f7951, %f7959, %f7927;
	fma.rn.f32 	%f8008, %f7951, %f7960, %f7928;
	fma.rn.f32 	%f8009, %f7951, %f7961, %f7929;
	fma.rn.f32 	%f8010, %f7952, %f7954, %f7930;
	fma.rn.f32 	%f8011, %f7952, %f7955, %f7931;
	fma.rn.f32 	%f8012, %f7952, %f7956, %f7932;
	fma.rn.f32 	%f8013, %f7952, %f7957, %f7933;
	fma.rn.f32 	%f8014, %f7952, %f7958, %f7934;
	fma.rn.f32 	%f8015, %f7952, %f7959, %f7935;
	fma.rn.f32 	%f8016, %f7952, %f7960, %f7936;
	fma.rn.f32 	%f8017, %f7952, %f7961, %f7937;
	fma.rn.f32 	%f8018, %f7953, %f7954, %f7938;
	fma.rn.f32 	%f8019, %f7953, %f7955, %f7939;
	fma.rn.f32 	%f8020, %f7953, %f7956, %f7940;
	fma.rn.f32 	%f8021, %f7953, %f7957, %f7941;
	fma.rn.f32 	%f8022, %f7953, %f7958, %f7942;
	fma.rn.f32 	%f8023, %f7953, %f7959, %f7943;
	fma.rn.f32 	%f8024, %f7953, %f7960, %f7944;
	fma.rn.f32 	%f8025, %f7953, %f7961, %f7945;
	ld.shared.v4.f32 	{%f8026, %f8027, %f8028, %f8029}, [%r187+1536];
	ld.shared.v4.f32 	{%f8030, %f8031, %f8032, %f8033}, [%r187+1792];
	ld.shared.v4.f32 	{%f8034, %f8035, %f8036, %f8037}, [%r189+1536];
	ld.shared.v4.f32 	{%f8038, %f8039, %f8040, %f8041}, [%r189+1792];
	fma.rn.f32 	%f8042, %f8026, %f8034, %f7962;
	fma.rn.f32 	%f8043, %f8026, %f8035, %f7963;
	fma.rn.f32 	%f8044, %f8026, %f8036, %f7964;
	fma.rn.f32 	%f8045, %f8026, %f8037, %f7965;
	fma.rn.f32 	%f8046, %f8026, %f8038, %f7966;
	fma.rn.f32 	%f8047, %f8026, %f8039, %f7967;
	fma.rn.f32 	%f8048, %f8026, %f8040, %f7968;
	fma.rn.f32 	%f8049, %f8026, %f8041, %f7969;
	fma.rn.f32 	%f8050, %f8027, %f8034, %f7970;
	fma.rn.f32 	%f8051, %f8027, %f8035, %f7971;
	fma.rn.f32 	%f8052, %f8027, %f8036, %f7972;
	fma.rn.f32 	%f8053, %f8027, %f8037, %f7973;
	fma.rn.f32 	%f8054, %f8027, %f8038, %f7974;
	fma.rn.f32 	%f8055, %f8027, %f8039, %f7975;
	fma.rn.f32 	%f8056, %f8027, %f8040, %f7976;
	fma.rn.f32 	%f8057, %f8027, %f8041, %f7977;
	fma.rn.f32 	%f8058, %f8028, %f8034, %f7978;
	fma.rn.f32 	%f8059, %f8028, %f8035, %f7979;
	fma.rn.f32 	%f8060, %f8028, %f8036, %f7980;
	fma.rn.f32 	%f8061, %f8028, %f8037, %f7981;
	fma.rn.f32 	%f8062, %f8028, %f8038, %f7982;
	fma.rn.f32 	%f8063, %f8028, %f8039, %f7983;
	fma.rn.f32 	%f8064, %f8028, %f8040, %f7984;
	fma.rn.f32 	%f8065, %f8028, %f8041, %f7985;
	fma.rn.f32 	%f8066, %f8029, %f8034, %f7986;
	fma.rn.f32 	%f8067, %f8029, %f8035, %f7987;
	fma.rn.f32 	%f8068, %f8029, %f8036, %f7988;
	fma.rn.f32 	%f8069, %f8029, %f8037, %f7989;
	fma.rn.f32 	%f8070, %f8029, %f8038, %f7990;
	fma.rn.f32 	%f8071, %f8029, %f8039, %f7991;
	fma.rn.f32 	%f8072, %f8029, %f8040, %f7992;
	fma.rn.f32 	%f8073, %f8029, %f8041, %f7993;
	fma.rn.f32 	%f8074, %f8030, %f8034, %f7994;
	fma.rn.f32 	%f8075, %f8030, %f8035, %f7995;
	fma.rn.f32 	%f8076, %f8030, %f8036, %f7996;
	fma.rn.f32 	%f8077, %f8030, %f8037, %f7997;
	fma.rn.f32 	%f8078, %f8030, %f8038, %f7998;
	fma.rn.f32 	%f8079, %f8030, %f8039, %f7999;
	fma.rn.f32 	%f8080, %f8030, %f8040, %f8000;
	fma.rn.f32 	%f8081, %f8030, %f8041, %f8001;
	fma.rn.f32 	%f8082, %f8031, %f8034, %f8002;
	fma.rn.f32 	%f8083, %f8031, %f8035, %f8003;
	fma.rn.f32 	%f8084, %f8031, %f8036, %f8004;
	fma.rn.f32 	%f8085, %f8031, %f8037, %f8005;
	fma.rn.f32 	%f8086, %f8031, %f8038, %f8006;
	fma.rn.f32 	%f8087, %f8031, %f8039, %f8007;
	fma.rn.f32 	%f8088, %f8031, %f8040, %f8008;
	fma.rn.f32 	%f8089, %f8031, %f8041, %f8009;
	fma.rn.f32 	%f8090, %f8032, %f8034, %f8010;
	fma.rn.f32 	%f8091, %f8032, %f8035, %f8011;
	fma.rn.f32 	%f8092, %f8032, %f8036, %f8012;
	fma.rn.f32 	%f8093, %f8032, %f8037, %f8013;
	fma.rn.f32 	%f8094, %f8032, %f8038, %f8014;
	fma.rn.f32 	%f8095, %f8032, %f8039, %f8015;
	fma.rn.f32 	%f8096, %f8032, %f8040, %f8016;
	fma.rn.f32 	%f8097, %f8032, %f8041, %f8017;
	fma.rn.f32 	%f8098, %f8033, %f8034, %f8018;
	fma.rn.f32 	%f8099, %f8033, %f8035, %f8019;
	fma.rn.f32 	%f8100, %f8033, %f8036, %f8020;
	fma.rn.f32 	%f8101, %f8033, %f8037, %f8021;
	fma.rn.f32 	%f8102, %f8033, %f8038, %f8022;
	fma.rn.f32 	%f8103, %f8033, %f8039, %f8023;
	fma.rn.f32 	%f8104, %f8033, %f8040, %f8024;
	fma.rn.f32 	%f8105, %f8033, %f8041, %f8025;
	ld.shared.v4.f32 	{%f8106, %f8107, %f8108, %f8109}, [%r187+2048];
	ld.shared.v4.f32 	{%f8110, %f8111, %f8112, %f8113}, [%r187+2304];
	ld.shared.v4.f32 	{%f8114, %f8115, %f8116, %f8117}, [%r189+2048];
	ld.shared.v4.f32 	{%f8118, %f8119, %f8120, %f8121}, [%r189+2304];
	fma.rn.f32 	%f8122, %f8106, %f8114, %f8042;
	fma.rn.f32 	%f8123, %f8106, %f8115, %f8043;
	fma.rn.f32 	%f8124, %f8106, %f8116, %f8044;
	fma.rn.f32 	%f8125, %f8106, %f8117, %f8045;
	fma.rn.f32 	%f8126, %f8106, %f8118, %f8046;
	fma.rn.f32 	%f8127, %f8106, %f8119, %f8047;
	fma.rn.f32 	%f8128, %f8106, %f8120, %f8048;
	fma.rn.f32 	%f8129, %f8106, %f8121, %f8049;
	fma.rn.f32 	%f8130, %f8107, %f8114, %f8050;
	fma.rn.f32 	%f8131, %f8107, %f8115, %f8051;
	fma.rn.f32 	%f8132, %f8107, %f8116, %f8052;
	fma.rn.f32 	%f8133, %f8107, %f8117, %f8053;
	fma.rn.f32 	%f8134, %f8107, %f8118, %f8054;
	fma.rn.f32 	%f8135, %f8107, %f8119, %f8055;
	fma.rn.f32 	%f8136, %f8107, %f8120, %f8056;
	fma.rn.f32 	%f8137, %f8107, %f8121, %f8057;
	fma.rn.f32 	%f8138, %f8108, %f8114, %f8058;
	fma.rn.f32 	%f8139, %f8108, %f8115, %f8059;
	fma.rn.f32 	%f8140, %f8108, %f8116, %f8060;
	fma.rn.f32 	%f8141, %f8108, %f8117, %f8061;
	fma.rn.f32 	%f8142, %f8108, %f8118, %f8062;
	fma.rn.f32 	%f8143, %f8108, %f8119, %f8063;
	fma.rn.f32 	%f8144, %f8108, %f8120, %f8064;
	fma.rn.f32 	%f8145, %f8108, %f8121, %f8065;
	fma.rn.f32 	%f8146, %f8109, %f8114, %f8066;
	fma.rn.f32 	%f8147, %f8109, %f8115, %f8067;
	fma.rn.f32 	%f8148, %f8109, %f8116, %f8068;
	fma.rn.f32 	%f8149, %f8109, %f8117, %f8069;
	fma.rn.f32 	%f8150, %f8109, %f8118, %f8070;
	fma.rn.f32 	%f8151, %f8109, %f8119, %f8071;
	fma.rn.f32 	%f8152, %f8109, %f8120, %f8072;
	fma.rn.f32 	%f8153, %f8109, %f8121, %f8073;
	fma.rn.f32 	%f8154, %f8110, %f8114, %f8074;
	fma.rn.f32 	%f8155, %f8110, %f8115, %f8075;
	fma.rn.f32 	%f8156, %f8110, %f8116, %f8076;
	fma.rn.f32 	%f8157, %f8110, %f8117, %f8077;
	fma.rn.f32 	%f8158, %f8110, %f8118, %f8078;
	fma.rn.f32 	%f8159, %f8110, %f8119, %f8079;
	fma.rn.f32 	%f8160, %f8110, %f8120, %f8080;
	fma.rn.f32 	%f8161, %f8110, %f8121, %f8081;
	fma.rn.f32 	%f8162, %f8111, %f8114, %f8082;
	fma.rn.f32 	%f8163, %f8111, %f8115, %f8083;
	fma.rn.f32 	%f8164, %f8111, %f8116, %f8084;
	fma.rn.f32 	%f8165, %f8111, %f8117, %f8085;
	fma.rn.f32 	%f8166, %f8111, %f8118, %f8086;
	fma.rn.f32 	%f8167, %f8111, %f8119, %f8087;
	fma.rn.f32 	%f8168, %f8111, %f8120, %f8088;
	fma.rn.f32 	%f8169, %f8111, %f8121, %f8089;
	fma.rn.f32 	%f8170, %f8112, %f8114, %f8090;
	fma.rn.f32 	%f8171, %f8112, %f8115, %f8091;
	fma.rn.f32 	%f8172, %f8112, %f8116, %f8092;
	fma.rn.f32 	%f8173, %f8112, %f8117, %f8093;
	fma.rn.f32 	%f8174, %f8112, %f8118, %f8094;
	fma.rn.f32 	%f8175, %f8112, %f8119, %f8095;
	fma.rn.f32 	%f8176, %f8112, %f8120, %f8096;
	fma.rn.f32 	%f8177, %f8112, %f8121, %f8097;
	fma.rn.f32 	%f8178, %f8113, %f8114, %f8098;
	fma.rn.f32 	%f8179, %f8113, %f8115, %f8099;
	fma.rn.f32 	%f8180, %f8113, %f8116, %f8100;
	fma.rn.f32 	%f8181, %f8113, %f8117, %f8101;
	fma.rn.f32 	%f8182, %f8113, %f8118, %f8102;
	fma.rn.f32 	%f8183, %f8113, %f8119, %f8103;
	fma.rn.f32 	%f8184, %f8113, %f8120, %f8104;
	fma.rn.f32 	%f8185, %f8113, %f8121, %f8105;
	ld.shared.v4.f32 	{%f8186, %f8187, %f8188, %f8189}, [%r187+2560];
	ld.shared.v4.f32 	{%f8190, %f8191, %f8192, %f8193}, [%r187+2816];
	ld.shared.v4.f32 	{%f8194, %f8195, %f8196, %f8197}, [%r189+2560];
	ld.shared.v4.f32 	{%f8198, %f8199, %f8200, %f8201}, [%r189+2816];
	fma.rn.f32 	%f8202, %f8186, %f8194, %f8122;
	fma.rn.f32 	%f8203, %f8186, %f8195, %f8123;
	fma.rn.f32 	%f8204, %f8186, %f8196, %f8124;
	fma.rn.f32 	%f8205, %f8186, %f8197, %f8125;
	fma.rn.f32 	%f8206, %f8186, %f8198, %f8126;
	fma.rn.f32 	%f8207, %f8186, %f8199, %f8127;
	fma.rn.f32 	%f8208, %f8186, %f8200, %f8128;
	fma.rn.f32 	%f8209, %f8186, %f8201, %f8129;
	fma.rn.f32 	%f8210, %f8187, %f8194, %f8130;
	fma.rn.f32 	%f8211, %f8187, %f8195, %f8131;
	fma.rn.f32 	%f8212, %f8187, %f8196, %f8132;
	fma.rn.f32 	%f8213, %f8187, %f8197, %f8133;
	fma.rn.f32 	%f8214, %f8187, %f8198, %f8134;
	fma.rn.f32 	%f8215, %f8187, %f8199, %f8135;
	fma.rn.f32 	%f8216, %f8187, %f8200, %f8136;
	fma.rn.f32 	%f8217, %f8187, %f8201, %f8137;
	fma.rn.f32 	%f8218, %f8188, %f8194, %f8138;
	fma.rn.f32 	%f8219, %f8188, %f8195, %f8139;
	fma.rn.f32 	%f8220, %f8188, %f8196, %f8140;
	fma.rn.f32 	%f8221, %f8188, %f8197, %f8141;
	fma.rn.f32 	%f8222, %f8188, %f8198, %f8142;
	fma.rn.f32 	%f8223, %f8188, %f8199, %f8143;
	fma.rn.f32 	%f8224, %f8188, %f8200, %f8144;
	fma.rn.f32 	%f8225, %f8188, %f8201, %f8145;
	fma.rn.f32 	%f8226, %f8189, %f8194, %f8146;
	fma.rn.f32 	%f8227, %f8189, %f8195, %f8147;
	fma.rn.f32 	%f8228, %f8189, %f8196, %f8148;
	fma.rn.f32 	%f8229, %f8189, %f8197, %f8149;
	fma.rn.f32 	%f8230, %f8189, %f8198, %f8150;
	fma.rn.f32 	%f8231, %f8189, %f8199, %f8151;
	fma.rn.f32 	%f8232, %f8189, %f8200, %f8152;
	fma.rn.f32 	%f8233, %f8189, %f8201, %f8153;
	fma.rn.f32 	%f8234, %f8190, %f8194, %f8154;
	fma.rn.f32 	%f8235, %f8190, %f8195, %f8155;
	fma.rn.f32 	%f8236, %f8190, %f8196, %f8156;
	fma.rn.f32 	%f8237, %f8190, %f8197, %f8157;
	fma.rn.f32 	%f8238, %f8190, %f8198, %f8158;
	fma.rn.f32 	%f8239, %f8190, %f8199, %f8159;
	fma.rn.f32 	%f8240, %f8190, %f8200, %f8160;
	fma.rn.f32 	%f8241, %f8190, %f8201, %f8161;
	fma.rn.f32 	%f8242, %f8191, %f8194, %f8162;
	fma.rn.f32 	%f8243, %f8191, %f8195, %f8163;
	fma.rn.f32 	%f8244, %f8191, %f8196, %f8164;
	fma.rn.f32 	%f8245, %f8191, %f8197, %f8165;
	fma.rn.f32 	%f8246, %f8191, %f8198, %f8166;
	fma.rn.f32 	%f8247, %f8191, %f8199, %f8167;
	fma.rn.f32 	%f8248, %f8191, %f8200, %f8168;
	fma.rn.f32 	%f8249, %f8191, %f8201, %f8169;
	fma.rn.f32 	%f8250, %f8192, %f8194, %f8170;
	fma.rn.f32 	%f8251, %f8192, %f8195, %f8171;
	fma.rn.f32 	%f8252, %f8192, %f8196, %f8172;
	fma.rn.f32 	%f8253, %f8192, %f8197, %f8173;
	fma.rn.f32 	%f8254, %f8192, %f8198, %f8174;
	fma.rn.f32 	%f8255, %f8192, %f8199, %f8175;
	fma.rn.f32 	%f8256, %f8192, %f8200, %f8176;
	fma.rn.f32 	%f8257, %f8192, %f8201, %f8177;
	fma.rn.f32 	%f8258, %f8193, %f8194, %f8178;
	fma.rn.f32 	%f8259, %f8193, %f8195, %f8179;
	fma.rn.f32 	%f8260, %f8193, %f8196, %f8180;
	fma.rn.f32 	%f8261, %f8193, %f8197, %f8181;
	fma.rn.f32 	%f8262, %f8193, %f8198, %f8182;
	fma.rn.f32 	%f8263, %f8193, %f8199, %f8183;
	fma.rn.f32 	%f8264, %f8193, %f8200, %f8184;
	fma.rn.f32 	%f8265, %f8193, %f8201, %f8185;
	ld.shared.v4.f32 	{%f8266, %f8267, %f8268, %f8269}, [%r187+3072];
	ld.shared.v4.f32 	{%f8270, %f8271, %f8272, %f8273}, [%r187+3328];
	ld.shared.v4.f32 	{%f8274, %f8275, %f8276, %f8277}, [%r189+3072];
	ld.shared.v4.f32 	{%f8278, %f8279, %f8280, %f8281}, [%r189+3328];
	fma.rn.f32 	%f8282, %f8266, %f8274, %f8202;
	fma.rn.f32 	%f8283, %f8266, %f8275, %f8203;
	fma.rn.f32 	%f8284, %f8266, %f8276, %f8204;
	fma.rn.f32 	%f8285, %f8266, %f8277, %f8205;
	fma.rn.f32 	%f8286, %f8266, %f8278, %f8206;
	fma.rn.f32 	%f8287, %f8266, %f8279, %f8207;
	fma.rn.f32 	%f8288, %f8266, %f8280, %f8208;
	fma.rn.f32 	%f8289, %f8266, %f8281, %f8209;
	fma.rn.f32 	%f8290, %f8267, %f8274, %f8210;
	fma.rn.f32 	%f8291, %f8267, %f8275, %f8211;
	fma.rn.f32 	%f8292, %f8267, %f8276, %f8212;
	fma.rn.f32 	%f8293, %f8267, %f8277, %f8213;
	fma.rn.f32 	%f8294, %f8267, %f8278, %f8214;
	fma.rn.f32 	%f8295, %f8267, %f8279, %f8215;
	fma.rn.f32 	%f8296, %f8267, %f8280, %f8216;
	fma.rn.f32 	%f8297, %f8267, %f8281, %f8217;
	fma.rn.f32 	%f8298, %f8268, %f8274, %f8218;
	fma.rn.f32 	%f8299, %f8268, %f8275, %f8219;
	fma.rn.f32 	%f8300, %f8268, %f8276, %f8220;
	fma.rn.f32 	%f8301, %f8268, %f8277, %f8221;
	fma.rn.f32 	%f8302, %f8268, %f8278, %f8222;
	fma.rn.f32 	%f8303, %f8268, %f8279, %f8223;
	fma.rn.f32 	%f8304, %f8268, %f8280, %f8224;
	fma.rn.f32 	%f8305, %f8268, %f8281, %f8225;
	fma.rn.f32 	%f8306, %f8269, %f8274, %f8226;
	fma.rn.f32 	%f8307, %f8269, %f8275, %f8227;
	fma.rn.f32 	%f8308, %f8269, %f8276, %f8228;
	fma.rn.f32 	%f8309, %f8269, %f8277, %f8229;
	fma.rn.f32 	%f8310, %f8269, %f8278, %f8230;
	fma.rn.f32 	%f8311, %f8269, %f8279, %f8231;
	fma.rn.f32 	%f8312, %f8269, %f8280, %f8232;
	fma.rn.f32 	%f8313, %f8269, %f8281, %f8233;
	fma.rn.f32 	%f8314, %f8270, %f8274, %f8234;
	fma.rn.f32 	%f8315, %f8270, %f8275, %f8235;
	fma.rn.f32 	%f8316, %f8270, %f8276, %f8236;
	fma.rn.f32 	%f8317, %f8270, %f8277, %f8237;
	fma.rn.f32 	%f8318, %f8270, %f8278, %f8238;
	fma.rn.f32 	%f8319, %f8270, %f8279, %f8239;
	fma.rn.f32 	%f8320, %f8270, %f8280, %f8240;
	fma.rn.f32 	%f8321, %f8270, %f8281, %f8241;
	fma.rn.f32 	%f8322, %f8271, %f8274, %f8242;
	fma.rn.f32 	%f8323, %f8271, %f8275, %f8243;
	fma.rn.f32 	%f8324, %f8271, %f8276, %f8244;
	fma.rn.f32 	%f8325, %f8271, %f8277, %f8245;
	fma.rn.f32 	%f8326, %f8271, %f8278, %f8246;
	fma.rn.f32 	%f8327, %f8271, %f8279, %f8247;
	fma.rn.f32 	%f8328, %f8271, %f8280, %f8248;
	fma.rn.f32 	%f8329, %f8271, %f8281, %f8249;
	fma.rn.f32 	%f8330, %f8272, %f8274, %f8250;
	fma.rn.f32 	%f8331, %f8272, %f8275, %f8251;
	fma.rn.f32 	%f8332, %f8272, %f8276, %f8252;
	fma.rn.f32 	%f8333, %f8272, %f8277, %f8253;
	fma.rn.f32 	%f8334, %f8272, %f8278, %f8254;
	fma.rn.f32 	%f8335, %f8272, %f8279, %f8255;
	fma.rn.f32 	%f8336, %f8272, %f8280, %f8256;
	fma.rn.f32 	%f8337, %f8272, %f8281, %f8257;
	fma.rn.f32 	%f8338, %f8273, %f8274, %f8258;
	fma.rn.f32 	%f8339, %f8273, %f8275, %f8259;
	fma.rn.f32 	%f8340, %f8273, %f8276, %f8260;
	fma.rn.f32 	%f8341, %f8273, %f8277, %f8261;
	fma.rn.f32 	%f8342, %f8273, %f8278, %f8262;
	fma.rn.f32 	%f8343, %f8273, %f8279, %f8263;
	fma.rn.f32 	%f8344, %f8273, %f8280, %f8264;
	fma.rn.f32 	%f8345, %f8273, %f8281, %f8265;
	ld.shared.v4.f32 	{%f8346, %f8347, %f8348, %f8349}, [%r187+3584];
	ld.shared.v4.f32 	{%f8350, %f8351, %f8352, %f8353}, [%r187+3840];
	ld.shared.v4.f32 	{%f8354, %f8355, %f8356, %f8357}, [%r189+3584];
	ld.shared.v4.f32 	{%f8358, %f8359, %f8360, %f8361}, [%r189+3840];
	fma.rn.f32 	%f673, %f8346, %f8354, %f8282;
	fma.rn.f32 	%f674, %f8346, %f8355, %f8283;
	fma.rn.f32 	%f675, %f8346, %f8356, %f8284;
	fma.rn.f32 	%f676, %f8346, %f8357, %f8285;
	fma.rn.f32 	%f677, %f8346, %f8358, %f8286;
	fma.rn.f32 	%f678, %f8346, %f8359, %f8287;
	fma.rn.f32 	%f679, %f8346, %f8360, %f8288;
	fma.rn.f32 	%f680, %f8346, %f8361, %f8289;
	fma.rn.f32 	%f681, %f8347, %f8354, %f8290;
	fma.rn.f32 	%f682, %f8347, %f8355, %f8291;
	fma.rn.f32 	%f683, %f8347, %f8356, %f8292;
	fma.rn.f32 	%f684, %f8347, %f8357, %f8293;
	fma.rn.f32 	%f685, %f8347, %f8358, %f8294;
	fma.rn.f32 	%f686, %f8347, %f8359, %f8295;
	fma.rn.f32 	%f687, %f8347, %f8360, %f8296;
	fma.rn.f32 	%f688, %f8347, %f8361, %f8297;
	fma.rn.f32 	%f689, %f8348, %f8354, %f8298;
	fma.rn.f32 	%f690, %f8348, %f8355, %f8299;
	fma.rn.f32 	%f691, %f8348, %f8356, %f8300;
	fma.rn.f32 	%f692, %f8348, %f8357, %f8301;
	fma.rn.f32 	%f693, %f8348, %f8358, %f8302;
	fma.rn.f32 	%f694, %f8348, %f8359, %f8303;
	fma.rn.f32 	%f695, %f8348, %f8360, %f8304;
	fma.rn.f32 	%f696, %f8348, %f8361, %f8305;
	fma.rn.f32 	%f697, %f8349, %f8354, %f8306;
	fma.rn.f32 	%f698, %f8349, %f8355, %f8307;
	fma.rn.f32 	%f699, %f8349, %f8356, %f8308;
	fma.rn.f32 	%f700, %f8349, %f8357, %f8309;
	fma.rn.f32 	%f701, %f8349, %f8358, %f8310;
	fma.rn.f32 	%f702, %f8349, %f8359, %f8311;
	fma.rn.f32 	%f703, %f8349, %f8360, %f8312;
	fma.rn.f32 	%f704, %f8349, %f8361, %f8313;
	fma.rn.f32 	%f705, %f8350, %f8354, %f8314;
	fma.rn.f32 	%f706, %f8350, %f8355, %f8315;
	fma.rn.f32 	%f707, %f8350, %f8356, %f8316;
	fma.rn.f32 	%f708, %f8350, %f8357, %f8317;
	fma.rn.f32 	%f709, %f8350, %f8358, %f8318;
	fma.rn.f32 	%f710, %f8350, %f8359, %f8319;
	fma.rn.f32 	%f711, %f8350, %f8360, %f8320;
	fma.rn.f32 	%f712, %f8350, %f8361, %f8321;
	fma.rn.f32 	%f713, %f8351, %f8354, %f8322;
	fma.rn.f32 	%f714, %f8351, %f8355, %f8323;
	fma.rn.f32 	%f715, %f8351, %f8356, %f8324;
	fma.rn.f32 	%f716, %f8351, %f8357, %f8325;
	fma.rn.f32 	%f717, %f8351, %f8358, %f8326;
	fma.rn.f32 	%f718, %f8351, %f8359, %f8327;
	fma.rn.f32 	%f719, %f8351, %f8360, %f8328;
	fma.rn.f32 	%f720, %f8351, %f8361, %f8329;
	fma.rn.f32 	%f721, %f8352, %f8354, %f8330;
	fma.rn.f32 	%f722, %f8352, %f8355, %f8331;
	fma.rn.f32 	%f723, %f8352, %f8356, %f8332;
	fma.rn.f32 	%f724, %f8352, %f8357, %f8333;
	fma.rn.f32 	%f725, %f8352, %f8358, %f8334;
	fma.rn.f32 	%f726, %f8352, %f8359, %f8335;
	fma.rn.f32 	%f727, %f8352, %f8360, %f8336;
	fma.rn.f32 	%f728, %f8352, %f8361, %f8337;
	fma.rn.f32 	%f729, %f8353, %f8354, %f8338;
	fma.rn.f32 	%f730, %f8353, %f8355, %f8339;
	fma.rn.f32 	%f731, %f8353, %f8356, %f8340;
	fma.rn.f32 	%f732, %f8353, %f8357, %f8341;
	fma.rn.f32 	%f733, %f8353, %f8358, %f8342;
	fma.rn.f32 	%f734, %f8353, %f8359, %f8343;
	fma.rn.f32 	%f735, %f8353, %f8360, %f8344;
	fma.rn.f32 	%f736, %f8353, %f8361, %f8345;
	shr.u32 	%r190, %r181, 1;
	setp.ne.s32 	%p9, %r190, 7;
	@%p9 bra 	$L__BB1_19;
	mov.u32 	%r191, %tid.y;
	shl.b32 	%r192, %r191, 4;
	mov.u32 	%r193, _ZZ16sgemm_b2b_kernelILi1024ELi1024ELi128ELi128EEvPfS0_S0_S0_S0_E3s_a;
	add.s32 	%r194, %r193, %r192;
	mov.u32 	%r195, %tid.x;
	shl.b32 	%r196, %r195, 11;
	and.b32  	%r197, %r196, 2048;
	add.s32 	%r198, %r194, %r197;
	st.shared.f32 	[%r198+4096], %f193;
	st.shared.f32 	[%r198+4608], %f194;
	st.shared.f32 	[%r198+5120], %f195;
	st.shared.f32 	[%r198+5632], %f196;
	st.shared.f32 	[%r198+4100], %f201;
	st.shared.f32 	[%r198+4612], %f202;
	st.shared.f32 	[%r198+5124], %f203;
	st.shared.f32 	[%r198+5636], %f204;
	st.shared.f32 	[%r198+4104], %f209;
	st.shared.f32 	[%r198+4616], %f210;
	st.shared.f32 	[%r198+5128], %f211;
	st.shared.f32 	[%r198+5640], %f212;
	st.shared.f32 	[%r198+4108], %f217;
	st.shared.f32 	[%r198+4620], %f218;
	st.shared.f32 	[%r198+5132], %f219;
	st.shared.f32 	[%r198+5644], %f220;
	st.shared.f32 	[%r198+4352], %f225;
	st.shared.f32 	[%r198+4864], %f226;
	st.shared.f32 	[%r198+5376], %f227;
	st.shared.f32 	[%r198+5888], %f228;
	st.shared.f32 	[%r198+4356], %f233;
	st.shared.f32 	[%r198+4868], %f234;
	st.shared.f32 	[%r198+5380], %f235;
	st.shared.f32 	[%r198+5892], %f236;
	st.shared.f32 	[%r198+4360], %f241;
	st.shared.f32 	[%r198+4872], %f242;
	st.shared.f32 	[%r198+5384], %f243;
	st.shared.f32 	[%r198+5896], %f244;
	st.shared.f32 	[%r198+4364], %f249;
	st.shared.f32 	[%r198+4876], %f250;
	st.shared.f32 	[%r198+5388], %f251;
	st.shared.f32 	[%r198+5900], %f252;
$L__BB1_19:
	mov.u32 	%r199, %tid.x;
	setp.gt.u32 	%p10, %r199, 1;
	mov.u32 	%r200, %tid.y;
	shl.b32 	%r201, %r200, 4;
	add.s32 	%r202, %r201, %r199;
	shl.b32 	%r203, %r202, 4;
	mov.u32 	%r204, _ZZ16sgemm_b2b_kernelILi1024ELi1024ELi128ELi128EEvPfS0_S0_S0_S0_E4s_b1;
	add.s32 	%r205, %r204, %r203;
	st.shared.v4.f32 	[%r205+4096], {%f669, %f670, %f671, %f672};
	bar.sync 	0;
	ld.global.nc.v4.f32 	{%f737, %f738, %f739, %f740}, [%rd13+32768];
	mov.u32 	%r206, _ZZ16sgemm_b2b_kernelILi1024ELi1024ELi128ELi128EEvPfS0_S0_S0_S0_E3s_a;
	add.s32 	%r207, %r206, %r201;
	ld.shared.v4.f32 	{%f8362, %f8363, %f8364, %f8365}, [%r207+4096];
	ld.shared.v4.f32 	{%f8366, %f8367, %f8368, %f8369}, [%r207+4352];
	shl.b32 	%r208, %r199, 4;
	add.s32 	%r209, %r204, %r208;
	ld.shared.v4.f32 	{%f8370, %f8371, %f8372, %f8373}, [%r209+4096];
	ld.shared.v4.f32 	{%f8374, %f8375, %f8376, %f8377}, [%r209+4352];
	fma.rn.f32 	%f8378, %f8362, %f8370, %f673;
	fma.rn.f32 	%f8379, %f8362, %f8371, %f674;
	fma.rn.f32 	%f8380, %f8362, %f8372, %f675;
	fma.rn.f32 	%f8381, %f8362, %f8373, %f676;
	fma.rn.f32 	%f8382, %f8362, %f8374, %f677;
	fma.rn.f32 	%f8383, %f8362, %f8375, %f678;
	fma.rn.f32 	%f8384, %f8362, %f8376, %f679;
	fma.rn.f32 	%f8385, %f8362, %f8377, %f680;
	fma.rn.f32 	%f8386, %f8363, %f8370, %f681;
	fma.rn.f32 	%f8387, %f8363, %f8371, %f682;
	fma.rn.f32 	%f8388, %f8363, %f8372, %f683;
	fma.rn.f32 	%f8389, %f8363, %f8373, %f684;
	fma.rn.f32 	%f8390, %f8363, %f8374, %f685;
	fma.rn.f32 	%f8391, %f8363, %f8375, %f686;
	fma.rn.f32 	%f8392, %f8363, %f8376, %f687;
	fma.rn.f32 	%f8393, %f8363, %f8377, %f688;
	fma.rn.f32 	%f8394, %f8364, %f8370, %f689;
	fma.rn.f32 	%f8395, %f8364, %f8371, %f690;
	fma.rn.f32 	%f8396, %f8364, %f8372, %f691;
	fma.rn.f32 	%f8397, %f8364, %f8373, %f692;
	fma.rn.f32 	%f8398, %f8364, %f8374, %f693;
	fma.rn.f32 	%f8399, %f8364, %f8375, %f694;
	fma.rn.f32 	%f8400, %f8364, %f8376, %f695;
	fma.rn.f32 	%f8401, %f8364, %f8377, %f696;
	fma.rn.f32 	%f8402, %f8365, %f8370, %f697;
	fma.rn.f32 	%f8403, %f8365, %f8371, %f698;
	fma.rn.f32 	%f8404, %f8365, %f8372, %f699;
	fma.rn.f32 	%f8405, %f8365, %f8373, %f700;
	fma.rn.f32 	%f8406, %f8365, %f8374, %f701;
	fma.rn.f32 	%f8407, %f8365, %f8375, %f702;
	fma.rn.f32 	%f8408, %f8365, %f8376, %f703;
	fma.rn.f32 	%f8409, %f8365, %f8377, %f704;
	fma.rn.f32 	%f8410, %f8366, %f8370, %f705;
	fma.rn.f32 	%f8411, %f8366, %f8371, %f706;
	fma.rn.f32 	%f8412, %f8366, %f8372, %f707;
	fma.rn.f32 	%f8413, %f8366, %f8373, %f708;
	fma.rn.f32 	%f8414, %f8366, %f8374, %f709;
	fma.rn.f32 	%f8415, %f8366, %f8375, %f710;
	fma.rn.f32 	%f8416, %f8366, %f8376, %f711;
	fma.rn.f32 	%f8417, %f8366, %f8377, %f712;
	fma.rn.f32 	%f8418, %f8367, %f8370, %f713;
	fma.rn.f32 	%f8419, %f8367, %f8371, %f714;
	fma.rn.f32 	%f8420, %f8367, %f8372, %f715;
	fma.rn.f32 	%f8421, %f8367, %f8373, %f716;
	fma.rn.f32 	%f8422, %f8367, %f8374, %f717;
	fma.rn.f32 	%f8423, %f8367, %f8375, %f718;
	fma.rn.f32 	%f8424, %f8367, %f8376, %f719;
	fma.rn.f32 	%f8425, %f8367, %f8377, %f720;
	fma.rn.f32 	%f8426, %f8368, %f8370, %f721;
	fma.rn.f32 	%f8427, %f8368, %f8371, %f722;
	fma.rn.f32 	%f8428, %f8368, %f8372, %f723;
	fma.rn.f32 	%f8429, %f8368, %f8373, %f724;
	fma.rn.f32 	%f8430, %f8368, %f8374, %f725;
	fma.rn.f32 	%f8431, %f8368, %f8375, %f726;
	fma.rn.f32 	%f8432, %f8368, %f8376, %f727;
	fma.rn.f32 	%f8433, %f8368, %f8377, %f728;
	fma.rn.f32 	%f8434, %f8369, %f8370, %f729;
	fma.rn.f32 	%f8435, %f8369, %f8371, %f730;
	fma.rn.f32 	%f8436, %f8369, %f8372, %f731;
	fma.rn.f32 	%f8437, %f8369, %f8373, %f732;
	fma.rn.f32 	%f8438, %f8369, %f8374, %f733;
	fma.rn.f32 	%f8439, %f8369, %f8375, %f734;
	fma.rn.f32 	%f8440, %f8369, %f8376, %f735;
	fma.rn.f32 	%f8441, %f8369, %f8377, %f736;
	ld.shared.v4.f32 	{%f8442, %f8443, %f8444, %f8445}, [%r207+4608];
	ld.shared.v4.f32 	{%f8446, %f8447, %f8448, %f8449}, [%r207+4864];
	ld.shared.v4.f32 	{%f8450, %f8451, %f8452, %f8453}, [%r209+4608];
	ld.shared.v4.f32 	{%f8454, %f8455, %f8456, %f8457}, [%r209+4864];
	fma.rn.f32 	%f8458, %f8442, %f8450, %f8378;
	fma.rn.f32 	%f8459, %f8442, %f8451, %f8379;
	fma.rn.f32 	%f8460, %f8442, %f8452, %f8380;
	fma.rn.f32 	%f8461, %f8442, %f8453, %f8381;
	fma.rn.f32 	%f8462, %f8442, %f8454, %f8382;
	fma.rn.f32 	%f8463, %f8442, %f8455, %f8383;
	fma.rn.f32 	%f8464, %f8442, %f8456, %f8384;
	fma.rn.f32 	%f8465, %f8442, %f8457, %f8385;
	fma.rn.f32 	%f8466, %f8443, %f8450, %f8386;
	fma.rn.f32 	%f8467, %f8443, %f8451, %f8387;
	fma.rn.f32 	%f8468, %f8443, %f8452, %f8388;
	fma.rn.f32 	%f8469, %f8443, %f8453, %f8389;
	fma.rn.f32 	%f8470, %f8443, %f8454, %f8390;
	fma.rn.f32 	%f8471, %f8443, %f8455, %f8391;
	fma.rn.f32 	%f8472, %f8443, %f8456, %f8392;
	fma.rn.f32 	%f8473, %f8443, %f8457, %f8393;
	fma.rn.f32 	%f8474, %f8444, %f8450, %f8394;
	fma.rn.f32 	%f8475, %f8444, %f8451, %f8395;
	fma.rn.f32 	%f8476, %f8444, %f8452, %f8396;
	fma.rn.f32 	%f8477, %f8444, %f8453, %f8397;
	fma.rn.f32 	%f8478, %f8444, %f8454, %f8398;
	fma.rn.f32 	%f8479, %f8444, %f8455, %f8399;
	fma.rn.f32 	%f8480, %f8444, %f8456, %f8400;
	fma.rn.f32 	%f8481, %f8444, %f8457, %f8401;
	fma.rn.f32 	%f8482, %f8445, %f8450, %f8402;
	fma.rn.f32 	%f8483, %f8445, %f8451, %f8403;
	fma.rn.f32 	%f8484, %f8445, %f8452, %f8404;
	fma.rn.f32 	%f8485, %f8445, %f8453, %f8405;
	fma.rn.f32 	%f8486, %f8445, %f8454, %f8406;
	fma.rn.f32 	%f8487, %f8445, %f8455, %f8407;
	fma.rn.f32 	%f8488, %f8445, %f8456, %f8408;
	fma.rn.f32 	%f8489, %f8445, %f8457, %f8409;
	fma.rn.f32 	%f8490, %f8446, %f8450, %f8410;
	fma.rn.f32 	%f8491, %f8446, %f8451, %f8411;
	fma.rn.f32 	%f8492, %f8446, %f8452, %f8412;
	fma.rn.f32 	%f8493, %f8446, %f8453, %f8413;
	fma.rn.f32 	%f8494, %f8446, %f8454, %f8414;
	fma.rn.f32 	%f8495, %f8446, %f8455, %f8415;
	fma.rn.f32 	%f8496, %f8446, %f8456, %f8416;
	fma.rn.f32 	%f8497, %f8446, %f8457, %f8417;
	fma.rn.f32 	%f8498, %f8447, %f8450, %f8418;
	fma.rn.f32 	%f8499, %f8447, %f8451, %f8419;
	fma.rn.f32 	%f8500, %f8447, %f8452, %f8420;
	fma.rn.f32 	%f8501, %f8447, %f8453, %f8421;
	fma.rn.f32 	%f8502, %f8447, %f8454, %f8422;
	fma.rn.f32 	%f8503, %f8447, %f8455, %f8423;
	fma.rn.f32 	%f8504, %f8447, %f8456, %f8424;
	fma.rn.f32 	%f8505, %f8447, %f8457, %f8425;
	fma.rn.f32 	%f8506, %f8448, %f8450, %f8426;
	fma.rn.f32 	%f8507, %f8448, %f8451, %f8427;
	fma.rn.f32 	%f8508, %f8448, %f8452, %f8428;
	fma.rn.f32 	%f8509, %f8448, %f8453, %f8429;
	fma.rn.f32 	%f8510, %f8448, %f8454, %f8430;
	fma.rn.f32 	%f8511, %f8448, %f8455, %f8431;
	fma.rn.f32 	%f8512, %f8448, %f8456, %f8432;
	fma.rn.f32 	%f8513, %f8448, %f8457, %f8433;
	fma.rn.f32 	%f8514, %f8449, %f8450, %f8434;
	fma.rn.f32 	%f8515, %f8449, %f8451, %f8435;
	fma.rn.f32 	%f8516, %f8449, %f8452, %f8436;
	fma.rn.f32 	%f8517, %f8449, %f8453, %f8437;
	fma.rn.f32 	%f8518, %f8449, %f8454, %f8438;
	fma.rn.f32 	%f8519, %f8449, %f8455, %f8439;
	fma.rn.f32 	%f8520, %f8449, %f8456, %f8440;
	fma.rn.f32 	%f8521, %f8449, %f8457, %f8441;
	ld.shared.v4.f32 	{%f8522, %f8523, %f8524, %f8525}, [%r207+5120];
	ld.shared.v4.f32 	{%f8526, %f8527, %f8528, %f8529}, [%r207+5376];
	ld.shared.v4.f32 	{%f8530, %f8531, %f8532, %f8533}, [%r209+5120];
	ld.shared.v4.f32 	{%f8534, %f8535, %f8536, %f8537}, [%r209+5376];
	fma.rn.f32 	%f8538, %f8522, %f8530, %f8458;
	fma.rn.f32 	%f8539, %f8522, %f8531, %f8459;
	fma.rn.f32 	%f8540, %f8522, %f8532, %f8460;
	fma.rn.f32 	%f8541, %f8522, %f8533, %f8461;
	fma.rn.f32 	%f8542, %f8522, %f8534, %f8462;
	fma.rn.f32 	%f8543, %f8522, %f8535, %f8463;
	fma.rn.f32 	%f8544, %f8522, %f8536, %f8464;
	fma.rn.f32 	%f8545, %f8522, %f8537, %f8465;
	fma.rn.f32 	%f8546, %f8523, %f8530, %f8466;
	fma.rn.f32 	%f8547, %f8523, %f8531, %f8467;
	fma.rn.f32 	%f8548, %f8523, %f8532, %f8468;
	fma.rn.f32 	%f8549, %f8523, %f8533, %f8469;
	fma.rn.f32 	%f8550, %f8523, %f8534, %f8470;
	fma.rn.f32 	%f8551, %f8523, %f8535, %f8471;
	fma.rn.f32 	%f8552, %f8523, %f8536, %f8472;
	fma.rn.f32 	%f8553, %f8523, %f8537, %f8473;
	fma.rn.f32 	%f8554, %f8524, %f8530, %f8474;
	fma.rn.f32 	%f8555, %f8524, %f8531, %f8475;
	fma.rn.f32 	%f8556, %f8524, %f8532, %f8476;
	fma.rn.f32 	%f8557, %f8524, %f8533, %f8477;
	fma.rn.f32 	%f8558, %f8524, %f8534, %f8478;
	fma.rn.f32 	%f8559, %f8524, %f8535, %f8479;
	fma.rn.f32 	%f8560, %f8524, %f8536, %f8480;
	fma.rn.f32 	%f8561, %f8524, %f8537, %f8481;
	fma.rn.f32 	%f8562, %f8525, %f8530, %f8482;
	fma.rn.f32 	%f8563, %f8525, %f8531, %f8483;
	fma.rn.f32 	%f8564, %f8525, %f8532, %f8484;
	fma.rn.f32 	%f8565, %f8525, %f8533, %f8485;
	fma.rn.f32 	%f8566, %f8525, %f8534, %f8486;
	fma.rn.f32 	%f8567, %f8525, %f8535, %f8487;
	fma.rn.f32 	%f8568, %f8525, %f8536, %f8488;
	fma.rn.f32 	%f8569, %f8525, %f8537, %f8489;
	fma.rn.f32 	%f8570, %f8526, %f8530, %f8490;
	fma.rn.f32 	%f8571, %f8526, %f8531, %f8491;
	fma.rn.f32 	%f8572, %f8526, %f8532, %f8492;
	fma.rn.f32 	%f8573, %f8526, %f8533, %f8493;
	fma.rn.f32 	%f8574, %f8526, %f8534, %f8494;
	fma.rn.f32 	%f8575, %f8526, %f8535, %f8495;
	fma.rn.f32 	%f8576, %f8526, %f8536, %f8496;
	fma.rn.f32 	%f8577, %f8526, %f8537, %f8497;
	fma.rn.f32 	%f8578, %f8527, %f8530, %f8498;
	fma.rn.f32 	%f8579, %f8527, %f8531, %f8499;
	fma.rn.f32 	%f8580, %f8527, %f8532, %f8500;
	fma.rn.f32 	%f8581, %f8527, %f8533, %f8501;
	fma.rn.f32 	%f8582, %f8527, %f8534, %f8502;
	fma.rn.f32 	%f8583, %f8527, %f8535, %f8503;
	fma.rn.f32 	%f8584, %f8527, %f8536, %f8504;
	fma.rn.f32 	%f8585, %f8527, %f8537, %f8505;
	fma.rn.f32 	%f8586, %f8528, %f8530, %f8506;
	fma.rn.f32 	%f8587, %f8528, %f8531, %f8507;
	fma.rn.f32 	%f8588, %f8528, %f8532, %f8508;
	fma.rn.f32 	%f8589, %f8528, %f8533, %f8509;
	fma.rn.f32 	%f8590, %f8528, %f8534, %f8510;
	fma.rn.f32 	%f8591, %f8528, %f8535, %f8511;
	fma.rn.f32 	%f8592, %f8528, %f8536, %f8512;
	fma.rn.f32 	%f8593, %f8528, %f8537, %f8513;
	fma.rn.f32 	%f8594, %f8529, %f8530, %f8514;
	fma.rn.f32 	%f8595, %f8529, %f8531, %f8515;
	fma.rn.f32 	%f8596, %f8529, %f8532, %f8516;
	fma.rn.f32 	%f8597, %f8529, %f8533, %f8517;
	fma.rn.f32 	%f8598, %f8529, %f8534, %f8518;
	fma.rn.f32 	%f8599, %f8529, %f8535, %f8519;
	fma.rn.f32 	%f8600, %f8529, %f8536, %f8520;
	fma.rn.f32 	%f8601, %f8529, %f8537, %f8521;
	ld.shared.v4.f32 	{%f8602, %f8603, %f8604, %f8605}, [%r207+5632];
	ld.shared.v4.f32 	{%f8606, %f8607, %f8608, %f8609}, [%r207+5888];
	ld.shared.v4.f32 	{%f8610, %f8611, %f8612, %f8613}, [%r209+5632];
	ld.shared.v4.f32 	{%f8614, %f8615, %f8616, %f8617}, [%r209+5888];
	fma.rn.f32 	%f8618, %f8602, %f8610, %f8538;
	fma.rn.f32 	%f8619, %f8602, %f8611, %f8539;
	fma.rn.f32 	%f8620, %f8602, %f8612, %f8540;
	fma.rn.f32 	%f8621, %f8602, %f8613, %f8541;
	fma.rn.f32 	%f8622, %f8602, %f8614, %f8542;
	fma.rn.f32 	%f8623, %f8602, %f8615, %f8543;
	fma.rn.f32 	%f8624, %f8602, %f8616, %f8544;
	fma.rn.f32 	%f8625, %f8602, %f8617, %f8545;
	fma.rn.f32 	%f8626, %f8603, %f8610, %f8546;
	fma.rn.f32 	%f8627, %f8603, %f8611, %f8547;
	fma.rn.f32 	%f8628, %f8603, %f8612, %f8548;
	fma.rn.f32 	%f8629, %f8603, %f8613, %f8549;
	fma.rn.f32 	%f8630, %f8603, %f8614, %f8550;
	fma.rn.f32 	%f8631, %f8603, %f8615, %f8551;
	fma.rn.f32 	%f8632, %f8603, %f8616, %f8552;
	fma.rn.f32 	%f8633, %f8603, %f8617, %f8553;
	fma.rn.f32 	%f8634, %f8604, %f8610, %f8554;
	fma.rn.f32 	%f8635, %f8604, %f8611, %f8555;
	fma.rn.f32 	%f8636, %f8604, %f8612, %f8556;
	fma.rn.f32 	%f8637, %f8604, %f8613, %f8557;
	fma.rn.f32 	%f8638, %f8604, %f8614, %f8558;
	fma.rn.f32 	%f8639, %f8604, %f8615, %f8559;
	fma.rn.f32 	%f8640, %f8604, %f8616, %f8560;
	fma.rn.f32 	%f8641, %f8604, %f8617, %f8561;
	fma.rn.f32 	%f8642, %f8605, %f8610, %f8562;
	fma.rn.f32 	%f8643, %f8605, %f8611, %f8563;
	fma.rn.f32 	%f8644, %f8605, %f8612, %f8564;
	fma.rn.f32 	%f8645, %f8605, %f8613, %f8565;
	fma.rn.f32 	%f8646, %f8605, %f8614, %f8566;
	fma.rn.f32 	%f8647, %f8605, %f8615, %f8567;
	fma.rn.f32 	%f8648, %f8605, %f8616, %f8568;
	fma.rn.f32 	%f8649, %f8605, %f8617, %f8569;
	fma.rn.f32 	%f8650, %f8606, %f8610, %f8570;
	fma.rn.f32 	%f8651, %f8606, %f8611, %f8571;
	fma.rn.f32 	%f8652, %f8606, %f8612, %f8572;
	fma.rn.f32 	%f8653, %f8606, %f8613, %f8573;
	fma.rn.f32 	%f8654, %f8606, %f8614, %f8574;
	fma.rn.f32 	%f8655, %f8606, %f8615, %f8575;
	fma.rn.f32 	%f8656, %f8606, %f8616, %f8576;
	fma.rn.f32 	%f8657, %f8606, %f8617, %f8577;
	fma.rn.f32 	%f8658, %f8607, %f8610, %f8578;
	fma.rn.f32 	%f8659, %f8607, %f8611, %f8579;
	fma.rn.f32 	%f8660, %f8607, %f8612, %f8580;
	fma.rn.f32 	%f8661, %f8607, %f8613, %f8581;
	fma.rn.f32 	%f8662, %f8607, %f8614, %f8582;
	fma.rn.f32 	%f8663, %f8607, %f8615, %f8583;
	fma.rn.f32 	%f8664, %f8607, %f8616, %f8584;
	fma.rn.f32 	%f8665, %f8607, %f8617, %f8585;
	fma.rn.f32 	%f8666, %f8608, %f8610, %f8586;
	fma.rn.f32 	%f8667, %f8608, %f8611, %f8587;
	fma.rn.f32 	%f8668, %f8608, %f8612, %f8588;
	fma.rn.f32 	%f8669, %f8608, %f8613, %f8589;
	fma.rn.f32 	%f8670, %f8608, %f8614, %f8590;
	fma.rn.f32 	%f8671, %f8608, %f8615, %f8591;
	fma.rn.f32 	%f8672, %f8608, %f8616, %f8592;
	fma.rn.f32 	%f8673, %f8608, %f8617, %f8593;
	fma.rn.f32 	%f8674, %f8609, %f8610, %f8594;
	fma.rn.f32 	%f8675, %f8609, %f8611, %f8595;
	fma.rn.f32 	%f8676, %f8609, %f8612, %f8596;
	fma.rn.f32 	%f8677, %f8609, %f8613, %f8597;
	fma.rn.f32 	%f8678, %f8609, %f8614, %f8598;
	fma.rn.f32 	%f8679, %f8609, %f8615, %f8599;
	fma.rn.f32 	%f8680, %f8609, %f8616, %f8600;
	fma.rn.f32 	%f8681, %f8609, %f8617, %f8601;
	ld.shared.v4.f32 	{%f8682, %f8683, %f8684, %f8685}, [%r207+6144];
	ld.shared.v4.f32 	{%f8686, %f8687, %f8688, %f8689}, [%r207+6400];
	ld.shared.v4.f32 	{%f8690, %f8691, %f8692, %f8693}, [%r209+6144];
	ld.shared.v4.f32 	{%f8694, %f8695, %f8696, %f8697}, [%r209+6400];
	fma.rn.f32 	%f8698, %f8682, %f8690, %f8618;
	fma.rn.f32 	%f8699, %f8682, %f8691, %f8619;
	fma.rn.f32 	%f8700, %f8682, %f8692, %f8620;
	fma.rn.f32 	%f8701, %f8682, %f8693, %f8621;
	fma.rn.f32 	%f8702, %f8682, %f8694, %f8622;
	fma.rn.f32 	%f8703, %f8682, %f8695, %f8623;
	fma.rn.f32 	%f8704, %f8682, %f8696, %f8624;
	fma.rn.f32 	%f8705, %f8682, %f8697, %f8625;
	fma.rn.f32 	%f8706, %f8683, %f8690, %f8626;
	fma.rn.f32 	%f8707, %f8683, %f8691, %f8627;
	fma.rn.f32 	%f8708, %f8683, %f8692, %f8628;
	fma.rn.f32 	%f8709, %f8683, %f8693, %f8629;
	fma.rn.f32 	%f8710, %f8683, %f8694, %f8630;
	fma.rn.f32 	%f8711, %f8683, %f8695, %f8631;
	fma.rn.f32 	%f8712, %f8683, %f8696, %f8632;
	fma.rn.f32 	%f8713, %f8683, %f8697, %f8633;
	fma.rn.f32 	%f8714, %f8684, %f8690, %f8634;
	fma.rn.f32 	%f8715, %f8684, %f8691, %f8635;
	fma.rn.f32 	%f8716, %f8684, %f8692, %f8636;
	fma.rn.f32 	%f8717, %f8684, %f8693, %f8637;
	fma.rn.f32 	%f8718, %f8684, %f8694, %f8638;
	fma.rn.f32 	%f8719, %f8684, %f8695, %f8639;
	fma.rn.f32 	%f8720, %f8684, %f8696, %f8640;
	fma.rn.f32 	%f8721, %f8684, %f8697, %f8641;
	fma.rn.f32 	%f8722, %f8685, %f8690, %f8642;
	fma.rn.f32 	%f8723, %f8685, %f8691, %f8643;
	fma.rn.f32 	%f8724, %f8685, %f8692, %f8644;
	fma.rn.f32 	%f8725, %f8685, %f8693, %f8645;
	fma.rn.f32 	%f8726, %f8685, %f8694, %f8646;
	fma.rn.f32 	%f8727, %f8685, %f8695, %f8647;
	fma.rn.f32 	%f8728, %f8685, %f8696, %f8648;
	fma.rn.f32 	%f8729, %f8685, %f8697, %f8649;
	fma.rn.f32 	%f8730, %f8686, %f8690, %f8650;
	fma.rn.f32 	%f8731, %f8686, %f8691, %f8651;
	fma.rn.f32 	%f8732, %f8686, %f8692, %f8652;
	fma.rn.f32 	%f8733, %f8686, %f8693, %f8653;
	fma.rn.f32 	%f8734, %f8686, %f8694, %f8654;
	fma.rn.f32 	%f8735, %f8686, %f8695, %f8655;
	fma.rn.f32 	%f8736, %f8686, %f8696, %f8656;
	fma.rn.f32 	%f8737, %f8686, %f8697, %f8657;
	fma.rn.f32 	%f8738, %f8687, %f8690, %f8658;
	fma.rn.f32 	%f8739, %f8687, %f8691, %f8659;
	fma.rn.f32 	%f8740, %f8687, %f8692, %f8660;
	fma.rn.f32 	%f8741, %f8687, %f8693, %f8661;
	fma.rn.f32 	%f8742, %f8687, %f8694, %f8662;
	fma.rn.f32 	%f8743, %f8687, %f8695, %f8663;
	fma.rn.f32 	%f8744, %f8687, %f8696, %f8664;
	fma.rn.f32 	%f8745, %f8687, %f8697, %f8665;
	fma.rn.f32 	%f8746, %f8688, %f8690, %f8666;
	fma.rn.f32 	%f8747, %f8688, %f8691, %f8667;
	fma.rn.f32 	%f8748, %f8688, %f8692, %f8668;
	fma.rn.f32 	%f8749, %f8688, %f8693, %f8669;
	fma.rn.f32 	%f8750, %f8688, %f8694, %f8670;
	fma.rn.f32 	%f8751, %f8688, %f8695, %f8671;
	fma.rn.f32 	%f8752, %f8688, %f8696, %f8672;
	fma.rn.f32 	%f8753, %f8688, %f8697, %f8673;
	fma.rn.f32 	%f8754, %f8689, %f8690, %f8674;
	fma.rn.f32 	%f8755, %f8689, %f8691, %f8675;
	fma.rn.f32 	%f8756, %f8689, %f8692, %f8676;
	fma.rn.f32 	%f8757, %f8689, %f8693, %f8677;
	fma.rn.f32 	%f8758, %f8689, %f8694, %f8678;
	fma.rn.f32 	%f8759, %f8689, %f8695, %f8679;
	fma.rn.f32 	%f8760, %f8689, %f8696, %f8680;
	fma.rn.f32 	%f8761, %f8689, %f8697, %f8681;
	ld.shared.v4.f32 	{%f8762, %f8763, %f8764, %f8765}, [%r207+6656];
	ld.shared.v4.f32 	{%f8766, %f8767, %f8768, %f8769}, [%r207+6912];
	ld.shared.v4.f32 	{%f8770, %f8771, %f8772, %f8773}, [%r209+6656];
	ld.shared.v4.f32 	{%f8774, %f8775, %f8776, %f8777}, [%r209+6912];
	fma.rn.f32 	%f8778, %f8762, %f8770, %f8698;
	fma.rn.f32 	%f8779, %f8762, %f8771, %f8699;
	fma.rn.f32 	%f8780, %f8762, %f8772, %f8700;
	fma.rn.f32 	%f8781, %f8762, %f8773, %f8701;
	fma.rn.f32 	%f8782, %f8762, %f8774, %f8702;
	fma.rn.f32 	%f8783, %f8762, %f8775, %f8703;
	fma.rn.f32 	%f8784, %f8762, %f8776, %f8704;
	fma.rn.f32 	%f8785, %f8762, %f8777, %f8705;
	fma.rn.f32 	%f8786, %f8763, %f8770, %f8706;
	fma.rn.f32 	%f8787, %f8763, %f8771, %f8707;
	fma.rn.f32 	%f8788, %f8763, %f8772, %f8708;
	fma.rn.f32 	%f8789, %f8763, %f8773, %f8709;
	fma.rn.f32 	%f8790, %f8763, %f8774, %f8710;
	fma.rn.f32 	%f8791, %f8763, %f8775, %f8711;
	fma.rn.f32 	%f8792, %f8763, %f8776, %f8712;
	fma.rn.f32 	%f8793, %f8763, %f8777, %f8713;
	fma.rn.f32 	%f8794, %f8764, %f8770, %f8714;
	fma.rn.f32 	%f8795, %f8764, %f8771, %f8715;
	fma.rn.f32 	%f8796, %f8764, %f8772, %f8716;
	fma.rn.f32 	%f8797, %f8764, %f8773, %f8717;
	fma.rn.f32 	%f8798, %f8764, %f8774, %f8718;
	fma.rn.f32 	%f8799, %f8764, %f8775, %f8719;
	fma.rn.f32 	%f8800, %f8764, %f8776, %f8720;
	fma.rn.f32 	%f8801, %f8764, %f8777, %f8721;
	fma.rn.f32 	%f8802, %f8765, %f8770, %f8722;
	fma.rn.f32 	%f8803, %f8765, %f8771, %f8723;
	fma.rn.f32 	%f8804, %f8765, %f8772, %f8724;
	fma.rn.f32 	%f8805, %f8765, %f8773, %f8725;
	fma.rn.f32 	%f8806, %f8765, %f8774, %f8726;
	fma.rn.f32 	%f8807, %f8765, %f8775, %f8727;
	fma.rn.f32 	%f8808, %f8765, %f8776, %f8728;
	fma.rn.f32 	%f8809, %f8765, %f8777, %f8729;
	fma.rn.f32 	%f8810, %f8766, %f8770, %f8730;
	fma.rn.f32 	%f8811, %f8766, %f8771, %f8731;
	fma.rn.f32 	%f8812, %f8766, %f8772, %f8732;
	fma.rn.f32 	%f8813, %f8766, %f8773, %f8733;
	fma.rn.f32 	%f8814, %f8766, %f8774, %f8734;
	fma.rn.f32 	%f8815, %f8766, %f8775, %f8735;
	fma.rn.f32 	%f8816, %f8766, %f8776, %f8736;
	fma.rn.f32 	%f8817, %f8766, %f8777, %f8737;
	fma.rn.f32 	%f8818, %f8767, %f8770, %f8738;
	fma.rn.f32 	%f8819, %f8767, %f8771, %f8739;
	fma.rn.f32 	%f8820, %f8767, %f8772, %f8740;
	fma.rn.f32 	%f8821, %f8767, %f8773, %f8741;
	fma.rn.f32 	%f8822, %f8767, %f8774, %f8742;
	fma.rn.f32 	%f8823, %f8767, %f8775, %f8743;
	fma.rn.f32 	%f8824, %f8767, %f8776, %f8744;
	fma.rn.f32 	%f8825, %f8767, %f8777, %f8745;
	fma.rn.f32 	%f8826, %f8768, %f8770, %f8746;
	fma.rn.f32 	%f8827, %f8768, %f8771, %f8747;
	fma.rn.f32 	%f8828, %f8768, %f8772, %f8748;
	fma.rn.f32 	%f8829, %f8768, %f8773, %f8749;
	fma.rn.f32 	%f8830, %f8768, %f8774, %f8750;
	fma.rn.f32 	%f8831, %f8768, %f8775, %f8751;
	fma.rn.f32 	%f8832, %f8768, %f8776, %f8752;
	fma.rn.f32 	%f8833, %f8768, %f8777, %f8753;
	fma.rn.f32 	%f8834, %f8769, %f8770, %f8754;
	fma.rn.f32 	%f8835, %f8769, %f8771, %f8755;
	fma.rn.f32 	%f8836, %f8769, %f8772, %f8756;
	fma.rn.f32 	%f8837, %f8769, %f8773, %f8757;
	fma.rn.f32 	%f8838, %f8769, %f8774, %f8758;
	fma.rn.f32 	%f8839, %f8769, %f8775, %f8759;
	fma.rn.f32 	%f8840, %f8769, %f8776, %f8760;
	fma.rn.f32 	%f8841, %f8769, %f8777, %f8761;
	ld.shared.v4.f32 	{%f8842, %f8843, %f8844, %f8845}, [%r207+7168];
	ld.shared.v4.f32 	{%f8846, %f8847, %f8848, %f8849}, [%r207+7424];
	ld.shared.v4.f32 	{%f8850, %f8851, %f8852, %f8853}, [%r209+7168];
	ld.shared.v4.f32 	{%f8854, %f8855, %f8856, %f8857}, [%r209+7424];
	fma.rn.f32 	%f8858, %f8842, %f8850, %f8778;
	fma.rn.f32 	%f8859, %f8842, %f8851, %f8779;
	fma.rn.f32 	%f8860, %f8842, %f8852, %f8780;
	fma.rn.f32 	%f8861, %f8842, %f8853, %f8781;
	fma.rn.f32 	%f8862, %f8842, %f8854, %f8782;
	fma.rn.f32 	%f8863, %f8842, %f8855, %f8783;
	fma.rn.f32 	%f8864, %f8842, %f8856, %f8784;
	fma.rn.f32 	%f8865, %f8842, %f8857, %f8785;
	fma.rn.f32 	%f8866, %f8843, %f8850, %f8786;
	fma.rn.f32 	%f8867, %f8843, %f8851, %f8787;
	fma.rn.f32 	%f8868, %f8843, %f8852, %f8788;
	fma.rn.f32 	%f8869, %f8843, %f8853, %f8789;
	fma.rn.f32 	%f8870, %f8843, %f8854, %f8790;
	fma.rn.f32 	%f8871, %f8843, %f8855, %f8791;
	fma.rn.f32 	%f8872, %f8843, %f8856, %f8792;
	fma.rn.f32 	%f8873, %f8843, %f8857, %f8793;
	fma.rn.f32 	%f8874, %f8844, %f8850, %f8794;
	fma.rn.f32 	%f8875, %f8844, %f8851, %f8795;
	fma.rn.f32 	%f8876, %f8844, %f8852, %f8796;
	fma.rn.f32 	%f8877, %f8844, %f8853, %f8797;
	fma.rn.f32 	%f8878, %f8844, %f8854, %f8798;
	fma.rn.f32 	%f8879, %f8844, %f8855, %f8799;
	fma.rn.f32 	%f8880, %f8844, %f8856, %f8800;
	fma.rn.f32 	%f8881, %f8844, %f8857, %f8801;
	fma.rn.f32 	%f8882, %f8845, %f8850, %f8802;
	fma.rn.f32 	%f8883, %f8845, %f8851, %f8803;
	fma.rn.f32 	%f8884, %f8845, %f8852, %f8804;
	fma.rn.f32 	%f8885, %f8845, %f8853, %f8805;
	fma.rn.f32 	%f8886, %f8845, %f8854, %f8806;
	fma.rn.f32 	%f8887, %f8845, %f8855, %f8807;
	fma.rn.f32 	%f8888, %f8845, %f8856, %f8808;
	fma.rn.f32 	%f8889, %f8845, %f8857, %f8809;
	fma.rn.f32 	%f8890, %f8846, %f8850, %f8810;
	fma.rn.f32 	%f8891, %f8846, %f8851, %f8811;
	fma.rn.f32 	%f8892, %f8846, %f8852, %f8812;
	fma.rn.f32 	%f8893, %f8846, %f8853, %f8813;
	fma.rn.f32 	%f8894, %f8846, %f8854, %f8814;
	fma.rn.f32 	%f8895, %f8846, %f8855, %f8815;
	fma.rn.f32 	%f8896, %f8846, %f8856, %f8816;
	fma.rn.f32 	%f8897, %f8846, %f8857, %f8817;
	fma.rn.f32 	%f8898, %f8847, %f8850, %f8818;
	fma.rn.f32 	%f8899, %f8847, %f8851, %f8819;
	fma.rn.f32 	%f8900, %f8847, %f8852, %f8820;
	fma.rn.f32 	%f8901, %f8847, %f8853, %f8821;
	fma.rn.f32 	%f8902, %f8847, %f8854, %f8822;
	fma.rn.f32 	%f8903, %f8847, %f8855, %f8823;
	fma.rn.f32 	%f8904, %f8847, %f8856, %f8824;
	fma.rn.f32 	%f8905, %f8847, %f8857, %f8825;
	fma.rn.f32 	%f8906, %f8848, %f8850, %f8826;
	fma.rn.f32 	%f8907, %f8848, %f8851, %f8827;
	fma.rn.f32 	%f8908, %f8848, %f8852, %f8828;
	fma.rn.f32 	%f8909, %f8848, %f8853, %f8829;
	fma.rn.f32 	%f8910, %f8848, %f8854, %f8830;
	fma.rn.f32 	%f8911, %f8848, %f8855, %f8831;
	fma.rn.f32 	%f8912, %f8848, %f8856, %f8832;
	fma.rn.f32 	%f8913, %f8848, %f8857, %f8833;
	fma.rn.f32 	%f8914, %f8849, %f8850, %f8834;
	fma.rn.f32 	%f8915, %f8849, %f8851, %f8835;
	fma.rn.f32 	%f8916, %f8849, %f8852, %f8836;
	fma.rn.f32 	%f8917, %f8849, %f8853, %f8837;
	fma.rn.f32 	%f8918, %f8849, %f8854, %f8838;
	fma.rn.f32 	%f8919, %f8849, %f8855, %f8839;
	fma.rn.f32 	%f8920, %f8849, %f8856, %f8840;
	fma.rn.f32 	%f8921, %f8849, %f8857, %f8841;
	ld.shared.v4.f32 	{%f8922, %f8923, %f8924, %f8925}, [%r207+7680];
	ld.shared.v4.f32 	{%f8926, %f8927, %f8928, %f8929}, [%r207+7936];
	ld.shared.v4.f32 	{%f8930, %f8931, %f8932, %f8933}, [%r209+7680];
	ld.shared.v4.f32 	{%f8934, %f8935, %f8936, %f8937}, [%r209+7936];
	fma.rn.f32 	%f741, %f8922, %f8930, %f8858;
	fma.rn.f32 	%f742, %f8922, %f8931, %f8859;
	fma.rn.f32 	%f743, %f8922, %f8932, %f8860;
	fma.rn.f32 	%f744, %f8922, %f8933, %f8861;
	fma.rn.f32 	%f745, %f8922, %f8934, %f8862;
	fma.rn.f32 	%f746, %f8922, %f8935, %f8863;
	fma.rn.f32 	%f747, %f8922, %f8936, %f8864;
	fma.rn.f32 	%f748, %f8922, %f8937, %f8865;
	fma.rn.f32 	%f749, %f8923, %f8930, %f8866;
	fma.rn.f32 	%f750, %f8923, %f8931, %f8867;
	fma.rn.f32 	%f751, %f8923, %f8932, %f8868;
	fma.rn.f32 	%f752, %f8923, %f8933, %f8869;
	fma.rn.f32 	%f753, %f8923, %f8934, %f8870;
	fma.rn.f32 	%f754, %f8923, %f8935, %f8871;
	fma.rn.f32 	%f755, %f8923, %f8936, %f8872;
	fma.rn.f32 	%f756, %f8923, %f8937, %f8873;
	fma.rn.f32 	%f757, %f8924, %f8930, %f8874;
	fma.rn.f32 	%f758, %f8924, %f8931, %f8875;
	fma.rn.f32 	%f759, %f8924, %f8932, %f8876;
	fma.rn.f32 	%f760, %f8924, %f8933, %f8877;
	fma.rn.f32 	%f761, %f8924, %f8934, %f8878;
	fma.rn.f32 	%f762, %f8924, %f8935, %f8879;
	fma.rn.f32 	%f763, %f8924, %f8936, %f8880;
	fma.rn.f32 	%f764, %f8924, %f8937, %f8881;
	fma.rn.f32 	%f765, %f8925, %f8930, %f8882;
	fma.rn.f32 	%f766, %f8925, %f8931, %f8883;
	fma.rn.f32 	%f767, %f8925, %f8932, %f8884;
	fma.rn.f32 	%f768, %f8925, %f8933, %f8885;
	fma.rn.f32 	%f769, %f8925, %f8934, %f8886;
	fma.rn.f32 	%f770, %f8925, %f8935, %f8887;
	fma.rn.f32 	%f771, %f8925, %f8936, %f8888;
	fma.rn.f32 	%f772, %f8925, %f8937, %f8889;
	fma.rn.f32 	%f773, %f8926, %f8930, %f8890;
	fma.rn.f32 	%f774, %f8926, %f8931, %f8891;
	fma.rn.f32 	%f775, %f8926, %f8932, %f8892;
	fma.rn.f32 	%f776, %f8926, %f8933, %f8893;
	fma.rn.f32 	%f777, %f8926, %f8934, %f8894;
	fma.rn.f32 	%f778, %f8926, %f8935, %f8895;
	fma.rn.f32 	%f779, %f8926, %f8936, %f8896;
	fma.rn.f32 	%f780, %f8926, %f8937, %f8897;
	fma.rn.f32 	%f781, %f8927, %f8930, %f8898;
	fma.rn.f32 	%f782, %f8927, %f8931, %f8899;
	fma.rn.f32 	%f783, %f8927, %f8932, %f8900;
	fma.rn.f32 	%f784, %f8927, %f8933, %f8901;
	fma.rn.f32 	%f785, %f8927, %f8934, %f8902;
	fma.rn.f32 	%f786, %f8927, %f8935, %f8903;
	fma.rn.f32 	%f787, %f8927, %f8936, %f8904;
	fma.rn.f32 	%f788, %f8927, %f8937, %f8905;
	fma.rn.f32 	%f789, %f8928, %f8930, %f8906;
	fma.rn.f32 	%f790, %f8928, %f8931, %f8907;
	fma.rn.f32 	%f791, %f8928, %f8932, %f8908;
	fma.rn.f32 	%f792, %f8928, %f8933, %f8909;
	fma.rn.f32 	%f793, %f8928, %f8934, %f8910;
	fma.rn.f32 	%f794, %f8928, %f8935, %f8911;
	fma.rn.f32 	%f795, %f8928, %f8936, %f8912;
	fma.rn.f32 	%f796, %f8928, %f8937, %f8913;
	fma.rn.f32 	%f797, %f8929, %f8930, %f8914;
	fma.rn.f32 	%f798, %f8929, %f8931, %f8915;
	fma.rn.f32 	%f799, %f8929, %f8932, %f8916;
	fma.rn.f32 	%f800, %f8929, %f8933, %f8917;
	fma.rn.f32 	%f801, %f8929, %f8934, %f8918;
	fma.rn.f32 	%f802, %f8929, %f8935, %f8919;
	fma.rn.f32 	%f803, %f8929, %f8936, %f8920;
	fma.rn.f32 	%f804, %f8929, %f8937, %f8921;
	@%p10 bra 	$L__BB1_21;
	shl.b32 	%r215, %r199, 11;
	and.b32  	%r216, %r215, 2048;
	add.s32 	%r217, %r207, %r216;
	st.shared.f32 	[%r217], %f197;
	st.shared.f32 	[%r217+512], %f198;
	st.shared.f32 	[%r217+1024], %f199;
	st.shared.f32 	[%r217+1536], %f200;
	st.shared.f32 	[%r217+4], %f205;
	st.shared.f32 	[%r217+516], %f206;
	st.shared.f32 	[%r217+1028], %f207;
	st.shared.f32 	[%r217+1540], %f208;
	st.shared.f32 	[%r217+8], %f213;
	st.shared.f32 	[%r217+520], %f214;
	st.shared.f32 	[%r217+1032], %f215;
	st.shared.f32 	[%r217+1544], %f216;
	st.shared.f32 	[%r217+12], %f221;
	st.shared.f32 	[%r217+524], %f222;
	st.shared.f32 	[%r217+1036], %f223;
	st.shared.f32 	[%r217+1548], %f224;
	st.shared.f32 	[%r217+256], %f229;
	st.shared.f32 	[%r217+768], %f230;
	st.shared.f32 	[%r217+1280], %f231;
	st.shared.f32 	[%r217+1792], %f232;
	st.shared.f32 	[%r217+260], %f237;
	st.shared.f32 	[%r217+772], %f238;
	st.shared.f32 	[%r217+1284], %f239;
	st.shared.f32 	[%r217+1796], %f240;
	st.shared.f32 	[%r217+264], %f245;
	st.shared.f32 	[%r217+776], %f246;
	st.shared.f32 	[%r217+1288], %f247;
	st.shared.f32 	[%r217+1800], %f248;
	st.shared.f32 	[%r217+268], %f253;
	st.shared.f32 	[%r217+780], %f254;
	st.shared.f32 	[%r217+1292], %f255;
	st.shared.f32 	[%r217+1804], %f256;
$L__BB1_21:
	shr.u32 	%r219, %r199, 1;
	setp.ne.s32 	%p11, %r219, 1;
	st.shared.v4.f32 	[%r205], {%f737, %f738, %f739, %f740};
	bar.sync 	0;
	ld.global.nc.v4.f32 	{%f805, %f806, %f807, %f808}, [%rd13+36864];
	ld.shared.v4.f32 	{%f8938, %f8939, %f8940, %f8941}, [%r207];
	ld.shared.v4.f32 	{%f8942, %f8943, %f8944, %f8945}, [%r207+256];
	ld.shared.v4.f32 	{%f8946, %f8947, %f8948, %f8949}, [%r209];
	ld.shared.v4.f32 	{%f8950, %f8951, %f8952, %f8953}, [%r209+256];
	fma.rn.f32 	%f8954, %f8938, %f8946, %f741;
	fma.rn.f32 	%f8955, %f8938, %f8947, %f742;
	fma.rn.f32 	%f8956, %f8938, %f8948, %f743;
	fma.rn.f32 	%f8957, %f8938, %f8949, %f744;
	fma.rn.f32 	%f8958, %f8938, %f8950, %f745;
	fma.rn.f32 	%f8959, %f8938, %f8951, %f746;
	fma.rn.f32 	%f8960, %f8938, %f8952, %f747;
	fma.rn.f32 	%f8961, %f8938, %f8953, %f748;
	fma.rn.f32 	%f8962, %f8939, %f8946, %f749;
	fma.rn.f32 	%f8963, %f8939, %f8947, %f750;
	fma.rn.f32 	%f8964, %f8939, %f8948, %f751;
	fma.rn.f32 	%f8965, %f8939, %f8949, %f752;
	fma.rn.f32 	%f8966, %f8939, %f8950, %f753;
	fma.rn.f32 	%f8967, %f8939, %f8951, %f754;
	fma.rn.f32 	%f8968, %f8939, %f8952, %f755;
	fma.rn.f32 	%f8969, %f8939, %f8953, %f756;
	fma.rn.f32 	%f8970, %f8940, %f8946, %f757;
	fma.rn.f32 	%f8971, %f8940, %f8947, %f758;
	fma.rn.f32 	%f8972, %f8940, %f8948, %f759;
	fma.rn.f32 	%f8973, %f8940, %f8949, %f760;
	fma.rn.f32 	%f8974, %f8940, %f8950, %f761;
	fma.rn.f32 	%f8975, %f8940, %f8951, %f762;
	fma.rn.f32 	%f8976, %f8940, %f8952, %f763;
	fma.rn.f32 	%f8977, %f8940, %f8953, %f764;
	fma.rn.f32 	%f8978, %f8941, %f8946, %f765;
	fma.rn.f32 	%f8979, %f8941, %f8947, %f766;
	fma.rn.f32 	%f8980, %f8941, %f8948, %f767;
	fma.rn.f32 	%f8981, %f8941, %f8949, %f768;
	fma.rn.f32 	%f8982, %f8941, %f8950, %f769;
	fma.rn.f32 	%f8983, %f8941, %f8951, %f770;
	fma.rn.f32 	%f8984, %f8941, %f8952, %f771;
	fma.rn.f32 	%f8985, %f8941, %f8953, %f772;
	fma.rn.f32 	%f8986, %f8942, %f8946, %f773;
	fma.rn.f32 	%f8987, %f8942, %f8947, %f774;
	fma.rn.f32 	%f8988, %f8942, %f8948, %f775;
	fma.rn.f32 	%f8989, %f8942, %f8949, %f776;
	fma.rn.f32 	%f8990, %f8942, %f8950, %f777;
	fma.rn.f32 	%f8991, %f8942, %f8951, %f778;
	fma.rn.f32 	%f8992, %f8942, %f8952, %f779;
	fma.rn.f32 	%f8993, %f8942, %f8953, %f780;
	fma.rn.f32 	%f8994, %f8943, %f8946, %f781;
	fma.rn.f32 	%f8995, %f8943, %f8947, %f782;
	fma.rn.f32 	%f8996, %f8943, %f8948, %f783;
	fma.rn.f32 	%f8997, %f8943, %f8949, %f784;
	fma.rn.f32 	%f8998, %f8943, %f8950, %f785;
	fma.rn.f32 	%f8999, %f8943, %f8951, %f786;
	fma.rn.f32 	%f9000, %f8943, %f8952, %f787;
	fma.rn.f32 	%f9001, %f8943, %f8953, %f788;
	fma.rn.f32 	%f9002, %f8944, %f8946, %f789;
	fma.rn.f32 	%f9003, %f8944, %f8947, %f790;
	fma.rn.f32 	%f9004, %f8944, %f8948, %f791;
	fma.rn.f32 	%f9005, %f8944, %f8949, %f792;
	fma.rn.f32 	%f9006, %f8944, %f8950, %f793;
	fma.rn.f32 	%f9007, %f8944, %f8951, %f794;
	fma.rn.f32 	%f9008, %f8944, %f8952, %f795;
	fma.rn.f32 	%f9009, %f8944, %f8953, %f796;
	fma.rn.f32 	%f9010, %f8945, %f8946, %f797;
	fma.rn.f32 	%f9011, %f8945, %f8947, %f798;
	fma.rn.f32 	%f9012, %f8945, %f8948, %f799;
	fma.rn.f32 	%f9013, %f8945, %f8949, %f800;
	fma.rn.f32 	%f9014, %f8945, %f8950, %f801;
	fma.rn.f32 	%f9015, %f8945, %f8951, %f802;
	fma.rn.f32 	%f9016, %f8945, %f8952, %f803;
	fma.rn.f32 	%f9017, %f8945, %f8953, %f804;
	ld.shared.v4.f32 	{%f9018, %f9019, %f9020, %f9021}, [%r207+512];
	ld.shared.v4.f32 	{%f9022, %f9023, %f9024, %f9025}, [%r207+768];
	ld.shared.v4.f32 	{%f9026, %f9027, %f9028, %f9029}, [%r209+512];
	ld.shared.v4.f32 	{%f9030, %f9031, %f9032, %f9033}, [%r209+768];
	fma.rn.f32 	%f9034, %f9018, %f9026, %f8954;
	fma.rn.f32 	%f9035, %f9018, %f9027, %f8955;
	fma.rn.f32 	%f9036, %f9018, %f9028, %f8956;
	fma.rn.f32 	%f9037, %f9018, %f9029, %f8957;
	fma.rn.f32 	%f9038, %f9018, %f9030, %f8958;
	fma.rn.f32 	%f9039, %f9018, %f9031, %f8959;
	fma.rn.f32 	%f9040, %f9018, %f9032, %f8960;
	fma.rn.f32 	%f9041, %f9018, %f9033, %f8961;
	fma.rn.f32 	%f9042, %f9019, %f9026, %f8962;
	fma.rn.f32 	%f9043, %f9019, %f9027, %f8963;
	fma.rn.f32 	%f9044, %f9019, %f9028, %f8964;
	fma.rn.f32 	%f9045, %f9019, %f9029, %f8965;
	fma.rn.f32 	%f9046, %f9019, %f9030, %f8966;
	fma.rn.f32 	%f9047, %f9019, %f9031, %f8967;
	fma.rn.f32 	%f9048, %f9019, %f9032, %f8968;
	fma.rn.f32 	%f9049, %f9019, %f9033, %f8969;
	fma.rn.f32 	%f9050, %f9020, %f9026, %f8970;
	fma.rn.f32 	%f9051, %f9020, %f9027, %f8971;
	fma.rn.f32 	%f9052, %f9020, %f9028, %f8972;
	fma.rn.f32 	%f9053, %f9020, %f9029, %f8973;
	fma.rn.f32 	%f9054, %f9020, %f9030, %f8974;
	fma.rn.f32 	%f9055, %f9020, %f9031, %f8975;
	fma.rn.f32 	%f9056, %f9020, %f9032, %f8976;
	fma.rn.f32 	%f9057, %f9020, %f9033, %f8977;
	fma.rn.f32 	%f9058, %f9021, %f9026, %f8978;
	fma.rn.f32 	%f9059, %f9021, %f9027, %f8979;
	fma.rn.f32 	%f9060, %f9021, %f9028, %f8980;
	fma.rn.f32 	%f9061, %f9021, %f9029, %f8981;
	fma.rn.f32 	%f9062, %f9021, %f9030, %f8982;
	fma.rn.f32 	%f9063, %f9021, %f9031, %f8983;
	fma.rn.f32 	%f9064, %f9021, %f9032, %f8984;
	fma.rn.f32 	%f9065, %f9021, %f9033, %f8985;
	fma.rn.f32 	%f9066, %f9022, %f9026, %f8986;
	fma.rn.f32 	%f9067, %f9022, %f9027, %f8987;
	fma.rn.f32 	%f9068, %f9022, %f9028, %f8988;
	fma.rn.f32 	%f9069, %f9022, %f9029, %f8989;
	fma.rn.f32 	%f9070, %f9022, %f9030, %f8990;
	fma.rn.f32 	%f9071, %f9022, %f9031, %f8991;
	fma.rn.f32 	%f9072, %f9022, %f9032, %f8992;
	fma.rn.f32 	%f9073, %f9022, %f9033, %f8993;
	fma.rn.f32 	%f9074, %f9023, %f9026, %f8994;
	fma.rn.f32 	%f9075, %f9023, %f9027, %f8995;
	fma.rn.f32 	%f9076, %f9023, %f9028, %f8996;
	fma.rn.f32 	%f9077, %f9023, %f9029, %f8997;
	fma.rn.f32 	%f9078, %f9023, %f9030, %f8998;
	fma.rn.f32 	%f9079, %f9023, %f9031, %f8999;
	fma.rn.f32 	%f9080, %f9023, %f9032, %f9000;
	fma.rn.f32 	%f9081, %f9023, %f9033, %f9001;
	fma.rn.f32 	%f9082, %f9024, %f9026, %f9002;
	fma.rn.f32 	%f9083, %f9024, %f9027, %f9003;
	fma.rn.f32 	%f9084, %f9024, %f9028, %f9004;
	fma.rn.f32 	%f9085, %f9024, %f9029, %f9005;
	fma.rn.f32 	%f9086, %f9024, %f9030, %f9006;
	fma.rn.f32 	%f9087, %f9024, %f9031, %f9007;
	fma.rn.f32 	%f9088, %f9024, %f9032, %f9008;
	fma.rn.f32 	%f9089, %f9024, %f9033, %f9009;
	fma.rn.f32 	%f9090, %f9025, %f9026, %f9010;
	fma.rn.f32 	%f9091, %f9025, %f9027, %f9011;
	fma.rn.f32 	%f9092, %f9025, %f9028, %f9012;
	fma.rn.f32 	%f9093, %f9025, %f9029, %f9013;
	fma.rn.f32 	%f9094, %f9025, %f9030, %f9014;
	fma.rn.f32 	%f9095, %f9025, %f9031, %f9015;
	fma.rn.f32 	%f9096, %f9025, %f9032, %f9016;
	fma.rn.f32 	%f9097, %f9025, %f9033, %f9017;
	ld.shared.v4.f32 	{%f9098, %f9099, %f9100, %f9101}, [%r207+1024];
	ld.shared.v4.f32 	{%f9102, %f9103, %f9104, %f9105}, [%r207+1280];
	ld.shared.v4.f32 	{%f9106, %f9107, %f9108, %f9109}, [%r209+1024];
	ld.shared.v4.f32 	{%f9110, %f9111, %f9112, %f9113}, [%r209+1280];
	fma.rn.f32 	%f9114, %f9098, %f9106, %f9034;
	fma.rn.f32 	%f9115, %f9098, %f9107, %f9035;
	fma.rn.f32 	%f9116, %f9098, %f9108, %f9036;
	fma.rn.f32 	%f9117, %f9098, %f9109, %f9037;
	fma.rn.f32 	%f9118, %f9098, %f9110, %f9038;
	fma.rn.f32 	%f9119, %f9098, %f9111, %f9039;
	fma.rn.f32 	%f9120, %f9098, %f9112, %f9040;
	fma.rn.f32 	%f9121, %f9098, %f9113, %f9041;
	fma.rn.f32 	%f9122, %f9099, %f9106, %f9042;
	fma.rn.f32 	%f9123, %f9099, %f9107, %f9043;
	fma.rn.f32 	%f9124, %f9099, %f9108, %f9044;
	fma.rn.f32 	%f9125, %f9099, %f9109, %f9045;
	fma.rn.f32 	%f9126, %f9099, %f9110, %f9046;
	fma.rn.f32 	%f9127, %f9099, %f9111, %f9047;
	fma.rn.f32 	%f9128, %f9099, %f9112, %f9048;
	fma.rn.f32 	%f9129, %f9099, %f9113, %f9049;
	fma.rn.f32 	%f9130, %f9100, %f9106, %f9050;
	fma.rn.f32 	%f9131, %f9100, %f9107, %f9051;
	fma.rn.f32 	%f9132, %f9100, %f9108, %f9052;
	fma.rn.f32 	%f9133, %f9100, %f9109, %f9053;
	fma.rn.f32 	%f9134, %f9100, %f9110, %f9054;
	fma.rn.f32 	%f9135, %f9100, %f9111, %f9055;
	fma.rn.f32 	%f9136, %f9100, %f9112, %f9056;
	fma.rn.f32 	%f9137, %f9100, %f9113, %f9057;
	fma.rn.f32 	%f9138, %f9101, %f9106, %f9058;
	fma.rn.f32 	%f9139, %f9101, %f9107, %f9059;
	fma.rn.f32 	%f9140, %f9101, %f9108, %f9060;
	fma.rn.f32 	%f9141, %f9101, %f9109, %f9061;
	fma.rn.f32 	%f9142, %f9101, %f9110, %f9062;
	fma.rn.f32 	%f9143, %f9101, %f9111, %f9063;
	fma.rn.f32 	%f9144, %f9101, %f9112, %f9064;
	fma.rn.f32 	%f9145, %f9101, %f9113, %f9065;
	fma.rn.f32 	%f9146, %f9102, %f9106, %f9066;
	fma.rn.f32 	%f9147, %f9102, %f9107, %f9067;
	fma.rn.f32 	%f9148, %f9102, %f9108, %f9068;
	fma.rn.f32 	%f9149, %f9102, %f9109, %f9069;
	fma.rn.f32 	%f9150, %f9102, %f9110, %f9070;
	fma.rn.f32 	%f9151, %f9102, %f9111, %f9071;
	fma.rn.f32 	%f9152, %f9102, %f9112, %f9072;
	fma.rn.f32 	%f9153, %f9102, %f9113, %f9073;
	fma.rn.f32 	%f9154, %f9103, %f9106, %f9074;
	fma.rn.f32 	%f9155, %f9103, %f9107, %f9075;
	fma.rn.f32 	%f9156, %f9103, %f9108, %f9076;
	fma.rn.f32 	%f9157, %f9103, %f9109, %f9077;
	fma.rn.f32 	%f9158, %f9103, %f9110, %f9078;
	fma.rn.f32 	%f9159, %f9103, %f9111, %f9079;
	fma.rn.f32 	%f9160, %f9103, %f9112, %f9080;
	fma.rn.f32 	%f9161, %f9103, %f9113, %f9081;
	fma.rn.f32 	%f9162, %f9104, %f9106, %f9082;
	fma.rn.f32 	%f9163, %f9104, %f9107, %f9083;
	fma.rn.f32 	%f9164, %f9104, %f9108, %f9084;
	fma.rn.f32 	%f9165, %f9104, %f9109, %f9085;
	fma.rn.f32 	%f9166, %f9104, %f9110, %f9086;
	fma.rn.f32 	%f9167, %f9104, %f9111, %f9087;
	fma.rn.f32 	%f9168, %f9104, %f9112, %f9088;
	fma.rn.f32 	%f9169, %f9104, %f9113, %f9089;
	fma.rn.f32 	%f9170, %f9105, %f9106, %f9090;
	fma.rn.f32 	%f9171, %f9105, %f9107, %f9091;
	fma.rn.f32 	%f9172, %f9105, %f9108, %f9092;
	fma.rn.f32 	%f9173, %f9105, %f9109, %f9093;
	fma.rn.f32 	%f9174, %f9105, %f9110, %f9094;
	fma.rn.f32 	%f9175, %f9105, %f9111, %f9095;
	fma.rn.f32 	%f9176, %f9105, %f9112, %f9096;
	fma.rn.f32 	%f9177, %f9105, %f9113, %f9097;
	ld.shared.v4.f32 	{%f9178, %f9179, %f9180, %f9181}, [%r207+1536];
	ld.shared.v4.f32 	{%f9182, %f9183, %f9184, %f9185}, [%r207+1792];
	ld.shared.v4.f32 	{%f9186, %f9187, %f9188, %f9189}, [%r209+1536];
	ld.shared.v4.f32 	{%f9190, %f9191, %f9192, %f9193}, [%r209+1792];
	fma.rn.f32 	%f9194, %f9178, %f9186, %f9114;
	fma.rn.f32 	%f9195, %f9178, %f9187, %f9115;
	fma.rn.f32 	%f9196, %f9178, %f9188, %f9116;
	fma.rn.f32 	%f9197, %f9178, %f9189, %f9117;
	fma.rn.f32 	%f9198, %f9178, %f9190, %f9118;
	fma.rn.f32 	%f9199, %f9178, %f9191, %f9119;
	fma.rn.f32 	%f9200, %f9178, %f9192, %f9120;
	fma.rn.f32 	%f9201, %f9178, %f9193, %f9121;
	fma.rn.f32 	%f9202, %f9179, %f9186, %f9122;
	fma.rn.f32 	%f9203, %f9179, %f9187, %f9123;
	fma.rn.f32 	%f9204, %f9179, %f9188, %f9124;
	fma.rn.f32 	%f9205, %f9179, %f9189, %f9125;
	fma.rn.f32 	%f9206, %f9179, %f9190, %f9126;
	fma.rn.f32 	%f9207, %f9179, %f9191, %f9127;
	fma.rn.f32 	%f9208, %f9179, %f9192, %f9128;
	fma.rn.f32 	%f9209, %f9179, %f9193, %f9129;
	fma.rn.f32 	%f9210, %f9180, %f9186, %f9130;
	fma.rn.f32 	%f9211, %f9180, %f9187, %f9131;
	fma.rn.f32 	%f9212, %f9180, %f9188, %f9132;
	fma.rn.f32 	%f9213, %f9180, %f9189, %f9133;
	fma.rn.f32 	%f9214, %f9180, %f9190, %f9134;
	fma.rn.f32 	%f9215, %f9180, %f9191, %f9135;
	fma.rn.f32 	%f9216, %f9180, %f9192, %f9136;
	fma.rn.f32 	%f9217, %f9180, %f9193, %f9137;
	fma.rn.f32 	%f9218, %f9181, %f9186, %f9138;
	fma.rn.f32 	%f9219, %f9181, %f9187, %f9139;
	fma.rn.f32 	%f9220, %f9181, %f9188, %f9140;
	fma.rn.f32 	%f9221, %f9181, %f9189, %f9141;
	fma.rn.f32 	%f9222, %f9181, %f9190, %f9142;
	fma.rn.f32 	%f9223, %f9181, %f9191, %f9143;
	fma.rn.f32 	%f9224, %f9181, %f9192, %f9144;
	fma.rn.f32 	%f9225, %f9181, %f9193, %f9145;
	fma.rn.f32 	%f9226, %f9182, %f9186, %f9146;
	fma.rn.f32 	%f9227, %f9182, %f9187, %f9147;
	fma.rn.f32 	%f9228, %f9182, %f9188, %f9148;
	fma.rn.f32 	%f9229, %f9182, %f9189, %f9149;
	fma.rn.f32 	%f9230, %f9182, %f9190, %f9150;
	fma.rn.f32 	%f9231, %f9182, %f9191, %f9151;
	fma.rn.f32 	%f9232, %f9182, %f9192, %f9152;
	fma.rn.f32 	%f9233, %f9182, %f9193, %f9153;
	fma.rn.f32 	%f9234, %f9183, %f9186, %f9154;
	fma.rn.f32 	%f9235, %f9183, %f9187, %f9155;
	fma.rn.f32 	%f9236, %f9183, %f9188, %f9156;
	fma.rn.f32 	%f9237, %f9183, %f9189, %f9157;
	fma.rn.f32 	%f9238, %f9183, %f9190, %f9158;
	fma.rn.f32 	%f9239, %f9183, %f9191, %f9159;
	fma.rn.f32 	%f9240, %f9183, %f9192, %f9160;
	fma.rn.f32 	%f9241, %f9183, %f9193, %f9161;
	fma.rn.f32 	%f9242, %f9184, %f9186, %f9162;
	fma.rn.f32 	%f9243, %f9184, %f9187, %f9163;
	fma.rn.f32 	%f9244, %f9184, %f9188, %f9164;
	fma.rn.f32 	%f9245, %f9184, %f9189, %f9165;
	fma.rn.f32 	%f9246, %f9184, %f9190, %f9166;
	fma.rn.f32 	%f9247, %f9184, %f9191, %f9167;
	fma.rn.f32 	%f9248, %f9184, %f9192, %f9168;
	fma.rn.f32 	%f9249, %f9184, %f9193, %f9169;
	fma.rn.f32 	%f9250, %f9185, %f9186, %f9170;
	fma.rn.f32 	%f9251, %f9185, %f9187, %f9171;
	fma.rn.f32 	%f9252, %f9185, %f9188, %f9172;
	fma.rn.f32 	%f9253, %f9185, %f9189, %f9173;
	fma.rn.f32 	%f9254, %f9185, %f9190, %f9174;
	fma.rn.f32 	%f9255, %f9185, %f9191, %f9175;
	fma.rn.f32 	%f9256, %f9185, %f9192, %f9176;
	fma.rn.f32 	%f9257, %f9185, %f9193, %f9177;
	ld.shared.v4.f32 	{%f9258, %f9259, %f9260, %f9261}, [%r207+2048];
	ld.shared.v4.f32 	{%f9262, %f9263, %f9264, %f9265}, [%r207+2304];
	ld.shared.v4.f32 	{%f9266, %f9267, %f9268, %f9269}, [%r209+2048];
	ld.shared.v4.f32 	{%f9270, %f9271, %f9272, %f9273}, [%r209+2304];
	fma.rn.f32 	%f9274, %f9258, %f9266, %f9194;
	fma.rn.f32 	%f9275, %f9258, %f9267, %f9195;
	fma.rn.f32 	%f9276, %f9258, %f9268, %f9196;
	fma.rn.f32 	%f9277, %f9258, %f9269, %f9197;
	fma.rn.f32 	%f9278, %f9258, %f9270, %f9198;
	fma.rn.f32 	%f9279, %f9258, %f9271, %f9199;
	fma.rn.f32 	%f9280, %f9258, %f9272, %f9200;
	fma.rn.f32 	%f9281, %f9258, %f9273, %f9201;
	fma.rn.f32 	%f9282, %f9259, %f9266, %f9202;
	fma.rn.f32 	%f9283, %f9259, %f9267, %f9203;
	fma.rn.f32 	%f9284, %f9259, %f9268, %f9204;
	fma.rn.f32 	%f9285, %f9259, %f9269, %f9205;
	fma.rn.f32 	%f9286, %f9259, %f9270, %f9206;
	fma.rn.f32 	%f9287, %f9259, %f9271, %f9207;
	fma.rn.f32 	%f9288, %f9259, %f9272, %f9208;
	fma.rn.f32 	%f9289, %f9259, %f9273, %f9209;
	fma.rn.f32 	%f9290, %f9260, %f9266, %f9210;
	fma.rn.f32 	%f9291, %f9260, %f9267, %f9211;
	fma.rn.f32 	%f9292, %f9260, %f9268, %f9212;
	fma.rn.f32 	%f9293, %f9260, %f9269, %f9213;
	fma.rn.f32 	%f9294, %f9260, %f9270, %f9214;
	fma.rn.f32 	%f9295, %f9260, %f9271, %f9215;
	fma.rn.f32 	%f9296, %f9260, %f9272, %f9216;
	fma.rn.f32 	%f9297, %f9260, %f9273, %f9217;
	fma.rn.f32 	%f9298, %f9261, %f9266, %f9218;
	fma.rn.f32 	%f9299, %f9261, %f9267, %f9219;
	fma.rn.f32 	%f9300, %f9261, %f9268, %f9220;
	fma.rn.f32 	%f9301, %f9261, %f9269, %f9221;
	fma.rn.f32 	%f9302, %f9261, %f9270, %f9222;
	fma.rn.f32 	%f9303, %f9261, %f9271, %f9223;
	fma.rn.f32 	%f9304, %f9261, %f9272, %f9224;
	fma.rn.f32 	%f9305, %f9261, %f9273, %f9225;
	fma.rn.f32 	%f9306, %f9262, %f9266, %f9226;
	fma.rn.f32 	%f9307, %f9262, %f9267, %f9227;
	fma.rn.f32 	%f9308, %f9262, %f9268, %f9228;
	fma.rn.f32 	%f9309, %f9262, %f9269, %f9229;
	fma.rn.f32 	%f9310, %f9262, %f9270, %f9230;
	fma.rn.f32 	%f9311, %f9262, %f9271, %f9231;
	fma.rn.f32 	%f9312, %f9262, %f9272, %f9232;
	fma.rn.f32 	%f9313, %f9262, %f9273, %f9233;
	fma.rn.f32 	%f9314, %f9263, %f9266, %f9234;
	fma.rn.f32 	%f9315, %f9263, %f9267, %f9235;
	fma.rn.f32 	%f9316, %f9263, %f9268, %f9236;
	fma.rn.f32 	%f9317, %f9263, %f9269, %f9237;
	fma.rn.f32 	%f9318, %f9263, %f9270, %f9238;
	fma.rn.f32 	%f9319, %f9263, %f9271, %f9239;
	fma.rn.f32 	%f9320, %f9263, %f9272, %f9240;
	fma.rn.f32 	%f9321, %f9263, %f9273, %f9241;
	fma.rn.f32 	%f9322, %f9264, %f9266, %f9242;
	fma.rn.f32 	%f9323, %f9264, %f9267, %f9243;
	fma.rn.f32 	%f9324, %f9264, %f9268, %f9244;
	fma.rn.f32 	%f9325, %f9264, %f9269, %f9245;
	fma.rn.f32 	%f9326, %f9264, %f9270, %f9246;
	fma.rn.f32 	%f9327, %f9264, %f9271, %f9247;
	fma.rn.f32 	%f9328, %f9264, %f9272, %f9248;
	fma.rn.f32 	%f9329, %f9264, %f9273, %f9249;
	fma.rn.f32 	%f9330, %f9265, %f9266, %f9250;
	fma.rn.f32 	%f9331, %f9265, %f9267, %f9251;
	fma.rn.f32 	%f9332, %f9265, %f9268, %f9252;
	fma.rn.f32 	%f9333, %f9265, %f9269, %f9253;
	fma.rn.f32 	%f9334, %f9265, %f9270, %f9254;
	fma.rn.f32 	%f9335, %f9265, %f9271, %f9255;
	fma.rn.f32 	%f9336, %f9265, %f9272, %f9256;
	fma.rn.f32 	%f9337, %f9265, %f9273, %f9257;
	ld.shared.v4.f32 	{%f9338, %f9339, %f9340, %f9341}, [%r207+2560];
	ld.shared.v4.f32 	{%f9342, %f9343, %f9344, %f9345}, [%r207+2816];
	ld.shared.v4.f32 	{%f9346, %f9347, %f9348, %f9349}, [%r209+2560];
	ld.shared.v4.f32 	{%f9350, %f9351, %f9352, %f9353}, [%r209+2816];
	fma.rn.f32 	%f9354, %f9338, %f9346, %f9274;
	fma.rn.f32 	%f9355, %f9338, %f9347, %f9275;
	fma.rn.f32 	%f9356, %f9338, %f9348, %f9276;
	fma.rn.f32 	%f9357, %f9338, %f9349, %f9277;
	fma.rn.f32 	%f9358, %f9338, %f9350, %f9278;
	fma.rn.f32 	%f9359, %f9338, %f9351, %f9279;
	fma.rn.f32 	%f9360, %f9338, %f9352, %f9280;
	fma.rn.f32 	%f9361, %f9338, %f9353, %f9281;
	fma.rn.f32 	%f9362, %f9339, %f9346, %f9282;
	fma.rn.f32 	%f9363, %f9339, %f9347, %f9283;
	fma.rn.f32 	%f9364, %f9339, %f9348, %f9284;
	fma.rn.f32 	%f9365, %f9339, %f9349, %f9285;
	fma.rn.f32 	%f9366, %f9339, %f9350, %f9286;
	fma.rn.f32 	%f9367, %f9339, %f9351, %f9287;
	fma.rn.f32 	%f9368, %f9339, %f9352, %f9288;
	fma.rn.f32 	%f9369, %f9339, %f9353, %f9289;
	fma.rn.f32 	%f9370, %f9340, %f9346, %f9290;
	fma.rn.f32 	%f9371, %f9340, %f9347, %f9291;
	fma.rn.f32 	%f9372, %f9340, %f9348, %f9292;
	fma.rn.f32 	%f9373, %f9340, %f9349, %f9293;
	fma.rn.f32 	%f9374, %f9340, %f9350, %f9294;
	fma.rn.f32 	%f9375, %f9340, %f9351, %f9295;
	fma.rn.f32 	%f9376, %f9340, %f9352, %f9296;
	fma.rn.f32 	%f9377, %f9340, %f9353, %f9297;
	fma.rn.f32 	%f9378, %f9341, %f9346, %f9298;
	fma.rn.f32 	%f9379, %f9341, %f9347, %f9299;
	fma.rn.f32 	%f9380, %f9341, %f9348, %f9300;
	fma.rn.f32 	%f9381, %f9341, %f9349, %f9301;
	fma.rn.f32 	%f9382, %f9341, %f9350, %f9302;
	fma.rn.f32 	%f9383, %f9341, %f9351, %f9303;
	fma.rn.f32 	%f9384, %f9341, %f9352, %f9304;
	fma.rn.f32 	%f9385, %f9341, %f9353, %f9305;
	fma.rn.f32 	%f9386, %f9342, %f9346, %f9306;
	fma.rn.f32 	%f9387, %f9342, %f9347, %f9307;
	fma.rn.f32 	%f9388, %f9342, %f9348, %f9308;
	fma.rn.f32 	%f9389, %f9342, %f9349, %f9309;
	fma.rn.f32 	%f9390, %f9342, %f9350, %f9310;
	fma.rn.f32 	%f9391, %f9342, %f9351, %f9311;
	fma.rn.f32 	%f9392, %f9342, %f9352, %f9312;
	fma.rn.f32 	%f9393, %f9342, %f9353, %f9313;
	fma.rn.f32 	%f9394, %f9343, %f9346, %f9314;
	fma.rn.f32 	%f9395, %f9343, %f9347, %f9315;
	fma.rn.f32 	%f9396, %f9343, %f9348, %f9316;
	fma.rn.f32 	%f9397, %f9343, %f9349, %f9317;
	fma.rn.f32 	%f9398, %f9343, %f9350, %f9318;
	fma.rn.f32 	%f9399, %f9343, %f9351, %f9319;
	fma.rn.f32 	%f9400, %f9343, %f9352, %f9320;
	fma.rn.f32 	%f9401, %f9343, %f9353, %f9321;
	fma.rn.f32 	%f9402, %f9344, %f9346, %f9322;
	fma.rn.f32 	%f9403, %f9344, %f9347, %f9323;
	fma.rn.f32 	%f9404, %f9344, %f9348, %f9324;
	fma.rn.f32 	%f9405, %f9344, %f9349, %f9325;
	fma.rn.f32 	%f9406, %f9344, %f9350, %f9326;
	fma.rn.f32 	%f9407, %f9344, %f9351, %f9327;
	fma.rn.f32 	%f9408, %f9344, %f9352, %f9328;
	fma.rn.f32 	%f9409, %f9344, %f9353, %f9329;
	fma.rn.f32 	%f9410, %f9345, %f9346, %f9330;
	fma.rn.f32 	%f9411, %f9345, %f9347, %f9331;
	fma.rn.f32 	%f9412, %f9345, %f9348, %f9332;
	fma.rn.f32 	%f9413, %f9345, %f9349, %f9333;
	fma.rn.f32 	%f9414, %f9345, %f9350, %f9334;
	fma.rn.f32 	%f9415, %f9345, %f9351, %f9335;
	fma.rn.f32 	%f9416, %f9345, %f9352, %f9336;
	fma.rn.f32 	%f9417, %f9345, %f9353, %f9337;
	ld.shared.v4.f32 	{%f9418, %f9419, %f9420, %f9421}, [%r207+3072];
	ld.shared.v4.f32 	{%f9422, %f9423, %f9424, %f9425}, [%r207+3328];
	ld.shared.v4.f32 	{%f9426, %f9427, %f9428, %f9429}, [%r209+3072];
	ld.shared.v4.f32 	{%f9430, %f9431, %f9432, %f9433}, [%r209+3328];
	fma.rn.f32 	%f9434, %f9418, %f9426, %f9354;
	fma.rn.f32 	%f9435, %f9418, %f9427, %f9355;
	fma.rn.f32 	%f9436, %f9418, %f9428, %f9356;
	fma.rn.f32 	%f9437, %f9418, %f9429, %f9357;
	fma.rn.f32 	%f9438, %f9418, %f9430, %f9358;
	fma.rn.f32 	%f9439, %f9418, %f9431, %f9359;
	fma.rn.f32 	%f9440, %f9418, %f9432, %f9360;
	fma.rn.f32 	%f9441, %f9418, %f9433, %f9361;
	fma.rn.f32 	%f9442, %f9419, %f9426, %f9362;
	fma.rn.f32 	%f9443, %f9419, %f9427, %f9363;
	fma.rn.f32 	%f9444, %f9419, %f9428, %f9364;
	fma.rn.f32 	%f9445, %f9419, %f9429, %f9365;
	fma.rn.f32 	%f9446, %f9419, %f9430, %f9366;
	fma.rn.f32 	%f9447, %f9419, %f9431, %f9367;
	fma.rn.f32 	%f9448, %f9419, %f9432, %f9368;
	fma.rn.f32 	%f9449, %f9419, %f9433, %f9369;
	fma.rn.f32 	%f9450, %f9420, %f9426, %f9370;
	fma.rn.f32 	%f9451, %f9420, %f9427, %f9371;
	fma.rn.f32 	%f9452, %f9420, %f9428, %f9372;
	fma.rn.f32 	%f9453, %f9420, %f9429, %f9373;
	fma.rn.f32 	%f9454, %f9420, %f9430, %f9374;
	fma.rn.f32 	%f9455, %f9420, %f9431, %f9375;
	fma.rn.f32 	%f9456, %f9420, %f9432, %f9376;
	fma.rn.f32 	%f9457, %f9420, %f9433, %f9377;
	fma.rn.f32 	%f9458, %f9421, %f9426, %f9378;
	fma.rn.f32 	%f9459, %f9421, %f9427, %f9379;
	fma.rn.f32 	%f9460, %f9421, %f9428, %f9380;
	fma.rn.f32 	%f9461, %f9421, %f9429, %f9381;
	fma.rn.f32 	%f9462, %f9421, %f9430, %f9382;
	fma.rn.f32 	%f9463, %f9421, %f9431, %f9383;
	fma.rn.f32 	%f9464, %f9421, %f9432, %f9384;
	fma.rn.f32 	%f9465, %f9421, %f9433, %f9385;
	fma.rn.f32 	%f9466, %f9422, %f9426, %f9386;
	fma.rn.f32 	%f9467, %f9422, %f9427, %f9387;
	fma.rn.f32 	%f9468, %f9422, %f9428, %f9388;
	fma.rn.f32 	%f9469, %f9422, %f9429, %f9389;
	fma.rn.f32 	%f9470, %f9422, %f9430, %f9390;
	fma.rn.f32 	%f9471, %f9422, %f9431, %f9391;
	fma.rn.f32 	%f9472, %f9422, %f9432, %f9392;
	fma.rn.f32 	%f9473, %f9422, %f9433, %f9393;
	fma.rn.f32 	%f9474, %f9423, %f9426, %f9394;
	fma.rn.f32 	%f9475, %f9423, %f9427, %f9395;
	fma.rn.f32 	%f9476, %f9423, %f9428, %f9396;
	fma.rn.f32 	%f9477, %f9423, %f9429, %f9397;
	fma.rn.f32 	%f9478, %f9423, %f9430, %f9398;
	fma.rn.f32 	%f9479, %f9423, %f9431, %f9399;
	fma.rn.f32 	%f9480, %f9423, %f9432, %f9400;
	fma.rn.f32 	%f9481, %f9423, %f9433, %f9401;
	fma.rn.f32 	%f9482, %f9424, %f9426, %f9402;
	fma.rn.f32 	%f9483, %f9424, %f9427, %f9403;
	fma.rn.f32 	%f9484, %f9424, %f9428, %f9404;
	fma.rn.f32 	%f9485, %f9424, %f9429, %f9405;
	fma.rn.f32 	%f9486, %f9424, %f9430, %f9406;
	fma.rn.f32 	%f9487, %f9424, %f9431, %f9407;
	fma.rn.f32 	%f9488, %f9424, %f9432, %f9408;
	fma.rn.f32 	%f9489, %f9424, %f9433, %f9409;
	fma.rn.f32 	%f9490, %f9425, %f9426, %f9410;
	fma.rn.f32 	%f9491, %f9425, %f9427, %f9411;
	fma.rn.f32 	%f9492, %f9425, %f9428, %f9412;
	fma.rn.f32 	%f9493, %f9425, %f9429, %f9413;
	fma.rn.f32 	%f9494, %f9425, %f9430, %f9414;
	fma.rn.f32 	%f9495, %f9425, %f9431, %f9415;
	fma.rn.f32 	%f9496, %f9425, %f9432, %f9416;
	fma.rn.f32 	%f9497, %f9425, %f9433, %f9417;
	ld.shared.v4.f32 	{%f9498, %f9499, %f9500, %f9501}, [%r207+3584];
	ld.shared.v4.f32 	{%f9502, %f9503, %f9504, %f9505}, [%r207+3840];
	ld.shared.v4.f32 	{%f9506, %f9507, %f9508, %f9509}, [%r209+3584];
	ld.shared.v4.f32 	{%f9510, %f9511, %f9512, %f9513}, [%r209+3840];
	fma.rn.f32 	%f809, %f9498, %f9506, %f9434;
	fma.rn.f32 	%f810, %f9498, %f9507, %f9435;
	fma.rn.f32 	%f811, %f9498, %f9508, %f9436;
	fma.rn.f32 	%f812, %f9498, %f9509, %f9437;
	fma.rn.f32 	%f813, %f9498, %f9510, %f9438;
	fma.rn.f32 	%f814, %f9498, %f9511, %f9439;
	fma.rn.f32 	%f815, %f9498, %f9512, %f9440;
	fma.rn.f32 	%f816, %f9498, %f9513, %f9441;
	fma.rn.f32 	%f817, %f9499, %f9506, %f9442;
	fma.rn.f32 	%f818, %f9499, %f9507, %f9443;
	fma.rn.f32 	%f819, %f9499, %f9508, %f9444;
	fma.rn.f32 	%f820, %f9499, %f9509, %f9445;
	fma.rn.f32 	%f821, %f9499, %f9510, %f9446;
	fma.rn.f32 	%f822, %f9499, %f9511, %f9447;
	fma.rn.f32 	%f823, %f9499, %f9512, %f9448;
	fma.rn.f32 	%f824, %f9499, %f9513, %f9449;
	fma.rn.f32 	%f825, %f9500, %f9506, %f9450;
	fma.rn.f32 	%f826, %f9500, %f9507, %f9451;
	fma.rn.f32 	%f827, %f9500, %f9508, %f9452;
	fma.rn.f32 	%f828, %f9500, %f9509, %f9453;
	fma.rn.f32 	%f829, %f9500, %f9510, %f9454;
	fma.rn.f32 	%f830, %f9500, %f9511, %f9455;
	fma.rn.f32 	%f831, %f9500, %f9512, %f9456;
	fma.rn.f32 	%f832, %f9500, %f9513, %f9457;
	fma.rn.f32 	%f833, %f9501, %f9506, %f9458;
	fma.rn.f32 	%f834, %f9501, %f9507, %f9459;
	fma.rn.f32 	%f835, %f9501, %f9508, %f9460;
	fma.rn.f32 	%f836, %f9501, %f9509, %f9461;
	fma.rn.f32 	%f837, %f9501, %f9510, %f9462;
	fma.rn.f32 	%f838, %f9501, %f9511, %f9463;
	fma.rn.f32 	%f839, %f9501, %f9512, %f9464;
	fma.rn.f32 	%f840, %f9501, %f9513, %f9465;
	fma.rn.f32 	%f841, %f9502, %f9506, %f9466;
	fma.rn.f32 	%f842, %f9502, %f9507, %f9467;
	fma.rn.f32 	%f843, %f9502, %f9508, %f9468;
	fma.rn.f32 	%f844, %f9502, %f9509, %f9469;
	fma.rn.f32 	%f845, %f9502, %f9510, %f9470;
	fma.rn.f32 	%f846, %f9502, %f9511, %f9471;
	fma.rn.f32 	%f847, %f9502, %f9512, %f9472;
	fma.rn.f32 	%f848, %f9502, %f9513, %f9473;
	fma.rn.f32 	%f849, %f9503, %f9506, %f9474;
	fma.rn.f32 	%f850, %f9503, %f9507, %f9475;
	fma.rn.f32 	%f851, %f9503, %f9508, %f9476;
	fma.rn.f32 	%f852, %f9503, %f9509, %f9477;
	fma.rn.f32 	%f853, %f9503, %f9510, %f9478;
	fma.rn.f32 	%f854, %f9503, %f9511, %f9479;
	fma.rn.f32 	%f855, %f9503, %f9512, %f9480;
	fma.rn.f32 	%f856, %f9503, %f9513, %f9481;
	fma.rn.f32 	%f857, %f9504, %f9506, %f9482;
	fma.rn.f32 	%f858, %f9504, %f9507, %f9483;
	fma.rn.f32 	%f859, %f9504, %f9508, %f9484;
	fma.rn.f32 	%f860, %f9504, %f9509, %f9485;
	fma.rn.f32 	%f861, %f9504, %f9510, %f9486;
	fma.rn.f32 	%f862, %f9504, %f9511, %f9487;
	fma.rn.f32 	%f863, %f9504, %f9512, %f9488;
	fma.rn.f32 	%f864, %f9504, %f9513, %f9489;
	fma.rn.f32 	%f865, %f9505, %f9506, %f9490;
	fma.rn.f32 	%f866, %f9505, %f9507, %f9491;
	fma.rn.f32 	%f867, %f9505, %f9508, %f9492;
	fma.rn.f32 	%f868, %f9505, %f9509, %f9493;
	fma.rn.f32 	%f869, %f9505, %f9510, %f9494;
	fma.rn.f32 	%f870, %f9505, %f9511, %f9495;
	fma.rn.f32 	%f871, %f9505, %f9512, %f9496;
	fma.rn.f32 	%f872, %f9505, %f9513, %f9497;
	@%p11 bra 	$L__BB1_23;
	shl.b32 	%r235, %r199, 11;
	and.b32  	%r236, %r235, 2048;
	add.s32 	%r237, %r207, %r236;
	st.shared.f32 	[%r237+4096], %f197;
	st.shared.f32 	[%r237+4608], %f198;
	st.shared.f32 	[%r237+5120], %f199;
	st.shared.f32 	[%r237+5632], %f200;
	st.shared.f32 	[%r237+4100], %f205;
	st.shared.f32 	[%r237+4612], %f206;
	st.shared.f32 	[%r237+5124], %f207;
	st.shared.f32 	[%r237+5636], %f208;
	st.shared.f32 	[%r237+4104], %f213;
	st.shared.f32 	[%r237+4616], %f214;
	st.shared.f32 	[%r237+5128], %f215;
	st.shared.f32 	[%r237+5640], %f216;
	st.shared.f32 	[%r237+4108], %f221;
	st.shared.f32 	[%r237+4620], %f222;
	st.shared.f32 	[%r237+5132], %f223;
	st.shared.f32 	[%r237+5644], %f224;
	st.shared.f32 	[%r237+4352], %f229;
	st.shared.f32 	[%r237+4864], %f230;
	st.shared.f32 	[%r237+5376], %f231;
	st.shared.f32 	[%r237+5888], %f232;
	st.shared.f32 	[%r237+4356], %f237;
	st.shared.f32 	[%r237+4868], %f238;
	st.shared.f32 	[%r237+5380], %f239;
	st.shared.f32 	[%r237+5892], %f240;
	st.shared.f32 	[%r237+4360], %f245;
	st.shared.f32 	[%r237+4872], %f246;
	st.shared.f32 	[%r237+5384], %f247;
	st.shared.f32 	[%r237+5896], %f248;
	st.shared.f32 	[%r237+4364], %f253;
	st.shared.f32 	[%r237+4876], %f254;
	st.shared.f32 	[%r237+5388], %f255;
	st.shared.f32 	[%r237+5900], %f256;
$L__BB1_23:
	setp.ne.s32 	%p12, %r219, 2;
	add.s32 	%r242, %r201, %r199;
	shl.b32 	%r243, %r242, 4;
	mov.u32 	%r244, _ZZ16sgemm_b2b_kernelILi1024ELi1024ELi128ELi128EEvPfS0_S0_S0_S0_E4s_b1;
	add.s32 	%r245, %r244, %r243;
	st.shared.v4.f32 	[%r245+4096], {%f805, %f806, %f807, %f808};
	bar.sync 	0;
	ld.global.nc.v4.f32 	{%f873, %f874, %f875, %f876}, [%rd13+40960];
	mov.u32 	%r246, _ZZ16sgemm_b2b_kernelILi1024ELi1024ELi128ELi128EEvPfS0_S0_S0_S0_E3s_a;
	add.s32 	%r247, %r246, %r201;
	ld.shared.v4.f32 	{%f9514, %f9515, %f9516, %f9517}, [%r247+4096];
	ld.shared.v4.f32 	{%f9518, %f9519, %f9520, %f9521}, [%r247+4352];
	shl.b32 	%r248, %r199, 4;
	add.s32 	%r249, %r244, %r248;
	ld.shared.v4.f32 	{%f9522, %f9523, %f9524, %f9525}, [%r249+4096];
	ld.shared.v4.f32 	{%f9526, %f9527, %f9528, %f9529}, [%r249+4352];
	fma.rn.f32 	%f9530, %f9514, %f9522, %f809;
	fma.rn.f32 	%f9531, %f9514, %f9523, %f810;
	fma.rn.f32 	%f9532, %f9514, %f9524, %f811;
	fma.rn.f32 	%f9533, %f9514, %f9525, %f812;
	fma.rn.f32 	%f9534, %f9514, %f9526, %f813;
	fma.rn.f32 	%f9535, %f9514, %f9527, %f814;
	fma.rn.f32 	%f9536, %f9514, %f9528, %f815;
	fma.rn.f32 	%f9537, %f9514, %f9529, %f816;
	fma.rn.f32 	%f9538, %f9515, %f9522, %f817;
	fma.rn.f32 	%f9539, %f9515, %f9523, %f818;
	fma.rn.f32 	%f9540, %f9515, %f9524, %f819;
	fma.rn.f32 	%f9541, %f9515, %f9525, %f820;
	fma.rn.f32 	%f9542, %f9515, %f9526, %f821;
	fma.rn.f32 	%f9543, %f9515, %f9527, %f822;
	fma.rn.f32 	%f9544, %f9515, %f9528, %f823;
	fma.rn.f32 	%f9545, %f9515, %f9529, %f824;
	fma.rn.f32 	%f9546, %f9516, %f9522, %f825;
	fma.rn.f32 	%f9547, %f9516, %f9523, %f826;
	fma.rn.f32 	%f9548, %f9516, %f9524, %f827;
	fma.rn.f32 	%f9549, %f9516, %f9525, %f828;
	fma.rn.f32 	%f9550, %f9516, %f9526, %f829;
	fma.rn.f32 	%f9551, %f9516, %f9527, %f830;
	fma.rn.f32 	%f9552, %f9516, %f9528, %f831;
	fma.rn.f32 	%f9553, %f9516, %f9529, %f832;
	fma.rn.f32 	%f9554, %f9517, %f9522, %f833;
	fma.rn.f32 	%f9555, %f9517, %f9523, %f834;
	fma.rn.f32 	%f9556, %f9517, %f9524, %f835;
	fma.rn.f32 	%f9557, %f9517, %f9525, %f836;
	fma.rn.f32 	%f9558, %f9517, %f9526, %f837;
	fma.rn.f32 	%f9559, %f9517, %f9527, %f838;
	fma.rn.f32 	%f9560, %f9517, %f9528, %f839;
	fma.rn.f32 	%f9561, %f9517, %f9529, %f840;
	fma.rn.f32 	%f9562, %f9518, %f9522, %f841;
	fma.rn.f32 	%f9563, %f9518, %f9523, %f842;
	fma.rn.f32 	%f9564, %f9518, %f9524, %f843;
	fma.rn.f32 	%f9565, %f9518, %f9525, %f844;
	fma.rn.f32 	%f9566, %f9518, %f9526, %f845;
	fma.rn.f32 	%f9567, %f9518, %f9527, %f846;
	fma.rn.f32 	%f9568, %f9518, %f9528, %f847;
	fma.rn.f32 	%f9569, %f9518, %f9529, %f848;
	fma.rn.f32 	%f9570, %f9519, %f9522, %f849;
	fma.rn.f32 	%f9571, %f9519, %f9523, %f850;
	fma.rn.f32 	%f9572, %f9519, %f9524, %f851;
	fma.rn.f32 	%f9573, %f9519, %f9525, %f852;
	fma.rn.f32 	%f9574, %f9519, %f9526, %f853;
	fma.rn.f32 	%f9575, %f9519, %f9527, %f854;
	fma.rn.f32 	%f9576, %f9519, %f9528, %f855;
	fma.rn.f32 	%f9577, %f9519, %f9529, %f856;
	fma.rn.f32 	%f9578, %f9520, %f9522, %f857;
	fma.rn.f32 	%f9579, %f9520, %f9523, %f858;
	fma.rn.f32 	%f9580, %f9520, %f9524, %f859;
	fma.rn.f32 	%f9581, %f9520, %f9525, %f860;
	fma.rn.f32 	%f9582, %f9520, %f9526, %f861;
	fma.rn.f32 	%f9583, %f9520, %f9527, %f862;
	fma.rn.f32 	%f9584, %f9520, %f9528, %f863;
	fma.rn.f32 	%f9585, %f9520, %f9529, %f864;
	fma.rn.f32 	%f9586, %f9521, %f9522, %f865;
	fma.rn.f32 	%f9587, %f9521, %f9523, %f866;
	fma.rn.f32 	%f9588, %f9521, %f9524, %f867;
	fma.rn.f32 	%f9589, %f9521, %f9525, %f868;
	fma.rn.f32 	%f9590, %f9521, %f9526, %f869;
	fma.rn.f32 	%f9591, %f9521, %f9527, %f870;
	fma.rn.f32 	%f9592, %f9521, %f9528, %f871;
	fma.rn.f32 	%f9593, %f9521, %f9529, %f872;
	ld.shared.v4.f32 	{%f9594, %f9595, %f9596, %f9597}, [%r247+4608];
	ld.shared.v4.f32 	{%f9598, %f9599, %f9600, %f9601}, [%r247+4864];
	ld.shared.v4.f32 	{%f9602, %f9603, %f9604, %f9605}, [%r249+4608];
	ld.shared.v4.f32 	{%f9606, %f9607, %f9608, %f9609}, [%r249+4864];
	fma.rn.f32 	%f9610, %f9594, %f9602, %f9530;
	fma.rn.f32 	%f9611, %f9594, %f9603, %f9531;
	fma.rn.f32 	%f9612, %f9594, %f9604, %f9532;
	fma.rn.f32 	%f9613, %f9594, %f9605, %f9533;
	fma.rn.f32 	%f9614, %f9594, %f9606, %f9534;
	fma.rn.f32 	%f9615, %f9594, %f9607, %f9535;
	fma.rn.f32 	%f9616, %f9594, %f9608, %f9536;
	fma.rn.f32 	%f9617, %f9594, %f9609, %f9537;
	fma.rn.f32 	%f9618, %f9595, %f9602, %f9538;
	fma.rn.f32 	%f9619, %f9595, %f9603, %f9539;
	fma.rn.f32 	%f9620, %f9595, %f9604, %f9540;
	fma.rn.f32 	%f9621, %f9595, %f9605, %f9541;
	fma.rn.f32 	%f9622, %f9595, %f9606, %f9542;
	fma.rn.f32 	%f9623, %f9595, %f9607, %f9543;
	fma.rn.f32 	%f9624, %f9595, %f9608, %f9544;
	fma.rn.f32 	%f9625, %f9595, %f9609, %f9545;
	fma.rn.f32 	%f9626, %f9596, %f9602, %f9546;
	fma.rn.f32 	%f9627, %f9596, %f9603, %f9547;
	fma.rn.f32 	%f9628, %f9596, %f9604, %f9548;
	fma.rn.f32 	%f9629, %f9596, %f9605, %f9549;
	fma.rn.f32 	%f9630, %f9596, %f9606, %f9550;
	fma.rn.f32 	%f9631, %f9596, %f9607, %f9551;
	fma.rn.f32 	%f9632, %f9596, %f9608, %f9552;
	fma.rn.f32 	%f9633, %f9596, %f9609, %f9553;
	fma.rn.f32 	%f9634, %f9597, %f9602, %f9554;
	fma.rn.f32 	%f9635, %f9597, %f9603, %f9555;
	fma.rn.f32 	%f9636, %f9597, %f9604, %f9556;
	fma.rn.f32 	%f9637, %f9597, %f9605, %f9557;
	fma.rn.f32 	%f9638, %f9597, %f9606, %f9558;
	fma.rn.f32 	%f9639, %f9597, %f9607, %f9559;
	fma.rn.f32 	%f9640, %f9597, %f9608, %f9560;
	fma.rn.f32 	%f9641, %f9597, %f9609, %f9561;
	fma.rn.f32 	%f9642, %f9598, %f9602, %f9562;
	fma.rn.f32 	%f9643, %f9598, %f9603, %f9563;
	fma.rn.f32 	%f9644, %f9598, %f9604, %f9564;
	fma.rn.f32 	%f9645, %f9598, %f9605, %f9565;
	fma.rn.f32 	%f9646, %f9598, %f9606, %f9566;
	fma.rn.f32 	%f9647, %f9598, %f9607, %f9567;
	fma.rn.f32 	%f9648, %f9598, %f9608, %f9568;
	fma.rn.f32 	%f9649, %f9598, %f9609, %f9569;
	fma.rn.f32 	%f9650, %f9599, %f9602, %f9570;
	fma.rn.f32 	%f9651, %f9599, %f9603, %f9571;
	fma.rn.f32 	%f9652, %f9599, %f9604, %f9572;
	fma.rn.f32 	%f9653, %f9599, %f9605, %f9573;
	fma.rn.f32 	%f9654, %f9599, %f9606, %f9574;
	fma.rn.f32 	%f9655, %f9599, %f9607, %f9575;
	fma.rn.f32 	%f9656, %f9599, %f9608, %f9576;
	fma.rn.f32 	%f9657, %f9599, %f9609, %f9577;
	fma.rn.f32 	%f9658, %f9600, %f9602, %f9578;
	fma.rn.f32 	%f9659, %f9600, %f9603, %f9579;
	fma.rn.f32 	%f9660, %f9600, %f9604, %f9580;
	fma.rn.f32 	%f9661, %f9600, %f9605, %f9581;
	fma.rn.f32 	%f9662, %f9600, %f9606, %f9582;
	fma.rn.f32 	%f9663, %f9600, %f9607, %f9583;
	fma.rn.f32 	%f9664, %f9600, %f9608, %f9584;
	fma.rn.f32 	%f9665, %f9600, %f9609, %f9585;
	fma.rn.f32 	%f9666, %f9601, %f9602, %f9586;
	fma.rn.f32 	%f9667, %f9601, %f9603, %f9587;
	fma.rn.f32 	%f9668, %f9601, %f9604, %f9588;
	fma.rn.f32 	%f9669, %f9601, %f9605, %f9589;
	fma.rn.f32 	%f9670, %f9601, %f9606, %f9590;
	fma.rn.f32 	%f9671, %f9601, %f9607, %f9591;
	fma.rn.f32 	%f9672, %f9601, %f9608, %f9592;
	fma.rn.f32 	%f9673, %f9601, %f9609, %f9593;
	ld.shared.v4.f32 	{%f9674, %f9675, %f9676, %f9677}, [%r247+5120];
	ld.shared.v4.f32 	{%f9678, %f9679, %f9680, %f9681}, [%r247+5376];
	ld.shared.v4.f32 	{%f9682, %f9683, %f9684, %f9685}, [%r249+5120];
	ld.shared.v4.f32 	{%f9686, %f9687, %f9688, %f9689}, [%r249+5376];
	fma.rn.f32 	%f9690, %f9674, %f9682, %f9610;
	fma.rn.f32 	%f9691, %f9674, %f9683, %f9611;
	fma.rn.f32 	%f9692, %f9674, %f9684, %f9612;
	fma.rn.f32 	%f9693, %f9674, %f9685, %f9613;
	fma.rn.f32 	%f9694, %f9674, %f9686, %f9614;
	fma.rn.f32 	%f9695, %f9674, %f9687, %f9615;
	fma.rn.f32 	%f9696, %f9674, %f9688, %f9616;
	fma.rn.f32 	%f9697, %f9674, %f9689, %f9617;
	fma.rn.f32 	%f9698, %f9675, %f9682, %f9618;
	fma.rn.f32 	%f9699, %f9675, %f9683, %f9619;
	fma.rn.f32 	%f9700, %f9675, %f9684, %f9620;
	fma.rn.f32 	%f9701, %f9675, %f9685, %f9621;
	fma.rn.f32 	%f9702, %f9675, %f9686, %f9622;
	fma.rn.f32 	%f9703, %f9675, %f9687, %f9623;
	fma.rn.f32 	%f9704, %f9675, %f9688, %f9624;
	fma.rn.f32 	%f9705, %f9675, %f9689, %f9625;
	fma.rn.f32 	%f9706, %f9676, %f9682, %f9626;
	fma.rn.f32 	%f9707, %f9676, %f9683, %f9627;
	fma.rn.f32 	%f9708, %f9676, %f9684, %f9628;
	fma.rn.f32 	%f9709, %f9676, %f9685, %f9629;
	fma.rn.f32 	%f9710, %f9676, %f9686, %f9630;
	fma.rn.f32 	%f9711, %f9676, %f9687, %f9631;
	fma.rn.f32 	%f9712, %f9676, %f9688, %f9632;
	fma.rn.f32 	%f9713, %f9676, %f9689, %f9633;
	fma.rn.f32 	%f9714, %f9677, %f9682, %f9634;
	fma.rn.f32 	%f9715, %f9677, %f9683, %f9635;
	fma.rn.f32 	%f9716, %f9677, %f9684, %f9636;
	fma.rn.f32 	%f9717, %f9677, %f9685, %f9637;
	fma.rn.f32 	%f9718, %f9677, %f9686, %f9638;
	fma.rn.f32 	%f9719, %f9677, %f9687, %f9639;
	fma.rn.f32 	%f9720, %f9677, %f9688, %f9640;
	fma.rn.f32 	%f9721, %f9677, %f9689, %f9641;
	fma.rn.f32 	%f9722, %f9678, %f9682, %f9642;
	fma.rn.f32 	%f9723, %f9678, %f9683, %f9643;
	fma.rn.f32 	%f9724, %f9678, %f9684, %f9644;
	fma.rn.f32 	%f9725, %f9678, %f9685, %f9645;
	fma.rn.f32 	%f9726, %f9678, %f9686, %f9646;
	fma.rn.f32 	%f9727, %f9678, %f9687, %f9647;
	fma.rn.f32 	%f9728, %f9678, %f9688, %f9648;
	fma.rn.f32 	%f9729, %f9678, %f9689, %f9649;
	fma.rn.f32 	%f9730, %f9679, %f9682, %f9650;
	fma.rn.f32 	%f9731, %f9679, %f9683, %f9651;
	fma.rn.f32 	%f9732, %f9679, %f9684, %f9652;
	fma.rn.f32 	%f9733, %f9679, %f9685, %f9653;
	fma.rn.f32 	%f9734, %f9679, %f9686, %f9654;
	fma.rn.f32 	%f9735, %f9679, %f9687, %f9655;
	fma.rn.f32 	%f9736, %f9679, %f9688, %f9656;
	fma.rn.f32 	%f9737, %f9679, %f9689, %f9657;
	fma.rn.f32 	%f9738, %f9680, %f9682, %f9658;
	fma.rn.f32 	%f9739, %f9680, %f9683, %f9659;
	fma.rn.f32 	%f9740, %f9680, %f9684, %f9660;
	fma.rn.f32 	%f9741, %f9680, %f9685, %f9661;
	fma.rn.f32 	%f9742, %f9680, %f9686, %f9662;
	fma.rn.f32 	%f9743, %f9680, %f9687, %f9663;
	fma.rn.f32 	%f9744, %f9680, %f9688, %f9664;
	fma.rn.f32 	%f9745, %f9680, %f9689, %f9665;
	fma.rn.f32 	%f9746, %f9681, %f9682, %f9666;
	fma.rn.f32 	%f9747, %f9681, %f9683, %f9667;
	fma.rn.f32 	%f9748, %f9681, %f9684, %f9668;
	fma.rn.f32 	%f9749, %f9681, %f9685, %f9669;
	fma.rn.f32 	%f9750, %f9681, %f9686, %f9670;
	fma.rn.f32 	%f9751, %f9681, %f9687, %f9671;
	fma.rn.f32 	%f9752, %f9681, %f9688, %f9672;
	fma.rn.f32 	%f9753, %f9681, %f9689, %f9673;
	ld.shared.v4.f32 	{%f9754, %f9755, %f9756, %f9757}, [%r247+5632];
	ld.shared.v4.f32 	{%f9758, %f9759, %f9760, %f9761}, [%r247+5888];
	ld.shared.v4.f32 	{%f9762, %f9763, %f9764, %f9765}, [%r249+5632];
	ld.shared.v4.f32 	{%f9766, %f9767, %f9768, %f9769}, [%r249+5888];
	fma.rn.f32 	%f9770, %f9754, %f9762, %f9690;
	fma.rn.f32 	%f9771, %f9754, %f9763, %f9691;
	fma.rn.f32 	%f9772, %f9754, %f9764, %f9692;
	fma.rn.f32 	%f9773, %f9754, %f9765, %f9693;
	fma.rn.f32 	%f9774, %f9754, %f9766, %f9694;
	fma.rn.f32 	%f9775, %f9754, %f9767, %f9695;
	fma.rn.f32 	%f9776, %f9754, %f9768, %f9696;
	fma.rn.f32 	%f9777, %f9754, %f9769, %f9697;
	fma.rn.f32 	%f9778, %f9755, %f9762, %f9698;
	fma.rn.f32 	%f9779, %f9755, %f9763, %f9699;
	fma.rn.f32 	%f9780, %f9755, %f9764, %f9700;
	fma.rn.f32 	%f9781, %f9755, %f9765, %f9701;
	fma.rn.f32 	%f9782, %f9755, %f9766, %f9702;
	fma.rn.f32 	%f9783, %f9755, %f9767, %f9703;
	fma.rn.f32 	%f9784, %f9755, %f9768, %f9704;
	fma.rn.f32 	%f9785, %f9755, %f9769, %f9705;
	fma.rn.f32 	%f9786, %f9756, %f9762, %f9706;
	fma.rn.f32 	%f9787, %f9756, %f9763, %f9707;
	fma.rn.f32 	%f9788, %f9756, %f9764, %f9708;
	fma.rn.f32 	%f9789, %f9756, %f9765, %f9709;
	fma.rn.f32 	%f9790, %f9756, %f9766, %f9710;
	fma.rn.f32 	%f9791, %f9756, %f9767, %f9711;
	fma.rn.f32 	%f9792, %f9756, %f9768, %f9712;
	fma.rn.f32 	%f9793, %f9756, %f9769, %f9713;
	fma.rn.f32 	%f9794, %f9757, %f9762, %f9714;
	fma.rn.f32 	%f9795, %f9757, %f9763, %f9715;
	fma.rn.f32 	%f9796, %f9757, %f9764, %f9716;
	fma.rn.f32 	%f9797, %f9757, %f9765, %f9717;
	fma.rn.f32 	%f9798, %f9757, %f9766, %f9718;
	fma.rn.f32 	%f9799, %f9757, %f9767, %f9719;
	fma.rn.f32 	%f9800, %f9757, %f9768, %f9720;
	fma.rn.f32 	%f9801, %f9757, %f9769, %f9721;
	fma.rn.f32 	%f9802, %f9758, %f9762, %f9722;
	fma.rn.f32 	%f9803, %f9758, %f9763, %f9723;
	fma.rn.f32 	%f9804, %f9758, %f9764, %f9724;
	fma.rn.f32 	%f9805, %f9758, %f9765, %f9725;
	fma.rn.f32 	%f9806, %f9758, %f9766, %f9726;
	fma.rn.f32 	%f9807, %f9758, %f9767, %f9727;
	fma.rn.f32 	%f9808, %f9758, %f9768, %f9728;
	fma.rn.f32 	%f9809, %f9758, %f9769, %f9729;
	fma.rn.f32 	%f9810, %f9759, %f9762, %f9730;
	fma.rn.f32 	%f9811, %f9759, %f9763, %f9731;
	fma.rn.f32 	%f9812, %f9759, %f9764, %f9732;
	fma.rn.f32 	%f9813, %f9759, %f9765, %f9733;
	fma.rn.f32 	%f9814, %f9759, %f9766, %f9734;
	fma.rn.f32 	%f9815, %f9759, %f9767, %f9735;
	fma.rn.f32 	%f9816, %f9759, %f9768, %f9736;
	fma.rn.f32 	%f9817, %f9759, %f9769, %f9737;
	fma.rn.f32 	%f9818, %f9760, %f9762, %f9738;
	fma.rn.f32 	%f9819, %f9760, %f9763, %f9739;
	fma.rn.f32 	%f9820, %f9760, %f9764, %f9740;
	fma.rn.f32 	%f9821, %f9760, %f9765, %f9741;
	fma.rn.f32 	%f9822, %f9760, %f9766, %f9742;
	fma.rn.f32 	%f9823, %f9760, %f9767, %f9743;
	fma.rn.f32 	%f9824, %f9760, %f9768, %f9744;
	fma.rn.f32 	%f9825, %f9760, %f9769, %f9745;
	fma.rn.f32 	%f9826, %f9761, %f9762, %f9746;
	fma.rn.f32 	%f9827, %f9761, %f9763, %f9747;
	fma.rn.f32 	%f9828, %f9761, %f9764, %f9748;
	fma.rn.f32 	%f9829, %f9761, %f9765, %f9749;
	fma.rn.f32 	%f9830, %f9761, %f9766, %f9750;
	fma.rn.f32 	%f9831, %f9761, %f9767, %f9751;
	fma.rn.f32 	%f9832, %f9761, %f9768, %f9752;
	fma.rn.f32 	%f9833, %f9761, %f9769, %f9753;
	ld.shared.v4.f32 	{%f9834, %f9835, %f9836, %f9837}, [%r247+6144];
	ld.shared.v4.f32 	{%f9838, %f9839, %f9840, %f9841}, [%r247+6400];
	ld.shared.v4.f32 	{%f9842, %f9843, %f9844, %f9845}, [%r249+6144];
	ld.shared.v4.f32 	{%f9846, %f9847, %f9848, %f9849}, [%r249+6400];
	fma.rn.f32 	%f9850, %f9834, %f9842, %f9770;
	fma.rn.f32 	%f9851, %f9834, %f9843, %f9771;
	fma.rn.f32 	%f9852, %f9834, %f9844, %f9772;
	fma.rn.f32 	%f9853, %f9834, %f9845, %f9773;
	fma.rn.f32 	%f9854, %f9834, %f9846, %f9774;
	fma.rn.f32 	%f9855, %f9834, %f9847, %f9775;
	fma.rn.f32 	%f9856, %f9834, %f9848, %f9776;
	fma.rn.f32 	%f9857, %f9834, %f9849, %f9777;
	fma.rn.f32 	%f9858, %f9835, %f9842, %f9778;
	fma.rn.f32 	%f9859, %f9835, %f9843, %f9779;
	fma.rn.f32 	%f9860, %f9835, %f9844, %f9780;
	fma.rn.f32 	%f9861, %f9835, %f9845, %f9781;
	fma.rn.f32 	%f9862, %f9835, %f9846, %f9782;
	fma.rn.f32 	%f9863, %f9835, %f9847, %f9783;
	fma.rn.f32 	%f9864, %f9835, %f9848, %f9784;
	fma.rn.f32 	%f9865, %f9835, %f9849, %f9785;
	fma.rn.f32 	%f9866, %f9836, %f9842, %f9786;
	fma.rn.f32 	%f9867, %f9836, %f9843, %f9787;
	fma.rn.f32 	%f9868, %f9836, %f9844, %f9788;
	fma.rn.f32 	%f9869, %f9836, %f9845, %f9789;
	fma.rn.f32 	%f9870, %f9836, %f9846, %f9790;
	fma.rn.f32 	%f9871, %f9836, %f9847, %f9791;
	fma.rn.f32 	%f9872, %f9836, %f9848, %f9792;
	fma.rn.f32 	%f9873, %f9836, %f9849, %f9793;
	fma.rn.f32 	%f9874, %f9837, %f9842, %f9794;
	fma.rn.f32 	%f9875, %f9837, %f9843, %f9795;
	fma.rn.f32 	%f9876, %f9837, %f9844, %f9796;
	fma.rn.f32 	%f9877, %f9837, %f9845, %f9797;
	fma.rn.f32 	%f9878, %f9837, %f9846, %f9798;
	fma.rn.f32 	%f9879, %f9837, %f9847, %f9799;
	fma.rn.f32 	%f9880, %f9837, %f9848, %f9800;
	fma.rn.f32 	%f9881, %f9837, %f9849, %f9801;
	fma.rn.f32 	%f9882, %f9838, %f9842, %f9802;
	fma.rn.f32 	%f9883, %f9838, %f9843, %f9803;
	fma.rn.f32 	%f9884, %f9838, %f9844, %f9804;
	fma.rn.f32 	%f9885, %f9838, %f9845, %f9805;
	fma.rn.f32 	%f9886, %f9838, %f9846, %f9806;
	fma.rn.f32 	%f9887, %f9838, %f9847, %f9807;
	fma.rn.f32 	%f9888, %f9838, %f9848, %f9808;
	fma.rn.f32 	%f9889, %f9838, %f9849, %f9809;
	fma.rn.f32 	%f9890, %f9839, %f9842, %f9810;
	fma.rn.f32 	%f9891, %f9839, %f9843, %f9811;
	fma.rn.f32 	%f9892, %f9839, %f9844, %f9812;
	fma.rn.f32 	%f9893, %f9839, %f9845, %f9813;
	fma.rn.f32 	%f9894, %f9839, %f9846, %f9814;
	fma.rn.f32 	%f9895, %f9839, %f9847, %f9815;
	fma.rn.f32 	%f9896, %f9839, %f9848, %f9816;
	fma.rn.f32 	%f9897, %f9839, %f9849, %f9817;
	fma.rn.f32 	%f9898, %f9840, %f9842, %f9818;
	fma.rn.f32 	%f9899, %f9840, %f9843, %f9819;
	fma.rn.f32 	%f9900, %f9840, %f9844, %f9820;
	fma.rn.f32 	%f9901, %f9840, %f9845, %f9821;
	fma.rn.f32 	%f9902, %f9840, %f9846, %f9822;
	fma.rn.f32 	%f9903, %f9840, %f9847, %f9823;
	fma.rn.f32 	%f9904, %f9840, %f9848, %f9824;
	fma.rn.f32 	%f9905, %f9840, %f9849, %f9825;
	fma.rn.f32 	%f9906, %f9841, %f9842, %f9826;
	fma.rn.f32 	%f9907, %f9841, %f9843, %f9827;
	fma.rn.f32 	%f9908, %f9841, %f9844, %f9828;
	fma.rn.f32 	%f9909, %f9841, %f9845, %f9829;
	fma.rn.f32 	%f9910, %f9841, %f9846, %f9830;
	fma.rn.f32 	%f9911, %f9841, %f9847, %f9831;
	fma.rn.f32 	%f9912, %f9841, %f9848, %f9832;
	fma.rn.f32 	%f9913, %f9841, %f9849, %f9833;
	ld.shared.v4.f32 	{%f9914, %f9915, %f9916, %f9917}, [%r247+6656];
	ld.shared.v4.f32 	{%f9918, %f9919, %f9920, %f9921}, [%r247+6912];
	ld.shared.v4.f32 	{%f9922, %f9923, %f9924, %f9925}, [%r249+6656];
	ld.shared.v4.f32 	{%f9926, %f9927, %f9928, %f9929}, [%r249+6912];
	fma.rn.f32 	%f9930, %f9914, %f9922, %f9850;
	fma.rn.f32 	%f9931, %f9914, %f9923, %f9851;
	fma.rn.f32 	%f9932, %f9914, %f9924, %f9852;
	fma.rn.f32 	%f9933, %f9914, %f9925, %f9853;
	fma.rn.f32 	%f9934, %f9914, %f9926, %f9854;
	fma.rn.f32 	%f9935, %f9914, %f9927, %f9855;
	fma.rn.f32 	%f9936, %f9914, %f9928, %f9856;
	fma.rn.f32 	%f9937, %f9914, %f9929, %f9857;
	fma.rn.f32 	%f9938, %f9915, %f9922, %f9858;
	fma.rn.f32 	%f9939, %f9915, %f9923, %f9859;
	fma.rn.f32 	%f9940, %f9915, %f9924, %f9860;
	fma.rn.f32 	%f9941, %f9915, %f9925, %f9861;
	fma.rn.f32 	%f9942, %f9915, %f9926, %f9862;
	fma.rn.f32 	%f9943, %f9915, %f9927, %f9863;
	fma.rn.f32 	%f9944, %f9915, %f9928, %f9864;
	fma.rn.f32 	%f9945, %f9915, %f9929, %f9865;
	fma.rn.f32 	%f9946, %f9916, %f9922, %f9866;
	fma.rn.f32 	%f9947, %f9916, %f9923, %f9867;
	fma.rn.f32 	%f9948, %f9916, %f9924, %f9868;
	fma.rn.f32 	%f9949, %f9916, %f9925, %f9869;
	fma.rn.f32 	%f9950, %f9916, %f9926, %f9870;
	fma.rn.f32 	%f9951, %f9916, %f9927, %f9871;
	fma.rn.f32 	%f9952, %f9916, %f9928, %f9872;
	fma.rn.f32 	%f9953, %f9916, %f9929, %f9873;
	fma.rn.f32 	%f9954, %f9917, %f9922, %f9874;
	fma.rn.f32 	%f9955, %f9917, %f9923, %f9875;
	fma.rn.f32 	%f9956, %f9917, %f9924, %f9876;
	fma.rn.f32 	%f9957, %f9917, %f9925, %f9877;
	fma.rn.f32 	%f9958, %f9917, %f9926, %f9878;
	fma.rn.f32 	%f9959, %f9917, %f9927, %f9879;
	fma.rn.f32 	%f9960, %f9917, %f9928, %f9880;
	fma.rn.f32 	%f9961, %f9917, %f9929, %f9881;
	fma.rn.f32 	%f9962, %f9918, %f9922, %f9882;
	fma.rn.f32 	%f9963, %f9918, %f9923, %f9883;
	fma.rn.f32 	%f9964, %f9918, %f9924, %f9884;
	fma.rn.f32 	%f9965, %f9918, %f9925, %f9885;
	fma.rn.f32 	%f9966, %f9918, %f9926, %f9886;
	fma.rn.f32 	%f9967, %f9918, %f9927, %f9887;
	fma.rn.f32 	%f9968, %f9918, %f9928, %f9888;
	fma.rn.f32 	%f9969, %f9918, %f9929, %f9889;
	fma.rn.f32 	%f9970, %f9919, %f9922, %f9890;
	fma.rn.f32 	%f9971, %f9919, %f9923, %f9891;
	fma.rn.f32 	%f9972, %f9919, %f9924, %f9892;
	fma.rn.f32 	%f9973, %f9919, %f9925, %f9893;
	fma.rn.f32 	%f9974, %f9919, %f9926, %f9894;
	fma.rn.f32 	%f9975, %f9919, %f9927, %f9895;
	fma.rn.f32 	%f9976, %f9919, %f9928, %f9896;
	fma.rn.f32 	%f9977, %f9919, %f9929, %f9897;
	fma.rn.f32 	%f9978, %f9920, %f9922, %f9898;
	fma.rn.f32 	%f9979, %f9920, %f9923, %f9899;
	fma.rn.f32 	%f9980, %f9920, %f9924, %f9900;
	fma.rn.f32 	%f9981, %f9920, %f9925, %f9901;
	fma.rn.f32 	%f9982, %f9920, %f9926, %f9902;
	fma.rn.f32 	%f9983, %f9920, %f9927, %f9903;
	fma.rn.f32 	%f9984, %f9920, %f9928, %f9904;
	fma.rn.f32 	%f9985, %f9920, %f9929, %f9905;
	fma.rn.f32 	%f9986, %f9921, %f9922, %f9906;
	fma.rn.f32 	%f9987, %f9921, %f9923, %f9907;
	fma.rn.f32 	%f9988, %f9921, %f9924, %f9908;
	fma.rn.f32 	%f9989, %f9921, %f9925, %f9909;
	fma.rn.f32 	%f9990, %f9921, %f9926, %f9910;
	fma.rn.f32 	%f9991, %f9921, %f9927, %f9911;
	fma.rn.f32 	%f9992, %f9921, %f9928, %f9912;
	fma.rn.f32 	%f9993, %f9921, %f9929, %f9913;
	ld.shared.v4.f32 	{%f9994, %f9995, %f9996, %f9997}, [%r247+7168];
	ld.shared.v4.f32 	{%f9998, %f9999, %f10000, %f10001}, [%r247+7424];
	ld.shared.v4.f32 	{%f10002, %f10003, %f10004, %f10005}, [%r249+7168];
	ld.shared.v4.f32 	{%f10006, %f10007, %f10008, %f10009}, [%r249+7424];
	fma.rn.f32 	%f10010, %f9994, %f10002, %f9930;
	fma.rn.f32 	%f10011, %f9994, %f10003, %f9931;
	fma.rn.f32 	%f10012, %f9994, %f10004, %f9932;
	fma.rn.f32 	%f10013, %f9994, %f10005, %f9933;
	fma.rn.f32 	%f10014, %f9994, %f10006, %f9934;
	fma.rn.f32 	%f10015, %f9994, %f10007, %f9935;
	fma.rn.f32 	%f10016, %f9994, %f10008, %f9936;
	fma.rn.f32 	%f10017, %f9994, %f10009, %f9937;
	fma.rn.f32 	%f10018, %f9995, %f10002, %f9938;
	fma.rn.f32 	%f10019, %f9995, %f10003, %f9939;
	fma.rn.f32 	%f10020, %f9995, %f10004, %f9940;
	fma.rn.f32 	%f10021, %f9995, %f10005, %f9941;
	fma.rn.f32 	%f10022, %f9995, %f10006, %f9942;
	fma.rn.f32 	%f10023, %f9995, %f10007, %f9943;
	fma.rn.f32 	%f10024, %f9995, %f10008, %f9944;
	fma.rn.f32 	%f10025, %f9995, %f10009, %f9945;
	fma.rn.f32 	%f10026, %f9996, %f10002, %f9946;
	fma.rn.f32 	%f10027, %f9996, %f10003, %f9947;
	fma.rn.f32 	%f10028, %f9996, %f10004, %f9948;
	fma.rn.f32 	%f10029, %f9996, %f10005, %f9949;
	fma.rn.f32 	%f10030, %f9996, %f10006, %f9950;
	fma.rn.f32 	%f10031, %f9996, %f10007, %f9951;
	fma.rn.f32 	%f10032, %f9996, %f10008, %f9952;
	fma.rn.f32 	%f10033, %f9996, %f10009, %f9953;
	fma.rn.f32 	%f10034, %f9997, %f10002, %f9954;
	fma.rn.f32 	%f10035, %f9997, %f10003, %f9955;
	fma.rn.f32 	%f10036, %f9997, %f10004, %f9956;
	fma.rn.f32 	%f10037, %f9997, %f10005, %f9957;
	fma.rn.f32 	%f10038, %f9997, %f10006, %f9958;
	fma.rn.f32 	%f10039, %f9997, %f10007, %f9959;
	fma.rn.f32 	%f10040, %f9997, %f10008, %f9960;
	fma.rn.f32 	%f10041, %f9997, %f10009, %f9961;
	fma.rn.f32 	%f10042, %f9998, %f10002, %f9962;
	fma.rn.f32 	%f10043, %f9998, %f10003, %f9963;
	fma.rn.f32 	%f10044, %f9998, %f10004, %f9964;
	fma.rn.f32 	%f10045, %f9998, %f10005, %f9965;
	fma.rn.f32 	%f10046, %f9998, %f10006, %f9966;
	fma.rn.f32 	%f10047, %f9998, %f10007, %f9967;
	fma.rn.f32 	%f10048, %f9998, %f10008, %f9968;
	fma.rn.f32 	%f10049, %f9998, %f10009, %f9969;
	fma.rn.f32 	%f10050, %f9999, %f10002, %f9970;
	fma.rn.f32 	%f10051, %f9999, %f10003, %f9971;
	fma.rn.f32 	%f10052, %f9999, %f10004, %f9972;
	fma.rn.f32 	%f10053, %f9999, %f10005, %f9973;
	fma.rn.f32 	%f10054, %f9999, %f10006, %f9974;
	fma.rn.f32 	%f10055, %f9999, %f10007, %f9975;
	fma.rn.f32 	%f10056, %f9999, %f10008, %f9976;
	fma.rn.f32 	%f10057, %f9999, %f10009, %f9977;
	fma.rn.f32 	%f10058, %f10000, %f10002, %f9978;
	fma.rn.f32 	%f10059, %f10000, %f10003, %f9979;
	fma.rn.f32 	%f10060, %f10000, %f10004, %f9980;
	fma.rn.f32 	%f10061, %f10000, %f10005, %f9981;
	fma.rn.f32 	%f10062, %f10000, %f10006, %f9982;
	fma.rn.f32 	%f10063, %f10000, %f10007, %f9983;
	fma.rn.f32 	%f10064, %f10000, %f10008, %f9984;
	fma.rn.f32 	%f10065, %f10000, %f10009, %f9985;
	fma.rn.f32 	%f10066, %f10001, %f10002, %f9986;
	fma.rn.f32 	%f10067, %f10001, %f10003, %f9987;
	fma.rn.f32 	%f10068, %f10001, %f10004, %f9988;
	fma.rn.f32 	%f10069, %f10001, %f10005, %f9989;
	fma.rn.f32 	%f10070, %f10001, %f10006, %f9990;
	fma.rn.f32 	%f10071, %f10001, %f10007, %f9991;
	fma.rn.f32 	%f10072, %f10001, %f10008, %f9992;
	fma.rn.f32 	%f10073, %f10001, %f10009, %f9993;
	ld.shared.v4.f32 	{%f10074, %f10075, %f10076, %f10077}, [%r247+7680];
	ld.shared.v4.f32 	{%f10078, %f10079, %f10080, %f10081}, [%r247+7936];
	ld.shared.v4.f32 	{%f10082, %f10083, %f10084, %f10085}, [%r249+7680];
	ld.shared.v4.f32 	{%f10086, %f10087, %f10088, %f10089}, [%r249+7936];
	fma.rn.f32 	%f877, %f10074, %f10082, %f10010;
	fma.rn.f32 	%f878, %f10074, %f10083, %f10011;
	fma.rn.f32 	%f879, %f10074, %f10084, %f10012;
	fma.rn.f32 	%f880, %f10074, %f10085, %f10013;
	fma.rn.f32 	%f881, %f10074, %f10086, %f10014;
	fma.rn.f32 	%f882, %f10074, %f10087, %f10015;
	fma.rn.f32 	%f883, %f10074, %f10088, %f10016;
	fma.rn.f32 	%f884, %f10074, %f10089, %f10017;
	fma.rn.f32 	%f885, %f10075, %f10082, %f10018;
	fma.rn.f32 	%f886, %f10075, %f10083, %f10019;
	fma.rn.f32 	%f887, %f10075, %f10084, %f10020;
	fma.rn.f32 	%f888, %f10075, %f10085, %f10021;
	fma.rn.f32 	%f889, %f10075, %f10086, %f10022;
	fma.rn.f32 	%f890, %f10075, %f10087, %f10023;
	fma.rn.f32 	%f891, %f10075, %f10088, %f10024;
	fma.rn.f32 	%f892, %f10075, %f10089, %f10025;
	fma.rn.f32 	%f893, %f10076, %f10082, %f10026;
	fma.rn.f32 	%f894, %f10076, %f10083, %f10027;
	fma.rn.f32 	%f895, %f10076, %f10084, %f10028;
	fma.rn.f32 	%f896, %f10076, %f10085, %f10029;
	fma.rn.f32 	%f897, %f10076, %f10086, %f10030;
	fma.rn.f32 	%f898, %f10076, %f10087, %f10031;
	fma.rn.f32 	%f899, %f10076, %f10088, %f10032;
	fma.rn.f32 	%f900, %f10076, %f10089, %f10033;
	fma.rn.f32 	%f901, %f10077, %f10082, %f10034;
	fma.rn.f32 	%f902, %f10077, %f10083, %f10035;
	fma.rn.f32 	%f903, %f10077, %f10084, %f10036;
	fma.rn.f32 	%f904, %f10077, %f10085, %f10037;
	fma.rn.f32 	%f905, %f10077, %f10086, %f10038;
	fma.rn.f32 	%f906, %f10077, %f10087, %f10039;
	fma.rn.f32 	%f907, %f10077, %f10088, %f10040;
	fma.rn.f32 	%f908, %f10077, %f10089, %f10041;
	fma.rn.f32 	%f909, %f10078, %f10082, %f10042;
	fma.rn.f32 	%f910, %f10078, %f10083, %f10043;
	fma.rn.f32 	%f911, %f10078, %f10084, %f10044;
	fma.rn.f32 	%f912, %f10078, %f10085, %f10045;
	fma.rn.f32 	%f913, %f10078, %f10086, %f10046;
	fma.rn.f32 	%f914, %f10078, %f10087, %f10047;
	fma.rn.f32 	%f915, %f10078, %f10088, %f10048;
	fma.rn.f32 	%f916, %f10078, %f10089, %f10049;
	fma.rn.f32 	%f917, %f10079, %f10082, %f10050;
	fma.rn.f32 	%f918, %f10079, %f10083, %f10051;
	fma.rn.f32 	%f919, %f10079, %f10084, %f10052;
	fma.rn.f32 	%f920, %f10079, %f10085, %f10053;
	fma.rn.f32 	%f921, %f10079, %f10086, %f10054;
	fma.rn.f32 	%f922, %f10079, %f10087, %f10055;
	fma.rn.f32 	%f923, %f10079, %f10088, %f10056;
	fma.rn.f32 	%f924, %f10079, %f10089, %f10057;
	fma.rn.f32 	%f925, %f10080, %f10082, %f10058;
	fma.rn.f32 	%f926, %f10080, %f10083, %f10059;
	fma.rn.f32 	%f927, %f10080, %f10084, %f10060;
	fma.rn.f32 	%f928, %f10080, %f10085, %f10061;
	fma.rn.f32 	%f929, %f10080, %f10086, %f10062;
	fma.rn.f32 	%f930, %f10080, %f10087, %f10063;
	fma.rn.f32 	%f931, %f10080, %f10088, %f10064;
	fma.rn.f32 	%f932, %f10080, %f10089, %f10065;
	fma.rn.f32 	%f933, %f10081, %f10082, %f10066;
	fma.rn.f32 	%f934, %f10081, %f10083, %f10067;
	fma.rn.f32 	%f935, %f10081, %f10084, %f10068;
	fma.rn.f32 	%f936, %f10081, %f10085, %f10069;
	fma.rn.f32 	%f937, %f10081, %f10086, %f10070;
	fma.rn.f32 	%f938, %f10081, %f10087, %f10071;
	fma.rn.f32 	%f939, %f10081, %f10088, %f10072;
	fma.rn.f32 	%f940, %f10081, %f10089, %f10073;
	@%p12 bra 	$L__BB1_25;
	mov.u32 	%r254, %tid.x;
	shl.b32 	%r255, %r254, 11;
	and.b32  	%r256, %r255, 2048;
	add.s32 	%r257, %r247, %r256;
	st.shared.f32 	[%r257], %f197;
	st.shared.f32 	[%r257+512], %f198;
	st.shared.f32 	[%r257+1024], %f199;
	st.shared.f32 	[%r257+1536], %f200;
	st.shared.f32 	[%r257+4], %f205;
	st.shared.f32 	[%r257+516], %f206;
	st.shared.f32 	[%r257+1028], %f207;
	st.shared.f32 	[%r257+1540], %f208;
	st.shared.f32 	[%r257+8], %f213;
	st.shared.f32 	[%r257+520], %f214;
	st.shared.f32 	[%r257+1032], %f215;
	st.shared.f32 	[%r257+1544], %f216;
	st.shared.f32 	[%r257+12], %f221;
	st.shared.f32 	[%r257+524], %f222;
	st.shared.f32 	[%r257+1036], %f223;
	st.shared.f32 	[%r257+1548], %f224;
	st.shared.f32 	[%r257+256], %f229;
	st.shared.f32 	[%r257+768], %f230;
	st.shared.f32 	[%r257+1280], %f231;
	st.shared.f32 	[%r257+1792], %f232;
	st.shared.f32 	[%r257+260], %f237;
	st.shared.f32 	[%r257+772], %f238;
	st.shared.f32 	[%r257+1284], %f239;
	st.shared.f32 	[%r257+1796], %f240;
	st.shared.f32 	[%r257+264], %f245;
	st.shared.f32 	[%r257+776], %f246;
	st.shared.f32 	[%r257+1288], %f247;
	st.shared.f32 	[%r257+1800], %f248;
	st.shared.f32 	[%r257+268], %f253;
	st.shared.f32 	[%r257+780], %f254;
	st.shared.f32 	[%r257+1292], %f255;
	st.shared.f32 	[%r257+1804], %f256;
$L__BB1_25:
	setp.ne.s32 	%p13, %r219, 3;
	mov.u32 	%r260, %tid.y;
	shl.b32 	%r261, %r260, 4;
	add.s32 	%r262, %r261, %r199;
	shl.b32 	%r263, %r262, 4;
	add.s32 	%r265, %r244, %r263;
	st.shared.v4.f32 	[%r265], {%f873, %f874, %f875, %f876};
	bar.sync 	0;
	ld.global.nc.v4.f32 	{%f941, %f942, %f943, %f944}, [%rd13+45056];
	add.s32 	%r267, %r246, %r261;
	ld.shared.v4.f32 	{%f10090, %f10091, %f10092, %f10093}, [%r267];
	ld.shared.v4.f32 	{%f10094, %f10095, %f10096, %f10097}, [%r267+256];
	ld.shared.v4.f32 	{%f10098, %f10099, %f10100, %f10101}, [%r249];
	ld.shared.v4.f32 	{%f10102, %f10103, %f10104, %f10105}, [%r249+256];
	fma.rn.f32 	%f10106, %f10090, %f10098, %f877;
	fma.rn.f32 	%f10107, %f10090, %f10099, %f878;
	fma.rn.f32 	%f10108, %f10090, %f10100, %f879;
	fma.rn.f32 	%f10109, %f10090, %f10101, %f880;
	fma.rn.f32 	%f10110, %f10090, %f10102, %f881;
	fma.rn.f32 	%f10111, %f10090, %f10103, %f882;
	fma.rn.f32 	%f10112, %f10090, %f10104, %f883;
	fma.rn.f32 	%f10113, %f10090, %f10105, %f884;
	fma.rn.f32 	%f10114, %f10091, %f10098, %f885;
	fma.rn.f32 	%f10115, %f10091, %f10099, %f886;
	fma.rn.f32 	%f10116, %f10091, %f10100, %f887;
	fma.rn.f32 	%f10117, %f10091, %f10101, %f888;
	fma.rn.f32 	%f10118, %f10091, %f10102, %f889;
	fma.rn.f32 	%f10119, %f10091, %f10103, %f890;
	fma.rn.f32 	%f10120, %f10091, %f10104, %f891;
	fma.rn.f32 	%f10121, %f10091, %f10105, %f892;
	fma.rn.f32 	%f10122, %f10092, %f10098, %f893;
	fma.rn.f32 	%f10123, %f10092, %f10099, %f894;
	fma.rn.f32 	%f10124, %f10092, %f10100, %f895;
	fma.rn.f32 	%f10125, %f10092, %f10101, %f896;
	fma.rn.f32 	%f10126, %f10092, %f10102, %f897;
	fma.rn.f32 	%f10127, %f10092, %f10103, %f898;
	fma.rn.f32 	%f10128, %f10092, %f10104, %f899;
	fma.rn.f32 	%f10129, %f10092, %f10105, %f900;
	fma.rn.f32 	%f10130, %f10093, %f10098, %f901;
	fma.rn.f32 	%f10131, %f10093, %f10099, %f902;
	fma.rn.f32 	%f10132, %f10093, %f10100, %f903;
	fma.rn.f32 	%f10133, %f10093, %f10101, %f904;
	fma.rn.f32 	%f10134, %f10093, %f10102, %f905;
	fma.rn.f32 	%f10135, %f10093, %f10103, %f906;
	fma.rn.f32 	%f10136, %f10093, %f10104, %f907;
	fma.rn.f32 	%f10137, %f10093, %f10105, %f908;
	fma.rn.f32 	%f10138, %f10094, %f10098, %f909;
	fma.rn.f32 	%f10139, %f10094, %f10099, %f910;
	fma.rn.f32 	%f10140, %f10094, %f10100, %f911;
	fma.rn.f32 	%f10141, %f10094, %f10101, %f912;
	fma.rn.f32 	%f10142, %f10094, %f10102, %f913;
	fma.rn.f32 	%f10143, %f10094, %f10103, %f914;
	fma.rn.f32 	%f10144, %f10094, %f10104, %f915;
	fma.rn.f32 	%f10145, %f10094, %f10105, %f916;
	fma.rn.f32 	%f10146, %f10095, %f10098, %f917;
	fma.rn.f32 	%f10147, %f10095, %f10099, %f918;
	fma.rn.f32 	%f10148, %f10095, %f10100, %f919;
	fma.rn.f32 	%f10149, %f10095, %f10101, %f920;
	fma.rn.f32 	%f10150, %f10095, %f10102, %f921;
	fma.rn.f32 	%f10151, %f10095, %f10103, %f922;
	fma.rn.f32 	%f10152, %f10095, %f10104, %f923;
	fma.rn.f32 	%f10153, %f10095, %f10105, %f924;
	fma.rn.f32 	%f10154, %f10096, %f10098, %f925;
	fma.rn.f32 	%f10155, %f10096, %f10099, %f926;
	fma.rn.f32 	%f10156, %f10096, %f10100, %f927;
	fma.rn.f32 	%f10157, %f10096, %f10101, %f928;
	fma.rn.f32 	%f10158, %f10096, %f10102, %f929;
	fma.rn.f32 	%f10159, %f10096, %f10103, %f930;
	fma.rn.f32 	%f10160, %f10096, %f10104, %f931;
	fma.rn.f32 	%f10161, %f10096, %f10105, %f932;
	fma.rn.f32 	%f10162, %f10097, %f10098, %f933;
	fma.rn.f32 	%f10163, %f10097, %f10099, %f934;
	fma.rn.f32 	%f10164, %f10097, %f10100, %f935;
	fma.rn.f32 	%f10165, %f10097, %f10101, %f936;
	fma.rn.f32 	%f10166, %f10097, %f10102, %f937;
	fma.rn.f32 	%f10167, %f10097, %f10103, %f938;
	fma.rn.f32 	%f10168, %f10097, %f10104, %f939;
	fma.rn.f32 	%f10169, %f10097, %f10105, %f940;
	ld.shared.v4.f32 	{%f10170, %f10171, %f10172, %f10173}, [%r267+512];
	ld.shared.v4.f32 	{%f10174, %f10175, %f10176, %f10177}, [%r267+768];
	ld.shared.v4.f32 	{%f10178, %f10179, %f10180, %f10181}, [%r249+512];
	ld.shared.v4.f32 	{%f10182, %f10183, %f10184, %f10185}, [%r249+768];
	fma.rn.f32 	%f10186, %f10170, %f10178, %f10106;
	fma.rn.f32 	%f10187, %f10170, %f10179, %f10107;
	fma.rn.f32 	%f10188, %f10170, %f10180, %f10108;
	fma.rn.f32 	%f10189, %f10170, %f10181, %f10109;
	fma.rn.f32 	%f10190, %f10170, %f10182, %f10110;
	fma.rn.f32 	%f10191, %f10170, %f10183, %f10111;
	fma.rn.f32 	%f10192, %f10170, %f10184, %f10112;
	fma.rn.f32 	%f10193, %f10170, %f10185, %f10113;
	fma.rn.f32 	%f10194, %f10171, %f10178, %f10114;
	fma.rn.f32 	%f10195, %f10171, %f10179, %f10115;
	fma.rn.f32 	%f10196, %f10171, %f10180, %f10116;
	fma.rn.f32 	%f10197, %f10171, %f10181, %f10117;
	fma.rn.f32 	%f10198, %f10171, %f10182, %f10118;
	fma.rn.f32 	%f10199, %f10171, %f10183, %f10119;
	fma.rn.f32 	%f10200, %f10171, %f10184, %f10120;
	fma.rn.f32 	%f10201, %f10171, %f10185, %f10121;
	fma.rn.f32 	%f10202, %f10172, %f10178, %f10122;
	fma.rn.f32 	%f10203, %f10172, %f10179, %f10123;
	fma.rn.f32 	%f10204, %f10172, %f10180, %f10124;
	fma.rn.f32 	%f10205, %f10172, %f10181, %f10125;
	fma.rn.f32 	%f10206, %f10172, %f10182, %f10126;
	fma.rn.f32 	%f10207, %f10172, %f10183, %f10127;
	fma.rn.f32 	%f10208, %f10172, %f10184, %f10128;
	fma.rn.f32 	%f10209, %f10172, %f10185, %f10129;
	fma.rn.f32 	%f10210, %f10173, %f10178, %f10130;
	fma.rn.f32 	%f10211, %f10173, %f10179, %f10131;
	fma.rn.f32 	%f10212, %f10173, %f10180, %f10132;
	fma.rn.f32 	%f10213, %f10173, %f10181, %f10133;
	fma.rn.f32 	%f10214, %f10173, %f10182, %f10134;
	fma.rn.f32 	%f10215, %f10173, %f10183, %f10135;
	fma.rn.f32 	%f10216, %f10173, %f10184, %f10136;
	fma.rn.f32 	%f10217, %f10173, %f10185, %f10137;
	fma.rn.f32 	%f10218, %f10174, %f10178, %f10138;
	fma.rn.f32 	%f10219, %f10174, %f10179, %f10139;
	fma.rn.f32 	%f10220, %f10174, %f10180, %f10140;
	fma.rn.f32 	%f10221, %f10174, %f10181, %f10141;
	fma.rn.f32 	%f10222, %f10174, %f10182, %f10142;
	fma.rn.f32 	%f10223, %f10174, %f10183, %f10143;
	fma.rn.f32 	%f10224, %f10174, %f10184, %f10144;
	fma.rn.f32 	%f10225, %f10174, %f10185, %f10145;
	fma.rn.f32 	%f10226, %f10175, %f10178, %f10146;
	fma.rn.f32 	%f10227, %f10175, %f10179, %f10147;
	fma.rn.f32 	%f10228, %f10175, %f10180, %f10148;
	fma.rn.f32 	%f10229, %f10175, %f10181, %f10149;
	fma.rn.f32 	%f10230, %f10175, %f10182, %f10150;
	fma.rn.f32 	%f10231, %f10175, %f10183, %f10151;
	fma.rn.f32 	%f10232, %f10175, %f10184, %f10152;
	fma.rn.f32 	%f10233, %f10175, %f10185, %f10153;
	fma.rn.f32 	%f10234, %f10176, %f10178, %f10154;
	fma.rn.f32 	%f10235, %f10176, %f10179, %f10155;
	fma.rn.f32 	%f10236, %f10176, %f10180, %f10156;
	fma.rn.f32 	%f10237, %f10176, %f10181, %f10157;
	fma.rn.f32 	%f10238, %f10176, %f10182, %f10158;
	fma.rn.f32 	%f10239, %f10176, %f10183, %f10159;
	fma.rn.f32 	%f10240, %f10176, %f10184, %f10160;
	fma.rn.f32 	%f10241, %f10176, %f10185, %f10161;
	fma.rn.f32 	%f10242, %f10177, %f10178, %f10162;
	fma.rn.f32 	%f10243, %f10177, %f10179, %f10163;
	fma.rn.f32 	%f10244, %f10177, %f10180, %f10164;
	fma.rn.f32 	%f10245, %f10177, %f10181, %f10165;
	fma.rn.f32 	%f10246, %f10177, %f10182, %f10166;
	fma.rn.f32 	%f10247, %f10177, %f10183, %f10167;
	fma.rn.f32 	%f10248, %f10177, %f10184, %f10168;
	fma.rn.f32 	%f10249, %f10177, %f10185, %f10169;
	ld.shared.v4.f32 	{%f10250, %f10251, %f10252, %f10253}, [%r267+1024];
	ld.shared.v4.f32 	{%f10254, %f10255, %f10256, %f10257}, [%r267+1280];
	ld.shared.v4.f32 	{%f10258, %f10259, %f10260, %f10261}, [%r249+1024];
	ld.shared.v4.f32 	{%f10262, %f10263, %f10264, %f10265}, [%r249+1280];
	fma.rn.f32 	%f10266, %f10250, %f10258, %f10186;
	fma.rn.f32 	%f10267, %f10250, %f10259, %f10187;
	fma.rn.f32 	%f10268, %f10250, %f10260, %f10188;
	fma.rn.f32 	%f10269, %f10250, %f10261, %f10189;
	fma.rn.f32 	%f10270, %f10250, %f10262, %f10190;
	fma.rn.f32 	%f10271, %f10250, %f10263, %f10191;
	fma.rn.f32 	%f10272, %f10250, %f10264, %f10192;
	fma.rn.f32 	%f10273, %f10250, %f10265, %f10193;
	fma.rn.f32 	%f10274, %f10251, %f10258, %f10194;
	fma.rn.f32 	%f10275, %f10251, %f10259, %f10195;
	fma.rn.f32 	%f10276, %f10251, %f10260, %f10196;
	fma.rn.f32 	%f10277, %f10251, %f10261, %f10197;
	fma.rn.f32 	%f10278, %f10251, %f10262, %f10198;
	fma.rn.f32 	%f10279, %f10251, %f10263, %f10199;
	fma.rn.f32 	%f10280, %f10251, %f10264, %f10200;
	fma.rn.f32 	%f10281, %f10251, %f10265, %f10201;
	fma.rn.f32 	%f10282, %f10252, %f10258, %f10202;
	fma.rn.f32 	%f10283, %f10252, %f10259, %f10203;
	fma.rn.f32 	%f10284, %f10252, %f10260, %f10204;
	fma.rn.f32 	%f10285, %f10252, %f10261, %f10205;
	fma.rn.f32 	%f10286, %f10252, %f10262, %f10206;
	fma.rn.f32 	%f10287, %f10252, %f10263, %f10207;
	fma.rn.f32 	%f10288, %f10252, %f10264, %f10208;
	fma.rn.f32 	%f10289, %f10252, %f10265, %f10209;
	fma.rn.f32 	%f10290, %f10253, %f10258, %f10210;
	fma.rn.f32 	%f10291, %f10253, %f10259, %f10211;
	fma.rn.f32 	%f10292, %f10253, %f10260, %f10212;
	fma.rn.f32 	%f10293, %f10253, %f10261, %f10213;
	fma.rn.f32 	%f10294, %f10253, %f10262, %f10214;
	fma.rn.f32 	%f10295, %f10253, %f10263, %f10215;
	fma.rn.f32 	%f10296, %f10253, %f10264, %f10216;
	fma.rn.f32 	%f10297, %f10253, %f10265, %f10217;
	fma.rn.f32 	%f10298, %f10254, %f10258, %f10218;
	fma.rn.f32 	%f10299, %f10254, %f10259, %f10219;
	fma.rn.f32 	%f10300, %f10254, %f10260, %f10220;
	fma.rn.f32 	%f10301, %f10254, %f10261, %f10221;
	fma.rn.f32 	%f10302, %f10254, %f10262, %f10222;
	fma.rn.f32 	%f10303, %f10254, %f10263, %f10223;
	fma.rn.f32 	%f10304, %f10254, %f10264, %f10224;
	fma.rn.f32 	%f10305, %f10254, %f10265, %f10225;
	fma.rn.f32 	%f10306, %f10255, %f10258, %f10226;
	fma.rn.f32 	%f10307, %f10255, %f10259, %f10227;
	fma.rn.f32 	%f10308, %f10255, %f10260, %f10228;
	fma.rn.f32 	%f10309, %f10255, %f10261, %f10229;
	fma.rn.f32 	%f10310, %f10255, %f10262, %f10230;
	fma.rn.f32 	%f10311, %f10255, %f10263, %f10231;
	fma.rn.f32 	%f10312, %f10255, %f10264, %f10232;
	fma.rn.f32 	%f10313, %f10255, %f10265, %f10233;
	fma.rn.f32 	%f10314, %f10256, %f10258, %f10234;
	fma.rn.f32 	%f10315, %f10256, %f10259, %f10235;
	fma.rn.f32 	%f10316, %f10256, %f10260, %f10236;
	fma.rn.f32 	%f10317, %f10256, %f10261, %f10237;
	fma.rn.f32 	%f10318, %f10256, %f10262, %f10238;
	fma.rn.f32 	%f10319, %f10256, %f10263, %f10239;
	fma.rn.f32 	%f10320, %f10256, %f10264, %f10240;
	fma.rn.f32 	%f10321, %f10256, %f10265, %f10241;
	fma.rn.f32 	%f10322, %f10257, %f10258, %f10242;
	fma.rn.f32 	%f10323, %f10257, %f10259, %f10243;
	fma.rn.f32 	%f10324, %f10257, %f10260, %f10244;
	fma.rn.f32 	%f10325, %f10257, %f10261, %f10245;
	fma.rn.f32 	%f10326, %f10257, %f10262, %f10246;
	fma.rn.f32 	%f10327, %f10257, %f10263, %f10247;
	fma.rn.f32 	%f10328, %f10257, %f10264, %f10248;
	fma.rn.f32 	%f10329, %f10257, %f10265, %f10249;
	ld.shared.v4.f32 	{%f10330, %f10331, %f10332, %f10333}, [%r267+1536];
	ld.shared.v4.f32 	{%f10334, %f10335, %f10336, %f10337}, [%r267+1792];
	ld.shared.v4.f32 	{%f10338, %f10339, %f10340, %f10341}, [%r249+1536];
	ld.shared.v4.f32 	{%f10342, %f10343, %f10344, %f10345}, [%r249+1792];
	fma.rn.f32 	%f10346, %f10330, %f10338, %f10266;
	fma.rn.f32 	%f10347, %f10330, %f10339, %f10267;
	fma.rn.f32 	%f10348, %f10330, %f10340, %f10268;
	fma.rn.f32 	%f10349, %f10330, %f10341, %f10269;
	fma.rn.f32 	%f10350, %f10330, %f10342, %f10270;
	fma.rn.f32 	%f10351, %f10330, %f10343, %f10271;
	fma.rn.f32 	%f10352, %f10330, %f10344, %f10272;
	fma.rn.f32 	%f10353, %f10330, %f10345, %f10273;
	fma.rn.f32 	%f10354, %f10331, %f10338, %f10274;
	fma.rn.f32 	%f10355, %f10331, %f10339, %f10275;
	fma.rn.f32 	%f10356, %f10331, %f10340, %f10276;
	fma.rn.f32 	%f10357, %f10331, %f10341, %f10277;
	fma.rn.f32 	%f10358, %f10331, %f10342, %f10278;
	fma.rn.f32 	%f10359, %f10331, %f10343, %f10279;
	fma.rn.f32 	%f10360, %f10331, %f10344, %f10280;
	fma.rn.f32 	%f10361, %f10331, %f10345, %f10281;
	fma.rn.f32 	%f10362, %f10332, %f10338, %f10282;
	fma.rn.f32 	%f10363, %f10332, %f10339, %f10283;
	fma.rn.f32 	%f10364, %f10332, %f10340, %f10284;
	fma.rn.f32 	%f10365, %f10332, %f10341, %f10285;
	fma.rn.f32 	%f10366, %f10332, %f10342, %f10286;
	fma.rn.f32 	%f10367, %f10332, %f10343, %f10287;
	fma.rn.f32 	%f10368, %f10332, %f10344, %f10288;
	fma.rn.f32 	%f10369, %f10332, %f10345, %f10289;
	fma.rn.f32 	%f10370, %f10333, %f10338, %f10290;
	fma.rn.f32 	%f10371, %f10333, %f10339, %f10291;
	fma.rn.f32 	%f10372, %f10333, %f10340, %f10292;
	fma.rn.f32 	%f10373, %f10333, %f10341, %f10293;
	fma.rn.f32 	%f10374, %f10333, %f10342, %f10294;
	fma.rn.f32 	%f10375, %f10333, %f10343, %f10295;
	fma.rn.f32 	%f10376, %f10333, %f10344, %f10296;
	fma.rn.f32 	%f10377, %f10333, %f10345, %f10297;
	fma.rn.f32 	%f10378, %f10334, %f10338, %f10298;
	fma.rn.f32 	%f10379, %f10334, %f10339, %f10299;
	fma.rn.f32 	%f10380, %f10334, %f10340, %f10300;
	fma.rn.f32 	%f10381, %f10334, %f10341, %f10301;
	fma.rn.f32 	%f10382, %f10334, %f10342, %f10302;
	fma.rn.f32 	%f10383, %f10334, %f10343, %f10303;
	fma.rn.f32 	%f10384, %f10334, %f10344, %f10304;
	fma.rn.f32 	%f10385, %f10334, %f10345, %f10305;
	fma.rn.f32 	%f10386, %f10335, %f10338, %f10306;
	fma.rn.f32 	%f10387, %f10335, %f10339, %f10307;
	fma.rn.f32 	%f10388, %f10335, %f10340, %f10308;
	fma.rn.f32 	%f10389, %f10335, %f10341, %f10309;
	fma.rn.f32 	%f10390, %f10335, %f10342, %f10310;
	fma.rn.f32 	%f10391, %f10335, %f10343, %f10311;
	fma.rn.f32 	%f10392, %f10335, %f10344, %f10312;
	fma.rn.f32 	%f10393, %f10335, %f10345, %f10313;
	fma.rn.f32 	%f10394, %f10336, %f10338, %f10314;
	fma.rn.f32 	%f10395, %f10336, %f10339, %f10315;
	fma.rn.f32 	%f10396, %f10336, %f10340, %f10316;
	fma.rn.f32 	%f10397, %f10336, %f10341, %f10317;
	fma.rn.f32 	%f10398, %f10336, %f10342, %f10318;
	fma.rn.f32 	%f10399, %f10336, %f10343, %f10319;
	fma.rn.f32 	%f10400, %f10336, %f10344, %f10320;
	fma.rn.f32 	%f10401, %f10336, %f10345, %f10321;
	fma.rn.f32 	%f10402, %f10337, %f10338, %f10322;
	fma.rn.f32 	%f10403, %f10337, %f10339, %f10323;
	fma.rn.f32 	%f10404, %f10337, %f10340, %f10324;
	fma.rn.f32 	%f10405, %f10337, %f10341, %f10325;
	fma.rn.f32 	%f10406, %f10337, %f10342, %f10326;
	fma.rn.f32 	%f10407, %f10337, %f10343, %f10327;
	fma.rn.f32 	%f10408, %f10337, %f10344, %f10328;
	fma.rn.f32 	%f10409, %f10337, %f10345, %f10329;
	ld.shared.v4.f32 	{%f10410, %f10411, %f10412, %f10413}, [%r267+2048];
	ld.shared.v4.f32 	{%f10414, %f10415, %f10416, %f10417}, [%r267+2304];
	ld.shared.v4.f32 	{%f10418, %f10419, %f10420, %f10421}, [%r249+2048];
	ld.shared.v4.f32 	{%f10422, %f10423, %f10424, %f10425}, [%r249+2304];
	fma.rn.f32 	%f10426, %f10410, %f10418, %f10346;
	fma.rn.f32 	%f10427, %f10410, %f10419, %f10347;
	fma.rn.f32 	%f10428, %f10410, %f10420, %f10348;
	fma.rn.f32 	%f10429, %f10410, %f10421, %f10349;
	fma.rn.f32 	%f10430, %f10410, %f10422, %f10350;
	fma.rn.f32 	%f10431, %f10410, %f10423, %f10351;
	fma.rn.f32 	%f10432, %f10410, %f10424, %f10352;
	fma.rn.f32 	%f10433, %f10410, %f10425, %f10353;
	fma.rn.f32 	%f10434, %f10411, %f10418, %f10354;
	fma.rn.f32 	%f10435, %f10411, %f10419, %f10355;
	fma.rn.f32 	%f10436, %f10411, %f10420, %f10356;
	fma.rn.f32 	%f10437, %f10411, %f10421, %f10357;
	fma.rn.f32 	%f10438, %f10411, %f10422, %f10358;
	fma.rn.f32 	%f10439, %f10411, %f10423, %f10359;
	fma.rn.f32 	%f10440, %f10411, %f10424, %f10360;
	fma.rn.f32 	%f10441, %f10411, %f10425, %f10361;
	fma.rn.f32 	%f10442, %f10412, %f10418, %f10362;
	fma.rn.f32 	%f10443, %f10412, %f10419, %f10363;
	fma.rn.f32 	%f10444, %f10412, %f10420, %f10364;
	fma.rn.f32 	%f10445, %f10412, %f10421, %f10365;
	fma.rn.f32 	%f10446, %f10412, %f10422, %f10366;
	fma.rn.f32 	%f10447, %f10412, %f10423, %f10367;
	fma.rn.f32 	%f10448, %f10412, %f10424, %f10368;
	fma.rn.f32 	%f10449, %f10412, %f10425, %f10369;
	fma.rn.f32 	%f10450, %f10413, %f10418, %f10370;
	fma.rn.f32 	%f10451, %f10413, %f10419, %f10371;
	fma.rn.f32 	%f10452, %f10413, %f10420, %f10372;
	fma.rn.f32 	%f10453, %f10413, %f10421, %f10373;
	fma.rn.f32 	%f10454, %f10413, %f10422, %f10374;
	fma.rn.f32 	%f10455, %f10413, %f10423, %f10375;
	fma.rn.f32 	%f10456, %f10413, %f10424, %f10376;
	fma.rn.f32 	%f10457, %f10413, %f10425, %f10377;
	fma.rn.f32 	%f10458, %f10414, %f10418, %f10378;
	fma.rn.f32 	%f10459, %f10414, %f10419, %f10379;
	fma.rn.f32 	%f10460, %f10414, %f10420, %f10380;
	fma.rn.f32 	%f10461, %f10414, %f10421, %f10381;
	fma.rn.f32 	%f10462, %f10414, %f10422, %f10382;
	fma.rn.f32 	%f10463, %f10414, %f10423, %f10383;
	fma.rn.f32 	%f10464, %f10414, %f10424, %f10384;
	fma.rn.f32 	%f10465, %f10414, %f10425, %f10385;
	fma.rn.f32 	%f10466, %f10415, %f10418, %f10386;
	fma.rn.f32 	%f10467, %f10415, %f10419, %f10387;
	fma.rn.f32 	%f10468, %f10415, %f10420, %f10388;
	fma.rn.f32 	%f10469, %f10415, %f10421, %f10389;
	fma.rn.f32 	%f10470, %f10415, %f10422, %f10390;
	fma.rn.f32 	%f10471, %f10415, %f10423, %f10391;
	fma.rn.f32 	%f10472, %f10415, %f10424, %f10392;
	fma.rn.f32 	%f10473, %f10415, %f10425, %f10393;
	fma.rn.f32 	%f10474, %f10416, %f10418, %f10394;
	fma.rn.f32 	%f10475, %f10416, %f10419, %f10395;
	fma.rn.f32 	%f10476, %f10416, %f10420, %f10396;
	fma.rn.f32 	%f10477, %f10416, %f10421, %f10397;
	fma.rn.f32 	%f10478, %f10416, %f10422, %f10398;
	fma.rn.f32 	%f10479, %f10416, %f10423, %f10399;
	fma.rn.f32 	%f10480, %f10416, %f10424, %f10400;
	fma.rn.f32 	%f10481, %f10416, %f10425, %f10401;
	fma.rn.f32 	%f10482, %f10417, %f10418, %f10402;
	fma.rn.f32 	%f10483, %f10417, %f10419, %f10403;
	fma.rn.f32 	%f10484, %f10417, %f10420, %f10404;
	fma.rn.f32 	%f10485, %f10417, %f10421, %f10405;
	fma.rn.f32 	%f10486, %f10417, %f10422, %f10406;
	fma.rn.f32 	%f10487, %f10417, %f10423, %f10407;
	fma.rn.f32 	%f10488, %f10417, %f10424, %f10408;
	fma.rn.f32 	%f10489, %f10417, %f10425, %f10409;
	ld.shared.v4.f32 	{%f10490, %f10491, %f10492, %f10493}, [%r267+2560];
	ld.shared.v4.f32 	{%f10494, %f10495, %f10496, %f10497}, [%r267+2816];
	ld.shared.v4.f32 	{%f10498, %f10499, %f10500, %f10501}, [%r249+2560];
	ld.shared.v4.f32 	{%f10502, %f10503, %f10504, %f10505}, [%r249+2816];
	fma.rn.f32 	%f10506, %f10490, %f10498, %f10426;
	fma.rn.f32 	%f10507, %f10490, %f10499, %f10427;
	fma.rn.f32 	%f10508, %f10490, %f10500, %f10428;
	fma.rn.f32 	%f10509, %f10490, %f10501, %f10429;
	fma.rn.f32 	%f10510, %f10490, %f10502, %f10430;
	fma.rn.f32 	%f10511, %f10490, %f10503, %f10431;
	fma.rn.f32 	%f10512, %f10490, %f10504, %f10432;
	fma.rn.f32 	%f10513, %f10490, %f10505, %f10433;
	fma.rn.f32 	%f10514, %f10491, %f10498, %f10434;
	fma.rn.f32 	%f10515, %f10491, %f10499, %f10435;
	fma.rn.f32 	%f10516, %f10491, %f10500, %f10436;
	fma.rn.f32 	%f10517, %f10491, %f10501, %f10437;
	fma.rn.f32 	%f10518, %f10491, %f10502, %f10438;
	fma.rn.f32 	%f10519, %f10491, %f10503, %f10439;
	fma.rn.f32 	%f10520, %f10491, %f10504, %f10440;
	fma.rn.f32 	%f10521, %f10491, %f10505, %f10441;
	fma.rn.f32 	%f10522, %f10492, %f10498, %f10442;
	fma.rn.f32 	%f10523, %f10492, %f10499, %f10443;
	fma.rn.f32 	%f10524, %f10492, %f10500, %f10444;
	fma.rn.f32 	%f10525, %f10492, %f10501, %f10445;
	fma.rn.f32 	%f10526, %f10492, %f10502, %f10446;
	fma.rn.f32 	%f10527, %f10492, %f10503, %f10447;
	fma.rn.f32 	%f10528, %f10492, %f10504, %f10448;
	fma.rn.f32 	%f10529, %f10492, %f10505, %f10449;
	fma.rn.f32 	%f10530, %f10493, %f10498, %f10450;
	fma.rn.f32 	%f10531, %f10493, %f10499, %f10451;
	fma.rn.f32 	%f10532, %f10493, %f10500, %f10452;
	fma.rn.f32 	%f10533, %f10493, %f10501, %f10453;
	fma.rn.f32 	%f10534, %f10493, %f10502, %f10454;
	fma.rn.f32 	%f10535, %f10493, %f10503, %f10455;
	fma.rn.f32 	%f10536, %f10493, %f10504, %f10456;
	fma.rn.f32 	%f10537, %f10493, %f10505, %f10457;
	fma.rn.f32 	%f10538, %f10494, %f10498, %f10458;
	fma.rn.f32 	%f10539, %f10494, %f10499, %f10459;
	fma.rn.f32 	%f10540, %f10494, %f10500, %f10460;
	fma.rn.f32 	%f10541, %f10494, %f10501, %f10461;
	fma.rn.f32 	%f10542, %f10494, %f10502, %f10462;
	fma.rn.f32 	%f10543, %f10494, %f10503, %f10463;
	fma.rn.f32 	%f10544, %f10494, %f10504, %f10464;
	fma.rn.f32 	%f10545, %f10494, %f10505, %f10465;
	fma.rn.f32 	%f10546, %f10495, %f10498, %f10466;
	fma.rn.f32 	%f10547, %f10495, %f10499, %f10467;
	fma.rn.f32 	%f10548, %f10495, %f10500, %f10468;
	fma.rn.f32 	%f10549, %f10495, %f10501, %f10469;
	fma.rn.f32 	%f10550, %f10495, %f10502, %f10470;
	fma.rn.f32 	%f10551, %f10495, %f10503, %f10471;
	fma.rn.f32 	%f10552, %f10495, %f10504, %f10472;
	fma.rn.f32 	%f10553, %f10495, %f10505, %f10473;
	fma.rn.f32 	%f10554, %f10496, %f10498, %f10474;
	fma.rn.f32 	%f10555, %f10496, %f10499, %f10475;
	fma.rn.f32 	%f10556, %f10496, %f10500, %f10476;
	fma.rn.f32 	%f10557, %f10496, %f10501, %f10477;
	fma.rn.f32 	%f10558, %f10496, %f10502, %f10478;
	fma.rn.f32 	%f10559, %f10496, %f10503, %f10479;
	fma.rn.f32 	%f10560, %f10496, %f10504, %f10480;
	fma.rn.f32 	%f10561, %f10496, %f10505, %f10481;
	fma.rn.f32 	%f10562, %f10497, %f10498, %f10482;
	fma.rn.f32 	%f10563, %f10497, %f10499, %f10483;
	fma.rn.f32 	%f10564, %f10497, %f10500, %f10484;
	fma.rn.f32 	%f10565, %f10497, %f10501, %f10485;
	fma.rn.f32 	%f10566, %f10497, %f10502, %f10486;
	fma.rn.f32 	%f10567, %f10497, %f10503, %f10487;
	fma.rn.f32 	%f10568, %f10497, %f10504, %f10488;
	fma.rn.f32 	%f10569, %f10497, %f10505, %f10489;
	ld.shared.v4.f32 	{%f10570, %f10571, %f10572, %f10573}, [%r267+3072];
	ld.shared.v4.f32 	{%f10574, %f10575, %f10576, %f10577}, [%r267+3328];
	ld.shared.v4.f32 	{%f10578, %f10579, %f10580, %f10581}, [%r249+3072];
	ld.shared.v4.f32 	{%f10582, %f10583, %f10584, %f10585}, [%r249+3328];
	fma.rn.f32 	%f10586, %f10570, %f10578, %f10506;
	fma.rn.f32 	%f10587, %f10570, %f10579, %f10507;
	fma.rn.f32 	%f10588, %f10570, %f10580, %f10508;
	fma.rn.f32 	%f10589, %f10570, %f10581, %f10509;
	fma.rn.f32 	%f10590, %f10570, %f10582, %f10510;
	fma.rn.f32 	%f10591, %f10570, %f10583, %f10511;
	fma.rn.f32 	%f10592, %f10570, %f10584, %f10512;
	fma.rn.f32 	%f10593, %f10570, %f10585, %f10513;
	fma.rn.f32 	%f10594, %f10571, %f10578, %f10514;
	fma.rn.f32 	%f10595, %f10571, %f10579, %f10515;
	fma.rn.f32 	%f10596, %f10571, %f10580, %f10516;
	fma.rn.f32 	%f10597, %f10571, %f10581, %f10517;
	fma.rn.f32 	%f10598, %f10571, %f10582, %f10518;
	fma.rn.f32 	%f10599, %f10571, %f10583, %f10519;
	fma.rn.f32 	%f10600, %f10571, %f10584, %f10520;
	fma.rn.f32 	%f10601, %f10571, %f10585, %f10521;
	fma.rn.f32 	%f10602, %f10572, %f10578, %f10522;
	fma.rn.f32 	%f10603, %f10572, %f10579, %f10523;
	fma.rn.f32 	%f10604, %f10572, %f10580, %f10524;
	fma.rn.f32 	%f10605, %f10572, %f10581, %f10525;
	fma.rn.f32 	%f10606, %f10572, %f10582, %f10526;
	fma.rn.f32 	%f10607, %f10572, %f10583, %f10527;
	fma.rn.f32 	%f10608, %f10572, %f10584, %f10528;
	fma.rn.f32 	%f10609, %f10572, %f10585, %f10529;
	fma.rn.f32 	%f10610, %f10573, %f10578, %f10530;
	fma.rn.f32 	%f10611, %f10573, %f10579, %f10531;
	fma.rn.f32 	%f10612, %f10573, %f10580, %f10532;
	fma.rn.f32 	%f10613, %f10573, %f10581, %f10533;
	fma.rn.f32 	%f10614, %f10573, %f10582, %f10534;
	fma.rn.f32 	%f10615, %f10573, %f10583, %f10535;
	fma.rn.f32 	%f10616, %f10573, %f10584, %f10536;
	fma.rn.f32 	%f10617, %f10573, %f10585, %f10537;
	fma.rn.f32 	%f10618, %f10574, %f10578, %f10538;
	fma.rn.f32 	%f10619, %f10574, %f10579, %f10539;
	fma.rn.f32 	%f10620, %f10574, %f10580, %f10540;
	fma.rn.f32 	%f10621, %f10574, %f10581, %f10541;
	fma.rn.f32 	%f10622, %f10574, %f10582, %f10542;
	fma.rn.f32 	%f10623, %f10574, %f10583, %f10543;
	fma.rn.f32 	%f10624, %f10574, %f10584, %f10544;
	fma.rn.f32 	%f10625, %f10574, %f10585, %f10545;
	fma.rn.f32 	%f10626, %f10575, %f10578, %f10546;
	fma.rn.f32 	%f10627, %f10575, %f10579, %f10547;
	fma.rn.f32 	%f10628, %f10575, %f10580, %f10548;
	fma.rn.f32 	%f10629, %f10575, %f10581, %f10549;
	fma.rn.f32 	%f10630, %f10575, %f10582, %f10550;
	fma.rn.f32 	%f10631, %f10575, %f10583, %f10551;
	fma.rn.f32 	%f10632, %f10575, %f10584, %f10552;
	fma.rn.f32 	%f10633, %f10575, %f10585, %f10553;
	fma.rn.f32 	%f10634, %f10576, %f10578, %f10554;
	fma.rn.f32 	%f10635, %f10576, %f10579, %f10555;
	fma.rn.f32 	%f10636, %f10576, %f10580, %f10556;
	fma.rn.f32 	%f10637, %f10576, %f10581, %f10557;
	fma.rn.f32 	%f10638, %f10576, %f10582, %f10558;
	fma.rn.f32 	%f10639, %f10576, %f10583, %f10559;
	fma.rn.f32 	%f10640, %f10576, %f10584, %f10560;
	fma.rn.f32 	%f10641, %f10576, %f10585, %f10561;
	fma.rn.f32 	%f10642, %f10577, %f10578, %f10562;
	fma.rn.f32 	%f10643, %f10577, %f10579, %f10563;
	fma.rn.f32 	%f10644, %f10577, %f10580, %f10564;
	fma.rn.f32 	%f10645, %f10577, %f10581, %f10565;
	fma.rn.f32 	%f10646, %f10577, %f10582, %f10566;
	fma.rn.f32 	%f10647, %f10577, %f10583, %f10567;
	fma.rn.f32 	%f10648, %f10577, %f10584, %f10568;
	fma.rn.f32 	%f10649, %f10577, %f10585, %f10569;
	ld.shared.v4.f32 	{%f10650, %f10651, %f10652, %f10653}, [%r267+3584];
	ld.shared.v4.f32 	{%f10654, %f10655, %f10656, %f10657}, [%r267+3840];
	ld.shared.v4.f32 	{%f10658, %f10659, %f10660, %f10661}, [%r249+3584];
	ld.shared.v4.f32 	{%f10662, %f10663, %f10664, %f10665}, [%r249+3840];
	fma.rn.f32 	%f945, %f10650, %f10658, %f10586;
	fma.rn.f32 	%f946, %f10650, %f10659, %f10587;
	fma.rn.f32 	%f947, %f10650, %f10660, %f10588;
	fma.rn.f32 	%f948, %f10650, %f10661, %f10589;
	fma.rn.f32 	%f949, %f10650, %f10662, %f10590;
	fma.rn.f32 	%f950, %f10650, %f10663, %f10591;
	fma.rn.f32 	%f951, %f10650, %f10664, %f10592;
	fma.rn.f32 	%f952, %f10650, %f10665, %f10593;
	fma.rn.f32 	%f953, %f10651, %f10658, %f10594;
	fma.rn.f32 	%f954, %f10651, %f10659, %f10595;
	fma.rn.f32 	%f955, %f10651, %f10660, %f10596;
	fma.rn.f32 	%f956, %f10651, %f10661, %f10597;
	fma.rn.f32 	%f957, %f10651, %f10662, %f10598;
	fma.rn.f32 	%f958, %f10651, %f10663, %f10599;
	fma.rn.f32 	%f959, %f10651, %f10664, %f10600;
	fma.rn.f32 	%f960, %f10651, %f10665, %f10601;
	fma.rn.f32 	%f961, %f10652, %f10658, %f10602;
	fma.rn.f32 	%f962, %f10652, %f10659, %f10603;
	fma.rn.f32 	%f963, %f10652, %f10660, %f10604;
	fma.rn.f32 	%f964, %f10652, %f10661, %f10605;
	fma.rn.f32 	%f965, %f10652, %f10662, %f10606;
	fma.rn.f32 	%f966, %f10652, %f10663, %f10607;
	fma.rn.f32 	%f967, %f10652, %f10664, %f10608;
	fma.rn.f32 	%f968, %f10652, %f10665, %f10609;
	fma.rn.f32 	%f969, %f10653, %f10658, %f10610;
	fma.rn.f32 	%f970, %f10653, %f10659, %f10611;
	fma.rn.f32 	%f971, %f10653, %f10660, %f10612;
	fma.rn.f32 	%f972, %f10653, %f10661, %f10613;
	fma.rn.f32 	%f973, %f10653, %f10662, %f10614;
	fma.rn.f32 	%f974, %f10653, %f10663, %f10615;
	fma.rn.f32 	%f975, %f10653, %f10664, %f10616;
	fma.rn.f32 	%f976, %f10653, %f10665, %f10617;
	fma.rn.f32 	%f977, %f10654, %f10658, %f10618;
	fma.rn.f32 	%f978, %f10654, %f10659, %f10619;
	fma.rn.f32 	%f979, %f10654, %f10660, %f10620;
	fma.rn.f32 	%f980, %f10654, %f10661, %f10621;
	fma.rn.f32 	%f981, %f10654, %f10662, %f10622;
	fma.rn.f32 	%f982, %f10654, %f10663, %f10623;
	fma.rn.f32 	%f983, %f10654, %f10664, %f10624;
	fma.rn.f32 	%f984, %f10654, %f10665, %f10625;
	fma.rn.f32 	%f985, %f10655, %f10658, %f10626;
	fma.rn.f32 	%f986, %f10655, %f10659, %f10627;
	fma.rn.f32 	%f987, %f10655, %f10660, %f10628;
	fma.rn.f32 	%f988, %f10655, %f10661, %f10629;
	fma.rn.f32 	%f989, %f10655, %f10662, %f10630;
	fma.rn.f32 	%f990, %f10655, %f10663, %f10631;
	fma.rn.f32 	%f991, %f10655, %f10664, %f10632;
	fma.rn.f32 	%f992, %f10655, %f10665, %f10633;
	fma.rn.f32 	%f993, %f10656, %f10658, %f10634;
	fma.rn.f32 	%f994, %f10656, %f10659, %f10635;
	fma.rn.f32 	%f995, %f10656, %f10660, %f10636;
	fma.rn.f32 	%f996, %f10656, %f10661, %f10637;
	fma.rn.f32 	%f997, %f10656, %f10662, %f10638;
	fma.rn.f32 	%f998, %f10656, %f10663, %f10639;
	fma.rn.f32 	%f999, %f10656, %f10664, %f10640;
	fma.rn.f32 	%f1000, %f10656, %f10665, %f10641;
	fma.rn.f32 	%f1001, %f10657, %f10658, %f10642;
	fma.rn.f32 	%f1002, %f10657, %f10659, %f10643;
	fma.rn.f32 	%f1003, %f10657, %f10660, %f10644;
	fma.rn.f32 	%f1004, %f10657, %f10661, %f10645;
	fma.rn.f32 	%f1005, %f10657, %f10662, %f10646;
	fma.rn.f32 	%f1006, %f10657, %f10663, %f10647;
	fma.rn.f32 	%f1007, %f10657, %f10664, %f10648;
	fma.rn.f32 	%f1008, %f10657, %f10665, %f10649;
	@%p13 bra 	$L__BB1_27;
	mov.u32 	%r274, %tid.x;
	shl.b32 	%r275, %r274, 11;
	and.b32  	%r276, %r275, 2048;
	add.s32 	%r277, %r267, %r276;
	st.shared.f32 	[%r277+4096], %f197;
	st.shared.f32 	[%r277+4608], %f198;
	st.shared.f32 	[%r277+5120], %f199;
	st.shared.f32 	[%r277+5632], %f200;
	st.shared.f32 	[%r277+4100], %f205;
	st.shared.f32 	[%r277+4612], %f206;
	st.shared.f32 	[%r277+5124], %f207;
	st.shared.f32 	[%r277+5636], %f208;
	st.shared.f32 	[%r277+4104], %f213;
	st.shared.f32 	[%r277+4616], %f214;
	st.shared.f32 	[%r277+5128], %f215;
	st.shared.f32 	[%r277+5640], %f216;
	st.shared.f32 	[%r277+4108], %f221;
	st.shared.f32 	[%r277+4620], %f222;
	st.shared.f32 	[%r277+5132], %f223;
	st.shared.f32 	[%r277+5644], %f224;
	st.shared.f32 	[%r277+4352], %f229;
	st.shared.f32 	[%r277+4864], %f230;
	st.shared.f32 	[%r277+5376], %f231;
	st.shared.f32 	[%r277+5888], %f232;
	st.shared.f32 	[%r277+4356], %f237;
	st.shared.f32 	[%r277+4868], %f238;
	st.shared.f32 	[%r277+5380], %f239;
	st.shared.f32 	[%r277+5892], %f240;
	st.shared.f32 	[%r277+4360], %f245;
	st.shared.f32 	[%r277+4872], %f246;
	st.shared.f32 	[%r277+5384], %f247;
	st.shared.f32 	[%r277+5896], %f248;
	st.shared.f32 	[%r277+4364], %f253;
	st.shared.f32 	[%r277+4876], %f254;
	st.shared.f32 	[%r277+5388], %f255;
	st.shared.f32 	[%r277+5900], %f256;
$L__BB1_27:
	setp.ne.s32 	%p14, %r219, 4;
	mov.u32 	%r284, _ZZ16sgemm_b2b_kernelILi1024ELi1024ELi128ELi128EEvPfS0_S0_S0_S0_E4s_b1;
	add.s32 	%r285, %r284, %r263;
	st.shared.v4.f32 	[%r285+4096], {%f941, %f942, %f943, %f944};
	bar.sync 	0;
	ld.global.nc.v4.f32 	{%f1009, %f1010, %f1011, %f1012}, [%rd13+49152];
	mov.u32 	%r286, _ZZ16sgemm_b2b_kernelILi1024ELi1024ELi128ELi128EEvPfS0_S0_S0_S0_E3s_a;
	add.s32 	%r287, %r286, %r261;
	ld.shared.v4.f32 	{%f10666, %f10667, %f10668, %f10669}, [%r287+4096];
	ld.shared.v4.f32 	{%f10670, %f10671, %f10672, %f10673}, [%r287+4352];
	shl.b32 	%r288, %r199, 4;
	add.s32 	%r289, %r284, %r288;
	ld.shared.v4.f32 	{%f10674, %f10675, %f10676, %f10677}, [%r289+4096];
	ld.shared.v4.f32 	{%f10678, %f10679, %f10680, %f10681}, [%r289+4352];
	fma.rn.f32 	%f10682, %f10666, %f10674, %f945;
	fma.rn.f32 	%f10683, %f10666, %f10675, %f946;
	fma.rn.f32 	%f10684, %f10666, %f10676, %f947;
	fma.rn.f32 	%f10685, %f10666, %f10677, %f948;
	fma.rn.f32 	%f10686, %f10666, %f10678, %f949;
	fma.rn.f32 	%f10687, %f10666, %f10679, %f950;
	fma.rn.f32 	%f10688, %f10666, %f10680, %f951;
	fma.rn.f32 	%f10689, %f10666, %f10681, %f952;
	fma.rn.f32 	%f10690, %f10667, %f10674, %f953;
	fma.rn.f32 	%f10691, %f10667, %f10675, %f954;
	fma.rn.f32 	%f10692, %f10667, %f10676, %f955;
	fma.rn.f32 	%f10693, %f10667, %f10677, %f956;
	fma.rn.f32 	%f10694, %f10667, %f10678, %f957;
	fma.rn.f32 	%f10695, %f10667, %f10679, %f958;
	fma.rn.f32 	%f10696, %f10667, %f10680, %f959;
	fma.rn.f32 	%f10697, %f10667, %f10681, %f960;
	fma.rn.f32 	%f10698, %f10668, %f10674, %f961;
	fma.rn.f32 	%f10699, %f10668, %f10675, %f962;
	fma.rn.f32 	%f10700, %f10668, %f10676, %f963;
	fma.rn.f32 	%f10701, %f10668, %f10677, %f964;
	fma.rn.f32 	%f10702, %f10668, %f10678, %f965;
	fma.rn.f32 	%f10703, %f10668, %f10679, %f966;
	fma.rn.f32 	%f10704, %f10668, %f10680, %f967;
	fma.rn.f32 	%f10705, %f10668, %f10681, %f968;
	fma.rn.f32 	%f10706, %f10669, %f10674, %f969;
	fma.rn.f32 	%f10707, %f10669, %f10675, %f970;
	fma.rn.f32 	%f10708, %f10669, %f10676, %f971;
	fma.rn.f32 	%f10709, %f10669, %f10677, %f972;
	fma.rn.f32 	%f10710, %f10669, %f10678, %f973;
	fma.rn.f32 	%f10711, %f10669, %f10679, %f974;
	fma.rn.f32 	%f10712, %f10669, %f10680, %f975;
	fma.rn.f32 	%f10713, %f10669, %f10681, %f976;
	fma.rn.f32 	%f10714, %f10670, %f10674, %f977;
	fma.rn.f32 	%f10715, %f10670, %f10675, %f978;
	fma.rn.f32 	%f10716, %f10670, %f10676, %f979;
	fma.rn.f32 	%f10717, %f10670, %f10677, %f980;
	fma.rn.f32 	%f10718, %f10670, %f10678, %f981;
	fma.rn.f32 	%f10719, %f10670, %f10679, %f982;
	fma.rn.f32 	%f10720, %f10670, %f10680, %f983;
	fma.rn.f32 	%f10721, %f10670, %f10681, %f984;
	fma.rn.f32 	%f10722, %f10671, %f10674, %f985;
	fma.rn.f32 	%f10723, %f10671, %f10675, %f986;
	fma.rn.f32 	%f10724, %f10671, %f10676, %f987;
	fma.rn.f32 	%f10725, %f10671, %f10677, %f988;
	fma.rn.f32 	%f10726, %f10671, %f10678, %f989;
	fma.rn.f32 	%f10727, %f10671, %f10679, %f990;
	fma.rn.f32 	%f10728, %f10671, %f10680, %f991;
	fma.rn.f32 	%f10729, %f10671, %f10681, %f992;
	fma.rn.f32 	%f10730, %f10672, %f10674, %f993;
	fma.rn.f32 	%f10731, %f10672, %f10675, %f994;
	fma.rn.f32 	%f10732, %f10672, %f10676, %f995;
	fma.rn.f32 	%f10733, %f10672, %f10677, %f996;
	fma.rn.f32 	%f10734, %f10672, %f10678, %f997;
	fma.rn.f32 	%f10735, %f10672, %f10679, %f998;
	fma.rn.f32 	%f10736, %f10672, %f10680, %f999;
	fma.rn.f32 	%f10737, %f10672, %f10681, %f1000;
	fma.rn.f32 	%f10738, %f10673, %f10674, %f1001;
	fma.rn.f32 	%f10739, %f10673, %f10675, %f1002;
	fma.rn.f32 	%f10740, %f10673, %f10676, %f1003;
	fma.rn.f32 	%f10741, %f10673, %f10677, %f1004;
	fma.rn.f32 	%f10742, %f10673, %f10678, %f1005;
	fma.rn.f32 	%f10743, %f10673, %f10679, %f1006;
	fma.rn.f32 	%f10744, %f10673, %f10680, %f1007;
	fma.rn.f32 	%f10745, %f10673, %f10681, %f1008;
	ld.shared.v4.f32 	{%f10746, %f10747, %f10748, %f10749}, [%r287+4608];
	ld.shared.v4.f32 	{%f10750, %f10751, %f10752, %f10753}, [%r287+4864];
	ld.shared.v4.f32 	{%f10754, %f10755, %f10756, %f10757}, [%r289+4608];
	ld.shared.v4.f32 	{%f10758, %f10759, %f10760, %f10761}, [%r289+4864];
	fma.rn.f32 	%f10762, %f10746, %f10754, %f10682;
	fma.rn.f32 	%f10763, %f10746, %f10755, %f10683;
	fma.rn.f32 	%f10764, %f10746, %f10756, %f10684;
	fma.rn.f32 	%f10765, %f10746, %f10757, %f10685;
	fma.rn.f32 	%f10766, %f10746, %f10758, %f10686;
	fma.rn.f32 	%f10767, %f10746, %f10759, %f10687;
	fma.rn.f32 	%f10768, %f10746, %f10760, %f10688;
	fma.rn.f32 	%f10769, %f10746, %f10761, %f10689;
	fma.rn.f32 	%f10770, %f10747, %f10754, %f10690;
	fma.rn.f32 	%f10771, %f10747, %f10755, %f10691;
	fma.rn.f32 	%f10772, %f10747, %f10756, %f10692;
	fma.rn.f32 	%f10773, %f10747, %f10757, %f10693;
	fma.rn.f32 	%f10774, %f10747, %f10758, %f10694;
	fma.rn.f32 	%f10775, %f10747, %f10759, %f10695;
	fma.rn.f32 	%f10776, %f10747, %f10760, %f10696;
	fma.rn.f32 	%f10777, %f10747, %f10761, %f10697;
	fma.rn.f32 	%f10778, %f10748, %f10754, %f10698;
	fma.rn.f32 	%f10779, %f10748, %f10755, %f10699;
	fma.rn.f32 	%f10780, %f10748, %f10756, %f10700;
	fma.rn.f32 	%f10781, %f10748, %f10757, %f10701;
	fma.rn.f32 	%f10782, %f10748, %f10758, %f10702;
	fma.rn.f32 	%f10783, %f10748, %f10759, %f10703;
	fma.rn.f32 	%f10784, %f10748, %f10760, %f10704;
	fma.rn.f32 	%f10785, %f10748, %f10761, %f10705;
	fma.rn.f32 	%f10786, %f10749, %f10754, %f10706;
	fma.rn.f32 	%f10787, %f10749, %f10755, %f10707;
	fma.rn.f32 	%f10788, %f10749, %f10756, %f10708;
	fma.rn.f32 	%f10789, %f10749, %f10757, %f10709;
	fma.rn.f32 	%f10790, %f10749, %f10758, %f10710;
	fma.rn.f32 	%f10791, %f10749, %f10759, %f10711;
	fma.rn.f32 	%f10792, %f10749, %f10760, %f10712;
	fma.rn.f32 	%f10793, %f10749, %f10761, %f10713;
	fma.rn.f32 	%f10794, %f10750, %f10754, %f10714;
	fma.rn.f32 	%f10795, %f10750, %f10755, %f10715;
	fma.rn.f32 	%f10796, %f10750, %f10756, %f10716;
	fma.rn.f32 	%f10797, %f10750, %f10757, %f10717;
	fma.rn.f32 	%f10798, %f10750, %f10758, %f10718;
	fma.rn.f32 	%f10799, %f10750, %f10759, %f10719;
	fma.rn.f32 	%f10800, %f10750, %f10760, %f10720;
	fma.rn.f32 	%f10801, %f10750, %f10761, %f10721;
	fma.rn.f32 	%f10802, %f10751, %f10754, %f10722;
	fma.rn.f32 	%f10803, %f10751, %f10755, %f10723;
	fma.rn.f32 	%f10804, %f10751, %f10756, %f10724;
	fma.rn.f32 	%f10805, %f10751, %f10757, %f10725;
	fma.rn.f32 	%f10806, %f10751, %f10758, %f10726;
	fma.rn.f32 	%f10807, %f10751, %f10759, %f10727;
	fma.rn.f32 	%f10808, %f10751, %f10760, %f10728;
	fma.rn.f32 	%f10809, %f10751, %f10761, %f10729;
	fma.rn.f32 	%f10810, %f10752, %f10754, %f10730;
	fma.rn.f32 	%f10811, %f10752, %f10755, %f10731;
	fma.rn.f32 	%f10812, %f10752, %f10756, %f10732;
	fma.rn.f32 	%f10813, %f10752, %f10757, %f10733;
	fma.rn.f32 	%f10814, %f10752, %f10758, %f10734;
	fma.rn.f32 	%f10815, %f10752, %f10759, %f10735;
	fma.rn.f32 	%f10816, %f10752, %f10760, %f10736;
	fma.rn.f32 	%f10817, %f10752, %f10761, %f10737;
	fma.rn.f32 	%f10818, %f10753, %f10754, %f10738;
	fma.rn.f32 	%f10819, %f10753, %f10755, %f10739;
	fma.rn.f32 	%f10820, %f10753, %f10756, %f10740;
	fma.rn.f32 	%f10821, %f10753, %f10757, %f10741;
	fma.rn.f32 	%f10822, %f10753, %f10758, %f10742;
	fma.rn.f32 	%f10823, %f10753, %f10759, %f10743;
	fma.rn.f32 	%f10824, %f10753, %f10760, %f10744;
	fma.rn.f32 	%f10825, %f10753, %f10761, %f10745;
	ld.shared.v4.f32 	{%f10826, %f10827, %f10828, %f10829}, [%r287+5120];
	ld.shared.v4.f32 	{%f10830, %f10831, %f10832, %f10833}, [%r287+5376];
	ld.shared.v4.f32 	{%f10834, %f10835, %f10836, %f10837}, [%r289+5120];
	ld.shared.v4.f32 	{%f10838, %f10839, %f10840, %f10841}, [%r289+5376];
	fma.rn.f32 	%f10842, %f10826, %f10834, %f10762;
	fma.rn.f32 	%f10843, %f10826, %f10835, %f10763;
	fma.rn.f32 	%f10844, %f10826, %f10836, %f10764;
	fma.rn.f32 	%f10845, %f10826, %f10837, %f10765;
	fma.rn.f32 	%f10846, %f10826, %f10838, %f10766;
	fma.rn.f32 	%f10847, %f10826, %f10839, %f10767;
	fma.rn.f32 	%f10848, %f10826, %f10840, %f10768;
	fma.rn.f32 	%f10849, %f10826, %f10841, %f10769;
	fma.rn.f32 	%f10850, %f10827, %f10834, %f10770;
	fma.rn.f32 	%f10851, %f10827, %f10835, %f10771;
	fma.rn.f32 	%f10852, %f10827, %f10836, %f10772;
	fma.rn.f32 	%f10853, %f10827, %f10837, %f10773;
	fma.rn.f32 	%f10854, %f10827, %f10838, %f10774;
	fma.rn.f32 	%f10855, %f10827, %f10839, %f10775;
	fma.rn.f32 	%f10856, %f10827, %f10840, %f10776;
	fma.rn.f32 	%f10857, %f10827, %f10841, %f10777;
	fma.rn.f32 	%f10858, %f10828, %f10834, %f10778;
	fma.rn.f32 	%f10859, %f10828, %f10835, %f10779;
	fma.rn.f32 	%f10860, %f10828, %f10836, %f10780;
	fma.rn.f32 	%f10861, %f10828, %f10837, %f10781;
	fma.rn.f32 	%f10862, %f10828, %f10838, %f10782;
	fma.rn.f32 	%f10863, %f10828, %f10839, %f10783;
	fma.rn.f32 	%f10864, %f10828, %f10840, %f10784;
	fma.rn.f32 	%f10865, %f10828, %f10841, %f10785;
	fma.rn.f32 	%f10866, %f10829, %f10834, %f10786;
	fma.rn.f32 	%f10867, %f10829, %f10835, %f10787;
	fma.rn.f32 	%f10868, %f10829, %f10836, %f10788;
	fma.rn.f32 	%f10869, %f10829, %f10837, %f10789;
	fma.rn.f32 	%f10870, %f10829, %f10838, %f10790;
	fma.rn.f32 	%f10871, %f10829, %f10839, %f10791;
	fma.rn.f32 	%f10872, %f10829, %f10840, %f10792;
	fma.rn.f32 	%f10873, %f10829, %f10841, %f10793;
	fma.rn.f32 	%f10874, %f10830, %f10834, %f10794;
	fma.rn.f32 	%f10875, %f10830, %f10835, %f10795;
	fma.rn.f32 	%f10876, %f10830, %f10836, %f10796;
	fma.rn.f32 	%f10877, %f10830, %f10837, %f10797;
	fma.rn.f32 	%f10878, %f10830, %f10838, %f10798;
	fma.rn.f32 	%f10879, %f10830, %f10839, %f10799;
	fma.rn.f32 	%f10880, %f10830, %f10840, %f10800;
	fma.rn.f32 	%f10881, %f10830, %f10841, %f10801;
	fma.rn.f32 	%f10882, %f10831, %f10834, %f10802;
	fma.rn.f32 	%f10883, %f10831, %f10835, %f10803;
	fma.rn.f32 	%f10884, %f10831, %f10836, %f10804;
	fma.rn.f32 	%f10885, %f10831, %f10837, %f10805;
	fma.rn.f32 	%f10886, %f10831, %f10838, %f10806;
	fma.rn.f32 	%f10887, %f10831, %f10839, %f10807;
	fma.rn.f32 	%f10888, %f10831, %f10840, %f10808;
	fma.rn.f32 	%f10889, %f10831, %f10841, %f10809;
	fma.rn.f32 	%f10890, %f10832, %f10834, %f10810;
	fma.rn.f32 	%f10891, %f10832, %f10835, %f10811;
	fma.rn.f32 	%f10892, %f10832, %f10836, %f10812;
	fma.rn.f32 	%f10893, %f10832, %f10837, %f10813;
	fma.rn.f32 	%f10894, %f10832, %f10838, %f10814;
	fma.rn.f32 	%f10895, %f10832, %f10839, %f10815;
	fma.rn.f32 	%f10896, %f10832, %f10840, %f10816;
	fma.rn.f32 	%f10897, %f10832, %f10841, %f10817;
	fma.rn.f32 	%f10898, %f10833, %f10834, %f10818;
	fma.rn.f32 	%f10899, %f10833, %f10835, %f10819;
	fma.rn.f32 	%f10900, %f10833, %f10836, %f10820;
	fma.rn.f32 	%f10901, %f10833, %f10837, %f10821;
	fma.rn.f32 	%f10902, %f10833, %f10838, %f10822;
	fma.rn.f32 	%f10903, %f10833, %f10839, %f10823;
	fma.rn.f32 	%f10904, %f10833, %f10840, %f10824;
	fma.rn.f32 	%f10905, %f10833, %f10841, %f10825;
	ld.shared.v4.f32 	{%f10906, %f10907, %f10908, %f10909}, [%r287+5632];
	ld.shared.v4.f32 	{%f10910, %f10911, %f10912, %f10913}, [%r287+5888];
	ld.shared.v4.f32 	{%f10914, %f10915, %f10916, %f10917}, [%r289+5632];
	ld.shared.v4.f32 	{%f10918, %f10919, %f10920, %f10921}, [%r289+5888];
	fma.rn.f32 	%f10922, %f10906, %f10914, %f10842;
	fma.rn.f32 	%f10923, %f10906, %f10915, %f10843;
	fma.rn.f32 	%f10924, %f10906, %f10916, %f10844;
	fma.rn.f32 	%f10925, %f10906, %f10917, %f10845;
	fma.rn.f32 	%f10926, %f10906, %f10918, %f10846;
	fma.rn.f32 	%f10927, %f10906, %f10919, %f10847;
	fma.rn.f32 	%f10928, %f10906, %f10920, %f10848;
	fma.rn.f32 	%f10929, %f10906, %f10921, %f10849;
	fma.rn.f32 	%f10930, %f10907, %f10914, %f10850;
	fma.rn.f32 	%f10931, %f10907, %f10915, %f10851;
	fma.rn.f32 	%f10932, %f10907, %f10916, %f10852;
	fma.rn.f32 	%f10933, %f10907, %f10917, %f10853;
	fma.rn.f32 	%f10934, %f10907, %f10918, %f10854;
	fma.rn.f32 	%f10935, %f10907, %f10919, %f10855;
	fma.rn.f32 	%f10936, %f10907, %f10920, %f10856;
	fma.rn.f32 	%f10937, %f10907, %f10921, %f10857;
	fma.rn.f32 	%f10938, %f10908, %f10914, %f10858;
	fma.rn.f32 	%f10939, %f10908, %f10915, %f10859;
	fma.rn.f32 	%f10940, %f10908, %f10916, %f10860;
	fma.rn.f32 	%f10941, %f10908, %f10917, %f10861;
	fma.rn.f32 	%f10942, %f10908, %f10918, %f10862;
	fma.rn.f32 	%f10943, %f10908, %f10919, %f10863;
	fma.rn.f32 	%f10944, %f10908, %f10920, %f10864;
	fma.rn.f32 	%f10945, %f10908, %f10921, %f10865;
	fma.rn.f32 	%f10946, %f10909, %f10914, %f10866;
	fma.rn.f32 	%f10947, %f10909, %f10915, %f10867;
	fma.rn.f32 	%f10948, %f10909, %f10916, %f10868;
	fma.rn.f32 	%f10949, %f10909, %f10917, %f10869;
	fma.rn.f32 	%f10950, %f10909, %f10918, %f10870;
	fma.rn.f32 	%f10951, %f10909, %f10919, %f10871;
	fma.rn.f32 	%f10952, %f10909, %f10920, %f10872;
	fma.rn.f32 	%f10953, %f10909, %f10921, %f10873;
	fma.rn.f32 	%f10954, %f10910, %f10914, %f10874;
	fma.rn.f32 	%f10955, %f10910, %f10915, %f10875;
	fma.rn.f32 	%f10956, %f10910, %f10916, %f10876;
	fma.rn.f32 	%f10957, %f10910, %f10917, %f10877;
	fma.rn.f32 	%f10958, %f10910, %f10918, %f10878;
	fma.rn.f32 	%f10959, %f10910, %f10919, %f10879;
	fma.rn.f32 	%f10960, %f10910, %f10920, %f10880;
	fma.rn.f32 	%f10961, %f10910, %f10921, %f10881;
	fma.rn.f32 	%f10962, %f10911, %f10914, %f10882;
	fma.rn.f32 	%f10963, %f10911, %f10915, %f10883;
	fma.rn.f32 	%f10964, %f10911, %f10916, %f10884;
	fma.rn.f32 	%f10965, %f10911, %f10917, %f10885;
	fma.rn.f32 	%f10966, %f10911, %f10918, %f10886;
	fma.rn.f32 	%f10967, %f10911, %f10919, %f10887;
	fma.rn.f32 	%f10968, %f10911, %f10920, %f10888;
	fma.rn.f32 	%f10969, %f10911, %f10921, %f10889;
	fma.rn.f32 	%f10970, %f10912, %f10914, %f10890;
	fma.rn.f32 	%f10971, %f10912, %f10915, %f10891;
	fma.rn.f32 	%f10972, %f10912, %f10916, %f10892;
	fma.rn.f32 	%f10973, %f10912, %f10917, %f10893;
	fma.rn.f32 	%f10974, %f10912, %f10918, %f10894;
	fma.rn.f32 	%f10975, %f10912, %f10919, %f10895;
	fma.rn.f32 	%f10976, %f10912, %f10920, %f10896;
	fma.rn.f32 	%f10977, %f10912, %f10921, %f10897;
	fma.rn.f32 	%f10978, %f10913, %f10914, %f10898;
	fma.rn.f32 	%f10979, %f10913, %f10915, %f10899;
	fma.rn.f32 	%f10980, %f10913, %f10916, %f10900;
	fma.rn.f32 	%f10981, %f10913, %f10917, %f10901;
	fma.rn.f32 	%f10982, %f10913, %f10918, %f10902;
	fma.rn.f32 	%f10983, %f10913, %f10919, %f10903;
	fma.rn.f32 	%f10984, %f10913, %f10920, %f10904;
	fma.rn.f32 	%f10985, %f10913, %f10921, %f10905;
	ld.shared.v4.f32 	{%f10986, %f10987, %f10988, %f10989}, [%r287+6144];
	ld.shared.v4.f32 	{%f10990, %f10991, %f10992, %f10993}, [%r287+6400];
	ld.shared.v4.f32 	{%f10994, %f10995, %f10996, %f10997}, [%r289+6144];
	ld.shared.v4.f32 	{%f10998, %f10999, %f11000, %f11001}, [%r289+6400];
	fma.rn.f32 	%f11002, %f10986, %f10994, %f10922;
	fma.rn.f32 	%f11003, %f10986, %f10995, %f10923;
	fma.rn.f32 	%f11004, %f10986, %f10996, %f10924;
	fma.rn.f32 	%f11005, %f10986, %f10997, %f10925;
	fma.rn.f32 	%f11006, %f10986, %f10998, %f10926;
	fma.rn.f32 	%f11007, %f10986, %f10999, %f10927;
	fma.rn.f32 	%f11008, %f10986, %f11000, %f10928;
	fma.rn.f32 	%f11009, %f10986, %f11001, %f10929;
	fma.rn.f32 	%f11010, %f10987, %f10994, %f10930;
	fma.rn.f32 	%f11011, %f10987, %f10995, %f10931;
	fma.rn.f32 	%f11012, %f10987, %f10996, %f10932;
	fma.rn.f32 	%f11013, %f10987, %f10997, %f10933;
	fma.rn.f32 	%f11014, %f10987, %f10998, %f10934;
	fma.rn.f32 	%f11015, %f10987, %f10999, %f10935;
	fma.rn.f32 	%f11016, %f10987, %f11000, %f10936;
	fma.rn.f32 	%f11017, %f10987, %f11001, %f10937;
	fma.rn.f32 	%f11018, %f10988, %f10994, %f10938;
	fma.rn.f32 	%f11019, %f10988, %f10995, %f10939;
	fma.rn.f32 	%f11020, %f10988, %f10996, %f10940;
	fma.rn.f32 	%f11021, %f10988, %f10997, %f10941;
	fma.rn.f32 	%f11022, %f10988, %f10998, %f10942;
	fma.rn.f32 	%f11023, %f10988, %f10999, %f10943;
	fma.rn.f32 	%f11024, %f10988, %f11000, %f10944;
	fma.rn.f32 	%f11025, %f10988, %f11001, %f10945;
	fma.rn.f32 	%f11026, %f10989, %f10994, %f10946;
	fma.rn.f32 	%f11027, %f10989, %f10995, %f10947;
	fma.rn.f32 	%f11028, %f10989, %f10996, %f10948;
	fma.rn.f32 	%f11029, %f10989, %f10997, %f10949;
	fma.rn.f32 	%f11030, %f10989, %f10998, %f10950;
	fma.rn.f32 	%f11031, %f10989, %f10999, %f10951;
	fma.rn.f32 	%f11032, %f10989, %f11000, %f10952;
	fma.rn.f32 	%f11033, %f10989, %f11001, %f10953;
	fma.rn.f32 	%f11034, %f10990, %f10994, %f10954;
	fma.rn.f32 	%f11035, %f10990, %f10995, %f10955;
	fma.rn.f32 	%f11036, %f10990, %f10996, %f10956;
	fma.rn.f32 	%f11037, %f10990, %f10997, %f10957;
	fma.rn.f32 	%f11038, %f10990, %f10998, %f10958;
	fma.rn.f32 	%f11039, %f10990, %f10999, %f10959;
	fma.rn.f32 	%f11040, %f10990, %f11000, %f10960;
	fma.rn.f32 	%f11041, %f10990, %f11001, %f10961;
	fma.rn.f32 	%f11042, %f10991, %f10994, %f10962;
	fma.rn.f32 	%f11043, %f10991, %f10995, %f10963;
	fma.rn.f32 	%f11044, %f10991, %f10996, %f10964;
	fma.rn.f32 	%f11045, %f10991, %f10997, %f10965;
	fma.rn.f32 	%f11046, %f10991, %f10998, %f10966;
	fma.rn.f32 	%f11047, %f10991, %f10999, %f10967;
	fma.rn.f32 	%f11048, %f10991, %f11000, %f10968;
	fma.rn.f32 	%f11049, %f10991, %f11001, %f10969;
	fma.rn.f32 	%f11050, %f10992, %f10994, %f10970;
	fma.rn.f32 	%f11051, %f10992, %f10995, %f10971;
	fma.rn.f32 	%f11052, %f10992, %f10996, %f10972;
	fma.rn.f32 	%f11053, %f10992, %f10997, %f10973;
	fma.rn.f32 	%f11054, %f10992, %f10998, %f10974;
	fma.rn.f32 	%f11055, %f10992, %f10999, %f10975;
	fma.rn.f32 	%f11056, %f10992, %f11000, %f10976;
	fma.rn.f32 	%f11057, %f10992, %f11001, %f10977;
	fma.rn.f32 	%f11058, %f10993, %f10994, %f10978;
	fma.rn.f32 	%f11059, %f10993, %f10995, %f10979;
	fma.rn.f32 	%f11060, %f10993, %f10996, %f10980;
	fma.rn.f32 	%f11061, %f10993, %f10997, %f10981;
	fma.rn.f32 	%f11062, %f10993, %f10998, %f10982;
	fma.rn.f32 	%f11063, %f10993, %f10999, %f10983;
	fma.rn.f32 	%f11064, %f10993, %f11000, %f10984;
	fma.rn.f32 	%f11065, %f10993, %f11001, %f10985;
	ld.shared.v4.f32 	{%f11066, %f11067, %f11068, %f11069}, [%r287+6656];
	ld.shared.v4.f32 	{%f11070, %f11071, %f11072, %f11073}, [%r287+6912];
	ld.shared.v4.f32 	{%f11074, %f11075, %f11076, %f11077}, [%r289+6656];
	ld.shared.v4.f32 	{%f11078, %f11079, %f11080, %f11081}, [%r289+6912];
	fma.rn.f32 	%f11082, %f11066, %f11074, %f11002;
	fma.rn.f32 	%f11083, %f11066, %f11075, %f11003;
	fma.rn.f32 	%f11084, %f11066, %f11076, %f11004;
	fma.rn.f32 	%f11085, %f11066, %f11077, %f11005;
	fma.rn.f32 	%f11086, %f11066, %f11078, %f11006;
	fma.rn.f32 	%f11087, %f11066, %f11079, %f11007;
	fma.rn.f32 	%f11088, %f11066, %f11080, %f11008;
	fma.rn.f32 	%f11089, %f11066, %f11081, %f11009;
	fma.rn.f32 	%f11090, %f11067, %f11074, %f11010;
	fma.rn.f32 	%f11091, %f11067, %f11075, %f11011;
	fma.rn.f32 	%f11092, %f11067, %f11076, %f11012;
	fma.rn.f32 	%f11093, %f11067, %f11077, %f11013;
	fma.rn.f32 	%f11094, %f11067, %f11078, %f11014;
	fma.rn.f32 	%f11095, %f11067, %f11079, %f11015;
	fma.rn.f32 	%f11096, %f11067, %f11080, %f11016;
	fma.rn.f32 	%f11097, %f11067, %f11081, %f11017;
	fma.rn.f32 	%f11098, %f11068, %f11074, %f11018;
	fma.rn.f32 	%f11099, %f11068, %f11075, %f11019;
	fma.rn.f32 	%f11100, %f11068, %f11076, %f11020;
	fma.rn.f32 	%f11101, %f11068, %f11077, %f11021;
	fma.rn.f32 	%f11102, %f11068, %f11078, %f11022;
	fma.rn.f32 	%f11103, %f11068, %f11079, %f11023;
	fma.rn.f32 	%f11104, %f11068, %f11080, %f11024;
	fma.rn.f32 	%f11105, %f11068, %f11081, %f11025;
	fma.rn.f32 	%f11106, %f11069, %f11074, %f11026;
	fma.rn.f32 	%f11107, %f11069, %f11075, %f11027;
	fma.rn.f32 	%f11108, %f11069, %f11076, %f11028;
	fma.rn.f32 	%f11109, %f11069, %f11077, %f11029;
	fma.rn.f32 	%f11110, %f11069, %f11078, %f11030;
	fma.rn.f32 	%f11111, %f11069, %f11079, %f11031;
	fma.rn.f32 	%f11112, %f11069, %f11080, %f11032;
	fma.rn.f32 	%f11113, %f11069, %f11081, %f11033;
	fma.rn.f32 	%f11114, %f11070, %f11074, %f11034;
	fma.rn.f32 	%f11115, %f11070, %f11075, %f11035;
	fma.rn.f32 	%f11116, %f11070, %f11076, %f11036;
	fma.rn.f32 	%f11117, %f11070, %f11077, %f11037;
	fma.rn.f32 	%f11118, %f11070, %f11078, %f11038;
	fma.rn.f32 	%f11119, %f11070, %f11079, %f11039;
	fma.rn.f32 	%f11120, %f11070, %f11080, %f11040;
	fma.rn.f32 	%f11121, %f11070, %f11081, %f11041;
	fma.rn.f32 	%f11122, %f11071, %f11074, %f11042;
	fma.rn.f32 	%f11123, %f11071, %f11075, %f11043;
	fma.rn.f32 	%f11124, %f11071, %f11076, %f11044;
	fma.rn.f32 	%f11125, %f11071, %f11077, %f11045;
	fma.rn.f32 	%f11126, %f11071, %f11078, %f11046;
	fma.rn.f32 	%f11127, %f11071, %f11079, %f11047;
	fma.rn.f32 	%f11128, %f11071, %f11080, %f11048;
	fma.rn.f32 	%f11129, %f11071, %f11081, %f11049;
	fma.rn.f32 	%f11130, %f11072, %f11074, %f11050;
	fma.rn.f32 	%f11131, %f11072, %f11075, %f11051;
	fma.rn.f32 	%f11132, %f11072, %f11076, %f11052;
	fma.rn.f32 	%f11133, %f11072, %f11077, %f11053;
	fma.rn.f32 	%f11134, %f11072, %f11078, %f11054;
	fma.rn.f32 	%f11135, %f11072, %f11079, %f11055;
	fma.rn.f32 	%f11136, %f11072, %f11080, %f11056;
	fma.rn.f32 	%f11137, %f11072, %f11081, %f11057;
	fma.rn.f32 	%f11138, %f11073, %f11074, %f11058;
	fma.rn.f32 	%f11139, %f11073, %f11075, %f11059;
	fma.rn.f32 	%f11140, %f11073, %f11076, %f11060;
	fma.rn.f32 	%f11141, %f11073, %f11077, %f11061;
	fma.rn.f32 	%f11142, %f11073, %f11078, %f11062;
	fma.rn.f32 	%f11143, %f11073, %f11079, %f11063;
	fma.rn.f32 	%f11144, %f11073, %f11080, %f11064;
	fma.rn.f32 	%f11145, %f11073, %f11081, %f11065;
	ld.shared.v4.f32 	{%f11146, %f11147, %f11148, %f11149}, [%r287+7168];
	ld.shared.v4.f32 	{%f11150, %f11151, %f11152, %f11153}, [%r287+7424];
	ld.shared.v4.f32 	{%f11154, %f11155, %f11156, %f11157}, [%r289+7168];
	ld.shared.v4.f32 	{%f11158, %f11159, %f11160, %f11161}, [%r289+7424];
	fma.rn.f32 	%f11162, %f11146, %f11154, %f11082;
	fma.rn.f32 	%f11163, %f11146, %f11155, %f11083;
	fma.rn.f32 	%f11164, %f11146, %f11156, %f11084;
	fma.rn.f32 	%f11165, %f11146, %f11157, %f11085;
	fma.rn.f32 	%f11166, %f11146, %f11158, %f11086;
	fma.rn.f32 	%f11167, %f11146, %f11159, %f11087;
	fma.rn.f32 	%f11168, %f11146, %f11160, %f11088;
	fma.rn.f32 	%f11169, %f11146, %f11161, %f11089;
	fma.rn.f32 	%f11170, %f11147, %f11154, %f11090;
	fma.rn.f32 	%f11171, %f11147, %f11155, %f11091;
	fma.rn.f32 	%f11172, %f11147, %f11156, %f11092;
	fma.rn.f32 	%f11173, %f11147, %f11157, %f11093;
	fma.rn.f32 	%f11174, %f11147, %f11158, %f11094;
	fma.rn.f32 	%f11175, %f11147, %f11159, %f11095;
	fma.rn.f32 	%f11176, %f11147, %f11160, %f11096;
	fma.rn.f32 	%f11177, %f11147, %f11161, %f11097;
	fma.rn.f32 	%f11178, %f11148, %f11154, %f11098;
	fma.rn.f32 	%f11179, %f11148, %f11155, %f11099;
	fma.rn.f32 	%f11180, %f11148, %f11156, %f11100;
	fma.rn.f32 	%f11181, %f11148, %f11157, %f11101;
	fma.rn.f32 	%f11182, %f11148, %f11158, %f11102;
	fma.rn.f32 	%f11183, %f11148, %f11159, %f11103;
	fma.rn.f32 	%f11184, %f11148, %f11160, %f11104;
	fma.rn.f32 	%f11185, %f11148, %f11161, %f11105;
	fma.rn.f32 	%f11186, %f11149, %f11154, %f11106;
	fma.rn.f32 	%f11187, %f11149, %f11155, %f11107;
	fma.rn.f32 	%f11188, %f11149, %f11156, %f11108;
	fma.rn.f32 	%f11189, %f11149, %f11157, %f11109;
	fma.rn.f32 	%f11190, %f11149, %f11158, %f11110;
	fma.rn.f32 	%f11191, %f11149, %f11159, %f11111;
	fma.rn.f32 	%f11192, %f11149, %f11160, %f11112;
	fma.rn.f32 	%f11193, %f11149, %f11161, %f11113;
	fma.rn.f32 	%f11194, %f11150, %f11154, %f11114;
	fma.rn.f32 	%f11195, %f11150, %f11155, %f11115;
	fma.rn.f32 	%f11196, %f11150, %f11156, %f11116;
	fma.rn.f32 	%f11197, %f11150, %f11157, %f11117;
	fma.rn.f32 	%f11198, %f11150, %f11158, %f11118;
	fma.rn.f32 	%f11199, %f11150, %f11159, %f11119;
	fma.rn.f32 	%f11200, %f11150, %f11160, %f11120;
	fma.rn.f32 	%f11201, %f11150, %f11161, %f11121;
	fma.rn.f32 	%f11202, %f11151, %f11154, %f11122;
	fma.rn.f32 	%f11203, %f11151, %f11155, %f11123;
	fma.rn.f32 	%f11204, %f11151, %f11156, %f11124;
	fma.rn.f32 	%f11205, %f11151, %f11157, %f11125;
	fma.rn.f32 	%f11206, %f11151, %f11158, %f11126;
	fma.rn.f32 	%f11207, %f11151, %f11159, %f11127;
	fma.rn.f32 	%f11208, %f11151, %f11160, %f11128;
	fma.rn.f32 	%f11209, %f11151, %f11161, %f11129;
	fma.rn.f32 	%f11210, %f11152, %f11154, %f11130;
	fma.rn.f32 	%f11211, %f11152, %f11155, %f11131;
	fma.rn.f32 	%f11212, %f11152, %f11156, %f11132;
	fma.rn.f32 	%f11213, %f11152, %f11157, %f11133;
	fma.rn.f32 	%f11214, %f11152, %f11158, %f11134;
	fma.rn.f32 	%f11215, %f11152, %f11159, %f11135;
	fma.rn.f32 	%f11216, %f11152, %f11160, %f11136;
	fma.rn.f32 	%f11217, %f11152, %f11161, %f11137;
	fma.rn.f32 	%f11218, %f11153, %f11154, %f11138;
	fma.rn.f32 	%f11219, %f11153, %f11155, %f11139;
	fma.rn.f32 	%f11220, %f11153, %f11156, %f11140;
	fma.rn.f32 	%f11221, %f11153, %f11157, %f11141;
	fma.rn.f32 	%f11222, %f11153, %f11158, %f11142;
	fma.rn.f32 	%f11223, %f11153, %f11159, %f11143;
	fma.rn.f32 	%f11224, %f11153, %f11160, %f11144;
	fma.rn.f32 	%f11225, %f11153, %f11161, %f11145;
	ld.shared.v4.f32 	{%f11226, %f11227, %f11228, %f11229}, [%r287+7680];
	ld.shared.v4.f32 	{%f11230, %f11231, %f11232, %f11233}, [%r287+7936];
	ld.shared.v4.f32 	{%f11234, %f11235, %f11236, %f11237}, [%r289+7680];
	ld.shared.v4.f32 	{%f11238, %f11239, %f11240, %f11241}, [%r289+7936];
	fma.rn.f32 	%f1013, %f11226, %f11234, %f11162;
	fma.rn.f32 	%f1014, %f11226, %f11235, %f11163;
	fma.rn.f32 	%f1015, %f11226, %f11236, %f11164;
	fma.rn.f32 	%f1016, %f11226, %f11237, %f11165;
	fma.rn.f32 	%f1017, %f11226, %f11238, %f11166;
	fma.rn.f32 	%f1018, %f11226, %f11239, %f11167;
	fma.rn.f32 	%f1019, %f11226, %f11240, %f11168;
	fma.rn.f32 	%f1020, %f11226, %f11241, %f11169;
	fma.rn.f32 	%f1021, %f11227, %f11234, %f11170;
	fma.rn.f32 	%f1022, %f11227, %f11235, %f11171;
	fma.rn.f32 	%f1023, %f11227, %f11236, %f11172;
	fma.rn.f32 	%f1024, %f11227, %f11237, %f11173;
	fma.rn.f32 	%f1025, %f11227, %f11238, %f11174;
	fma.rn.f32 	%f1026, %f11227, %f11239, %f11175;
	fma.rn.f32 	%f1027, %f11227, %f11240, %f11176;
	fma.rn.f32 	%f1028, %f11227, %f11241, %f11177;
	fma.rn.f32 	%f1029, %f11228, %f11234, %f11178;
	fma.rn.f32 	%f1030, %f11228, %f11235, %f11179;
	fma.rn.f32 	%f1031, %f11228, %f11236, %f11180;
	fma.rn.f32 	%f1032, %f11228, %f11237, %f11181;
	fma.rn.f32 	%f1033, %f11228, %f11238, %f11182;
	fma.rn.f32 	%f1034, %f11228, %f11239, %f11183;
	fma.rn.f32 	%f1035, %f11228, %f11240, %f11184;
	fma.rn.f32 	%f1036, %f11228, %f11241, %f11185;
	fma.rn.f32 	%f1037, %f11229, %f11234, %f11186;
	fma.rn.f32 	%f1038, %f11229, %f11235, %f11187;
	fma.rn.f32 	%f1039, %f11229, %f11236, %f11188;
	fma.rn.f32 	%f1040, %f11229, %f11237, %f11189;
	fma.rn.f32 	%f1041, %f11229, %f11238, %f11190;
	fma.rn.f32 	%f1042, %f11229, %f11239, %f11191;
	fma.rn.f32 	%f1043, %f11229, %f11240, %f11192;
	fma.rn.f32 	%f1044, %f11229, %f11241, %f11193;
	fma.rn.f32 	%f1045, %f11230, %f11234, %f11194;
	fma.rn.f32 	%f1046, %f11230, %f11235, %f11195;
	fma.rn.f32 	%f1047, %f11230, %f11236, %f11196;
	fma.rn.f32 	%f1048, %f11230, %f11237, %f11197;
	fma.rn.f32 	%f1049, %f11230, %f11238, %f11198;
	fma.rn.f32 	%f1050, %f11230, %f11239, %f11199;
	fma.rn.f32 	%f1051, %f11230, %f11240, %f11200;
	fma.rn.f32 	%f1052, %f11230, %f11241, %f11201;
	fma.rn.f32 	%f1053, %f11231, %f11234, %f11202;
	fma.rn.f32 	%f1054, %f11231, %f11235, %f11203;
	fma.rn.f32 	%f1055, %f11231, %f11236, %f11204;
	fma.rn.f32 	%f1056, %f11231, %f11237, %f11205;
	fma.rn.f32 	%f1057, %f11231, %f11238, %f11206;
	fma.rn.f32 	%f1058, %f11231, %f11239, %f11207;
	fma.rn.f32 	%f1059, %f11231, %f11240, %f11208;
	fma.rn.f32 	%f1060, %f11231, %f11241, %f11209;
	fma.rn.f32 	%f1061, %f11232, %f11234, %f11210;
	fma.rn.f32 	%f1062, %f11232, %f11235, %f11211;
	fma.rn.f32 	%f1063, %f11232, %f11236, %f11212;
	fma.rn.f32 	%f1064, %f11232, %f11237, %f11213;
	fma.rn.f32 	%f1065, %f11232, %f11238, %f11214;
	fma.rn.f32 	%f1066, %f11232, %f11239, %f11215;
	fma.rn.f32 	%f1067, %f11232, %f11240, %f11216;
	fma.rn.f32 	%f1068, %f11232, %f11241, %f11217;
	fma.rn.f32 	%f1069, %f11233, %f11234, %f11218;
	fma.rn.f32 	%f1070, %f11233, %f11235, %f11219;
	fma.rn.f32 	%f1071, %f11233, %f11236, %f11220;
	fma.rn.f32 	%f1072, %f11233, %f11237, %f11221;
	fma.rn.f32 	%f1073, %f11233, %f11238, %f11222;
	fma.rn.f32 	%f1074, %f11233, %f11239, %f11223;
	fma.rn.f32 	%f1075, %f11233, %f11240, %f11224;
	fma.rn.f32 	%f1076, %f11233, %f11241, %f11225;
	@%p14 bra 	$L__BB1_29;
	shl.b32 	%r295, %r199, 11;
	and.b32  	%r296, %r295, 2048;
	add.s32 	%r297, %r287, %r296;
	st.shared.f32 	[%r297], %f197;
	st.shared.f32 	[%r297+512], %f198;
	st.shared.f32 	[%r297+1024], %f199;
	st.shared.f32 	[%r297+1536], %f200;
	st.shared.f32 	[%r297+4], %f205;
	st.shared.f32 	[%r297+516], %f206;
	st.shared.f32 	[%r297+1028], %f207;
	st.shared.f32 	[%r297+1540], %f208;
	st.shared.f32 	[%r297+8], %f213;
	st.shared.f32 	[%r297+520], %f214;
	st.shared.f32 	[%r297+1032], %f215;
	st.shared.f32 	[%r297+1544], %f216;
	st.shared.f32 	[%r297+12], %f221;
	st.shared.f32 	[%r297+524], %f222;
	st.shared.f32 	[%r297+1036], %f223;
	st.shared.f32 	[%r297+1548], %f224;
	st.shared.f32 	[%r297+256], %f229;
	st.shared.f32 	[%r297+768], %f230;
	st.shared.f32 	[%r297+1280], %f231;
	st.shared.f32 	[%r297+1792], %f232;
	st.shared.f32 	[%r297+260], %f237;
	st.shared.f32 	[%r297+772], %f238;
	st.shared.f32 	[%r297+1284], %f239;
	st.shared.f32 	[%r297+1796], %f240;
	st.shared.f32 	[%r297+264], %f245;
	st.shared.f32 	[%r297+776], %f246;
	st.shared.f32 	[%r297+1288], %f247;
	st.shared.f32 	[%r297+1800], %f248;
	st.shared.f32 	[%r297+268], %f253;
	st.shared.f32 	[%r297+780], %f254;
	st.shared.f32 	[%r297+1292], %f255;
	st.shared.f32 	[%r297+1804], %f256;
$L__BB1_29:
	setp.ne.s32 	%p15, %r219, 5;
	add.s32 	%r302, %r261, %r199;
	shl.b32 	%r303, %r302, 4;
	add.s32 	%r305, %r284, %r303;
	st.shared.v4.f32 	[%r305], {%f1009, %f1010, %f1011, %f1012};
	bar.sync 	0;
	ld.global.nc.v4.f32 	{%f1077, %f1078, %f1079, %f1080}, [%rd13+53248];
	ld.shared.v4.f32 	{%f11242, %f11243, %f11244, %f11245}, [%r287];
	ld.shared.v4.f32 	{%f11246, %f11247, %f11248, %f11249}, [%r287+256];
	ld.shared.v4.f32 	{%f11250, %f11251, %f11252, %f11253}, [%r289];
	ld.shared.v4.f32 	{%f11254, %f11255, %f11256, %f11257}, [%r289+256];
	fma.rn.f32 	%f11258, %f11242, %f11250, %f1013;
	fma.rn.f32 	%f11259, %f11242, %f11251, %f1014;
	fma.rn.f32 	%f11260, %f11242, %f11252, %f1015;
	fma.rn.f32 	%f11261, %f11242, %f11253, %f1016;
	fma.rn.f32 	%f11262, %f11242, %f11254, %f1017;
	fma.rn.f32 	%f11263, %f11242, %f11255, %f1018;
	fma.rn.f32 	%f11264, %f11242, %f11256, %f1019;
	fma.rn.f32 	%f11265, %f11242, %f11257, %f1020;
	fma.rn.f32 	%f11266, %f11243, %f11250, %f1021;
	fma.rn.f32 	%f11267, %f11243, %f11251, %f1022;
	fma.rn.f32 	%f11268, %f11243, %f11252, %f1023;
	fma.rn.f32 	%f11269, %f11243, %f11253, %f1024;
	fma.rn.f32 	%f11270, %f11243, %f11254, %f1025;
	fma.rn.f32 	%f11271, %f11243, %f11255, %f1026;
	fma.rn.f32 	%f11272, %f11243, %f11256, %f1027;
	fma.rn.f32 	%f11273, %f11243, %f11257, %f1028;
	fma.rn.f32 	%f11274, %f11244, %f11250, %f1029;
	fma.rn.f32 	%f11275, %f11244, %f11251, %f1030;
	fma.rn.f32 	%f11276, %f11244, %f11252, %f1031;
	fma.rn.f32 	%f11277, %f11244, %f11253, %f1032;
	fma.rn.f32 	%f11278, %f11244, %f11254, %f1033;
	fma.rn.f32 	%f11279, %f11244, %f11255, %f1034;
	fma.rn.f32 	%f11280, %f11244, %f11256, %f1035;
	fma.rn.f32 	%f11281, %f11244, %f11257, %f1036;
	fma.rn.f32 	%f11282, %f11245, %f11250, %f1037;
	fma.rn.f32 	%f11283, %f11245, %f11251, %f1038;
	fma.rn.f32 	%f11284, %f11245, %f11252, %f1039;
	fma.rn.f32 	%f11285, %f11245, %f11253, %f1040;
	fma.rn.f32 	%f11286, %f11245, %f11254, %f1041;
	fma.rn.f32 	%f11287, %f11245, %f11255, %f1042;
	fma.rn.f32 	%f11288, %f11245, %f11256, %f1043;
	fma.rn.f32 	%f11289, %f11245, %f11257, %f1044;
	fma.rn.f32 	%f11290, %f11246, %f11250, %f1045;
	fma.rn.f32 	%f11291, %f11246, %f11251, %f1046;
	fma.rn.f32 	%f11292, %f11246, %f11252, %f1047;
	fma.rn.f32 	%f11293, %f11246, %f11253, %f1048;
	fma.rn.f32 	%f11294, %f11246, %f11254, %f1049;
	fma.rn.f32 	%f11295, %f11246, %f11255, %f1050;
	fma.rn.f32 	%f11296, %f11246, %f11256, %f1051;
	fma.rn.f32 	%f11297, %f11246, %f11257, %f1052;
	fma.rn.f32 	%f11298, %f11247, %f11250, %f1053;
	fma.rn.f32 	%f11299, %f11247, %f11251, %f1054;
	fma.rn.f32 	%f11300, %f11247, %f11252, %f1055;
	fma.rn.f32 	%f11301, %f11247, %f11253, %f1056;
	fma.rn.f32 	%f11302, %f11247, %f11254, %f1057;
	fma.rn.f32 	%f11303, %f11247, %f11255, %f1058;
	fma.rn.f32 	%f11304, %f11247, %f11256, %f1059;
	fma.rn.f32 	%f11305, %f11247, %f11257, %f1060;
	fma.rn.f32 	%f11306, %f11248, %f11250, %f1061;
	fma.rn.f32 	%f11307, %f11248, %f11251, %f1062;
	fma.rn.f32 	%f11308, %f11248, %f11252, %f1063;
	fma.rn.f32 	%f11309, %f11248, %f11253, %f1064;
	fma.rn.f32 	%f11310, %f11248, %f11254, %f1065;
	fma.rn.f32 	%f11311, %f11248, %f11255, %f1066;
	fma.rn.f32 	%f11312, %f11248, %f11256, %f1067;
	fma.rn.f32 	%f11313, %f11248, %f11257, %f1068;
	fma.rn.f32 	%f11314, %f11249, %f11250, %f1069;
	fma.rn.f32 	%f11315, %f11249, %f11251, %f1070;
	fma.rn.f32 	%f11316, %f11249, %f11252, %f1071;
	fma.rn.f32 	%f11317, %f11249, %f11253, %f1072;
	fma.rn.f32 	%f11318, %f11249, %f11254, %f1073;
	fma.rn.f32 	%f11319, %f11249, %f11255, %f1074;
	fma.rn.f32 	%f11320, %f11249, %f11256, %f1075;
	fma.rn.f32 	%f11321, %f11249, %f11257, %f1076;
	ld.shared.v4.f32 	{%f11322, %f11323, %f11324, %f11325}, [%r287+512];
	ld.shared.v4.f32 	{%f11326, %f11327, %f11328, %f11329}, [%r287+768];
	ld.shared.v4.f32 	{%f11330, %f11331, %f11332, %f11333}, [%r289+512];
	ld.shared.v4.f32 	{%f11334, %f11335, %f11336, %f11337}, [%r289+768];
	fma.rn.f32 	%f11338, %f11322, %f11330, %f11258;
	fma.rn.f32 	%f11339, %f11322, %f11331, %f11259;
	fma.rn.f32 	%f11340, %f11322, %f11332, %f11260;
	fma.rn.f32 	%f11341, %f11322, %f11333, %f11261;
	fma.rn.f32 	%f11342, %f11322, %f11334, %f11262;
	fma.rn.f32 	%f11343, %f11322, %f11335, %f11263;
	fma.rn.f32 	%f11344, %f11322, %f11336, %f11264;
	fma.rn.f32 	%f11345, %f11322, %f11337, %f11265;
	fma.rn.f32 	%f11346, %f11323, %f11330, %f11266;
	fma.rn.f32 	%f11347, %f11323, %f11331, %f11267;
	fma.rn.f32 	%f11348, %f11323, %f11332, %f11268;
	fma.rn.f32 	%f11349, %f11323, %f11333, %f11269;
	fma.rn.f32 	%f11350, %f11323, %f11334, %f11270;
	fma.rn.f32 	%f11351, %f11323, %f11335, %f11271;
	fma.rn.f32 	%f11352, %f11323, %f11336, %f11272;
	fma.rn.f32 	%f11353, %f11323, %f11337, %f11273;
	fma.rn.f32 	%f11354, %f11324, %f11330, %f11274;
	fma.rn.f32 	%f11355, %f11324, %f11331, %f11275;
	fma.rn.f32 	%f11356, %f11324, %f11332, %f11276;
	fma.rn.f32 	%f11357, %f11324, %f11333, %f11277;
	fma.rn.f32 	%f11358, %f11324, %f11334, %f11278;
	fma.rn.f32 	%f11359, %f11324, %f11335, %f11279;
	fma.rn.f32 	%f11360, %f11324, %f11336, %f11280;
	fma.rn.f32 	%f11361, %f11324, %f11337, %f11281;
	fma.rn.f32 	%f11362, %f11325, %f11330, %f11282;
	fma.rn.f32 	%f11363, %f11325, %f11331, %f11283;
	fma.rn.f32 	%f11364, %f11325, %f11332, %f11284;
	fma.rn.f32 	%f11365, %f11325, %f11333, %f11285;
	fma.rn.f32 	%f11366, %f11325, %f11334, %f11286;
	fma.rn.f32 	%f11367, %f11325, %f11335, %f11287;
	fma.rn.f32 	%f11368, %f11325, %f11336, %f11288;
	fma.rn.f32 	%f11369, %f11325, %f11337, %f11289;
	fma.rn.f32 	%f11370, %f11326, %f11330, %f11290;
	fma.rn.f32 	%f11371, %f11326, %f11331, %f11291;
	fma.rn.f32 	%f11372, %f11326, %f11332, %f11292;
	fma.rn.f32 	%f11373, %f11326, %f11333, %f11293;
	fma.rn.f32 	%f11374, %f11326, %f11334, %f11294;
	fma.rn.f32 	%f11375, %f11326, %f11335, %f11295;
	fma.rn.f32 	%f11376, %f11326, %f11336, %f11296;
	fma.rn.f32 	%f11377, %f11326, %f11337, %f11297;
	fma.rn.f32 	%f11378, %f11327, %f11330, %f11298;
	fma.rn.f32 	%f11379, %f11327, %f11331, %f11299;
	fma.rn.f32 	%f11380, %f11327, %f11332, %f11300;
	fma.rn.f32 	%f11381, %f11327, %f11333, %f11301;
	fma.rn.f32 	%f11382, %f11327, %f11334, %f11302;
	fma.rn.f32 	%f11383, %f11327, %f11335, %f11303;
	fma.rn.f32 	%f11384, %f11327, %f11336, %f11304;
	fma.rn.f32 	%f11385, %f11327, %f11337, %f11305;
	fma.rn.f32 	%f11386, %f11328, %f11330, %f11306;
	fma.rn.f32 	%f11387, %f11328, %f11331, %f11307;
	fma.rn.f32 	%f11388, %f11328, %f11332, %f11308;
	fma.rn.f32 	%f11389, %f11328, %f11333, %f11309;
	fma.rn.f32 	%f11390, %f11328, %f11334, %f11310;
	fma.rn.f32 	%f11391, %f11328, %f11335, %f11311;
	fma.rn.f32 	%f11392, %f11328, %f11336, %f11312;
	fma.rn.f32 	%f11393, %f11328, %f11337, %f11313;
	fma.rn.f32 	%f11394, %f11329, %f11330, %f11314;
	fma.rn.f32 	%f11395, %f11329, %f11331, %f11315;
	fma.rn.f32 	%f11396, %f11329, %f11332, %f11316;
	fma.rn.f32 	%f11397, %f11329, %f11333, %f11317;
	fma.rn.f32 	%f11398, %f11329, %f11334, %f11318;
	fma.rn.f32 	%f11399, %f11329, %f11335, %f11319;
	fma.rn.f32 	%f11400, %f11329, %f11336, %f11320;
	fma.rn.f32 	%f11401, %f11329, %f11337, %f11321;
	ld.shared.v4.f32 	{%f11402, %f11403, %f11404, %f11405}, [%r287+1024];
	ld.shared.v4.f32 	{%f11406, %f11407, %f11408, %f11409}, [%r287+1280];
	ld.shared.v4.f32 	{%f11410, %f11411, %f11412, %f11413}, [%r289+1024];
	ld.shared.v4.f32 	{%f11414, %f11415, %f11416, %f11417}, [%r289+1280];
	fma.rn.f32 	%f11418, %f11402, %f11410, %f11338;
	fma.rn.f32 	%f11419, %f11402, %f11411, %f11339;
	fma.rn.f32 	%f11420, %f11402, %f11412, %f11340;
	fma.rn.f32 	%f11421, %f11402, %f11413, %f11341;
	fma.rn.f32 	%f11422, %f11402, %f11414, %f11342;
	fma.rn.f32 	%f11423, %f11402, %f11415, %f11343;
	fma.rn.f32 	%f11424, %f11402, %f11416, %f11344;
	fma.rn.f32 	%f11425, %f11402, %f11417, %f11345;
	fma.rn.f32 	%f11426, %f11403, %f11410, %f11346;
	fma.rn.f32 	%f11427, %f11403, %f11411, %f11347;
	fma.rn.f32 	%f11428, %f11403, %f11412, %f11348;
	fma.rn.f32 	%f11429, %f11403, %f11413, %f11349;
	fma.rn.f32 	%f11430, %f11403, %f11414, %f11350;
	fma.rn.f32 	%f11431, %f11403, %f11415, %f11351;
	fma.rn.f32 	%f11432, %f11403, %f11416, %f11352;
	fma.rn.f32 	%f11433, %f11403, %f11417, %f11353;
	fma.rn.f32 	%f11434, %f11404, %f11410, %f11354;
	fma.rn.f32 	%f11435, %f11404, %f11411, %f11355;
	fma.rn.f32 	%f11436, %f11404, %f11412, %f11356;
	fma.rn.f32 	%f11437, %f11404, %f11413, %f11357;
	fma.rn.f32 	%f11438, %f11404, %f11414, %f11358;
	fma.rn.f32 	%f11439, %f11404, %f11415, %f11359;
	fma.rn.f32 	%f11440, %f11404, %f11416, %f11360;
	fma.rn.f32 	%f11441, %f11404, %f11417, %f11361;
	fma.rn.f32 	%f11442, %f11405, %f11410, %f11362;
	fma.rn.f32 	%f11443, %f11405, %f11411, %f11363;
	fma.rn.f32 	%f11444, %f11405, %f11412, %f11364;
	fma.rn.f32 	%f11445, %f11405, %f11413, %f11365;
	fma.rn.f32 	%f11446, %f11405, %f11414, %f11366;
	fma.rn.f32 	%f11447, %f11405, %f11415, %f11367;
	fma.rn.f32 	%f11448, %f11405, %f11416, %f11368;
	fma.rn.f32 	%f11449, %f11405, %f11417, %f11369;
	fma.rn.f32 	%f11450, %f11406, %f11410, %f11370;
	fma.rn.f32 	%f11451, %f11406, %f11411, %f11371;
	fma.rn.f32 	%f11452, %f11406, %f11412, %f11372;
	fma.rn.f32 	%f11453, %f11406, %f11413, %f11373;
	fma.rn.f32 	%f11454, %f11406, %f11414, %f11374;
	fma.rn.f32 	%f11455, %f11406, %f11415, %f11375;
	fma.rn.f32 	%f11456, %f11406, %f11416, %f11376;
	fma.rn.f32 	%f11457, %f11406, %f11417, %f11377;
	fma.rn.f32 	%f11458, %f11407, %f11410, %f11378;
	fma.rn.f32 	%f11459, %f11407, %f11411, %f11379;
	fma.rn.f32 	%f11460, %f11407, %f11412, %f11380;
	fma.rn.f32 	%f11461, %f11407, %f11413, %f11381;
	fma.rn.f32 	%f11462, %f11407, %f11414, %f11382;
	fma.rn.f32 	%f11463, %f11407, %f11415, %f11383;
	fma.rn.f32 	%f11464, %f11407, %f11416, %f11384;
	fma.rn.f32 	%f11465, %f11407, %f11417, %f11385;
	fma.rn.f32 	%f11466, %f11408, %f11410, %f11386;
	fma.rn.f32 	%f11467, %f11408, %f11411, %f11387;
	fma.rn.f32 	%f11468, %f11408, %f11412, %f11388;
	fma.rn.f32 	%f11469, %f11408, %f11413, %f11389;
	fma.rn.f32 	%f11470, %f11408, %f11414, %f11390;
	fma.rn.f32 	%f11471, %f11408, %f11415, %f11391;
	fma.rn.f32 	%f11472, %f11408, %f11416, %f11392;
	fma.rn.f32 	%f11473, %f11408, %f11417, %f11393;
	fma.rn.f32 	%f11474, %f11409, %f11410, %f11394;
	fma.rn.f32 	%f11475, %f11409, %f11411, %f11395;
	fma.rn.f32 	%f11476, %f11409, %f11412, %f11396;
	fma.rn.f32 	%f11477, %f11409, %f11413, %f11397;
	fma.rn.f32 	%f11478, %f11409, %f11414, %f11398;
	fma.rn.f32 	%f11479, %f11409, %f11415, %f11399;
	fma.rn.f32 	%f11480, %f11409, %f11416, %f11400;
	fma.rn.f32 	%f11481, %f11409, %f11417, %f11401;
	ld.shared.v4.f32 	{%f11482, %f11483, %f11484, %f11485}, [%r287+1536];
	ld.shared.v4.f32 	{%f11486, %f11487, %f11488, %f11489}, [%r287+1792];
	ld.shared.v4.f32 	{%f11490, %f11491, %f11492, %f11493}, [%r289+1536];
	ld.shared.v4.f32 	{%f11494, %f11495, %f11496, %f11497}, [%r289+1792];
	fma.rn.f32 	%f11498, %f11482, %f11490, %f11418;
	fma.rn.f32 	%f11499, %f11482, %f11491, %f11419;
	fma.rn.f32 	%f11500, %f11482, %f11492, %f11420;
	fma.rn.f32 	%f11501, %f11482, %f11493, %f11421;
	fma.rn.f32 	%f11502, %f11482, %f11494, %f11422;
	fma.rn.f32 	%f11503, %f11482, %f11495, %f11423;
	fma.rn.f32 	%f11504, %f11482, %f11496, %f11424;
	fma.rn.f32 	%f11505, %f11482, %f11497, %f11425;
	fma.rn.f32 	%f11506, %f11483, %f11490, %f11426;
	fma.rn.f32 	%f11507, %f11483, %f11491, %f11427;
	fma.rn.f32 	%f11508, %f11483, %f11492, %f11428;
	fma.rn.f32 	%f11509, %f11483, %f11493, %f11429;
	fma.rn.f32 	%f11510, %f11483, %f11494, %f11430;
	fma.rn.f32 	%f11511, %f11483, %f11495, %f11431;
	fma.rn.f32 	%f11512, %f11483, %f11496, %f11432;
	fma.rn.f32 	%f11513, %f11483, %f11497, %f11433;
	fma.rn.f32 	%f11514, %f11484, %f11490, %f11434;
	fma.rn.f32 	%f11515, %f11484, %f11491, %f11435;
	fma.rn.f32 	%f11516, %f11484, %f11492, %f11436;
	fma.rn.f32 	%f11517, %f11484, %f11493, %f11437;
	fma.rn.f32 	%f11518, %f11484, %f11494, %f11438;
	fma.rn.f32 	%f11519, %f11484, %f11495, %f11439;
	fma.rn.f32 	%f11520, %f11484, %f11496, %f11440;
	fma.rn.f32 	%f11521, %f11484, %f11497, %f11441;
	fma.rn.f32 	%f11522, %f11485, %f11490, %f11442;
	fma.rn.f32 	%f11523, %f11485, %f11491, %f11443;
	fma.rn.f32 	%f11524, %f11485, %f11492, %f11444;
	fma.rn.f32 	%f11525, %f11485, %f11493, %f11445;
	fma.rn.f32 	%f11526, %f11485, %f11494, %f11446;
	fma.rn.f32 	%f11527, %f11485, %f11495, %f11447;
	fma.rn.f32 	%f11528, %f11485, %f11496, %f11448;
	fma.rn.f32 	%f11529, %f11485, %f11497, %f11449;
	fma.rn.f32 	%f11530, %f11486, %f11490, %f11450;
	fma.rn.f32 	%f11531, %f11486, %f11491, %f11451;
	fma.rn.f32 	%f11532, %f11486, %f11492, %f11452;
	fma.rn.f32 	%f11533, %f11486, %f11493, %f11453;
	fma.rn.f32 	%f11534, %f11486, %f11494, %f11454;
	fma.rn.f32 	%f11535, %f11486, %f11495, %f11455;
	fma.rn.f32 	%f11536, %f11486, %f11496, %f11456;
	fma.rn.f32 	%f11537, %f11486, %f11497, %f11457;
	fma.rn.f32 	%f11538, %f11487, %f11490, %f11458;
	fma.rn.f32 	%f11539, %f11487, %f11491, %f11459;
	fma.rn.f32 	%f11540, %f11487, %f11492, %f11460;
	fma.rn.f32 	%f11541, %f11487, %f11493, %f11461;
	fma.rn.f32 	%f11542, %f11487, %f11494, %f11462;
	fma.rn.f32 	%f11543, %f11487, %f11495, %f11463;
	fma.rn.f32 	%f11544, %f11487, %f11496, %f11464;
	fma.rn.f32 	%f11545, %f11487, %f11497, %f11465;
	fma.rn.f32 	%f11546, %f11488, %f11490, %f11466;
	fma.rn.f32 	%f11547, %f11488, %f11491, %f11467;
	fma.rn.f32 	%f11548, %f11488, %f11492, %f11468;
	fma.rn.f32 	%f11549, %f11488, %f11493, %f11469;
	fma.rn.f32 	%f11550, %f11488, %f11494, %f11470;
	fma.rn.f32 	%f11551, %f11488, %f11495, %f11471;
	fma.rn.f32 	%f11552, %f11488, %f11496, %f11472;
	fma.rn.f32 	%f11553, %f11488, %f11497, %f11473;
	fma.rn.f32 	%f11554, %f11489, %f11490, %f11474;
	fma.rn.f32 	%f11555, %f11489, %f11491, %f11475;
	fma.rn.f32 	%f11556, %f11489, %f11492, %f11476;
	fma.rn.f32 	%f11557, %f11489, %f11493, %f11477;
	fma.rn.f32 	%f11558, %f11489, %f11494, %f11478;
	fma.rn.f32 	%f11559, %f11489, %f11495, %f11479;
	fma.rn.f32 	%f11560, %f11489, %f11496, %f11480;
	fma.rn.f32 	%f11561, %f11489, %f11497, %f11481;
	ld.shared.v4.f32 	{%f11562, %f11563, %f11564, %f11565}, [%r287+2048];
	ld.shared.v4.f32 	{%f11566, %f11567, %f11568, %f11569}, [%r287+2304];
	ld.shared.v4.f32 	{%f11570, %f11571, %f11572, %f11573}, [%r289+2048];
	ld.shared.v4.f32 	{%f11574, %f11575, %f11576, %f11577}, [%r289+2304];
	fma.rn.f32 	%f11578, %f11562, %f11570, %f11498;
	fma.rn.f32 	%f11579, %f11562, %f11571, %f11499;
	fma.rn.f32 	%f11580, %f11562, %f11572, %f11500;
	fma.rn.f32 	%f11581, %f11562, %f11573, %f11501;
	fma.rn.f32 	%f11582, %f11562, %f11574, %f11502;
	fma.rn.f32 	%f11583, %f11562, %f11575, %f11503;
	fma.rn.f32 	%f11584, %f11562, %f11576, %f11504;
	fma.rn.f32 	%f11585, %f11562, %f11577, %f11505;
	fma.rn.f32 	%f11586, %f11563, %f11570, %f11506;
	fma.rn.f32 	%f11587, %f11563, %f11571, %f11507;
	fma.rn.f32 	%f11588, %f11563, %f11572, %f11508;
	fma.rn.f32 	%f11589, %f11563, %f11573, %f11509;
	fma.rn.f32 	%f11590, %f11563, %f11574, %f11510;
	fma.rn.f32 	%f11591, %f11563, %f11575, %f11511;
	fma.rn.f32 	%f11592, %f11563, %f11576, %f11512;
	fma.rn.f32 	%f11593, %f11563, %f11577, %f11513;
	fma.rn.f32 	%f11594, %f11564, %f11570, %f11514;
	fma.rn.f32 	%f11595, %f11564, %f11571, %f11515;
	fma.rn.f32 	%f11596, %f11564, %f11572, %f11516;
	fma.rn.f32 	%f11597, %f11564, %f11573, %f11517;
	fma.rn.f32 	%f11598, %f11564, %f11574, %f11518;
	fma.rn.f32 	%f11599, %f11564, %f11575, %f11519;
	fma.rn.f32 	%f11600, %f11564, %f11576, %f11520;
	fma.rn.f32 	%f11601, %f11564, %f11577, %f11521;
	fma.rn.f32 	%f11602, %f11565, %f11570, %f11522;
	fma.rn.f32 	%f11603, %f11565, %f11571, %f11523;
	fma.rn.f32 	%f11604, %f11565, %f11572, %f11524;
	fma.rn.f32 	%f11605, %f11565, %f11573, %f11525;
	fma.rn.f32 	%f11606, %f11565, %f11574, %f11526;
	fma.rn.f32 	%f11607, %f11565, %f11575, %f11527;
	fma.rn.f32 	%f11608, %f11565, %f11576, %f11528;
	fma.rn.f32 	%f11609, %f11565, %f11577, %f11529;
	fma.rn.f32 	%f11610, %f11566, %f11570, %f11530;
	fma.rn.f32 	%f11611, %f11566, %f11571, %f11531;
	fma.rn.f32 	%f11612, %f11566, %f11572, %f11532;
	fma.rn.f32 	%f11613, %f11566, %f11573, %f11533;
	fma.rn.f32 	%f11614, %f11566, %f11574, %f11534;
	fma.rn.f32 	%f11615, %f11566, %f11575, %f11535;
	fma.rn.f32 	%f11616, %f11566, %f11576, %f11536;
	fma.rn.f32 	%f11617, %f11566, %f11577, %f11537;
	fma.rn.f32 	%f11618, %f11567, %f11570, %f11538;
	fma.rn.f32 	%f11619, %f11567, %f11571, %f11539;
	fma.rn.f32 	%f11620, %f11567, %f11572, %f11540;
	fma.rn.f32 	%f11621, %f11567, %f11573, %f11541;
	fma.rn.f32 	%f11622, %f11567, %f11574, %f11542;
	fma.rn.f32 	%f11623, %f11567, %f11575, %f11543;
	fma.rn.f32 	%f11624, %f11567, %f11576, %f11544;
	fma.rn.f32 	%f11625, %f11567, %f11577, %f11545;
	fma.rn.f32 	%f11626, %f11568, %f11570, %f11546;
	fma.rn.f32 	%f11627, %f11568, %f11571, %f11547;
	fma.rn.f32 	%f11628, %f11568, %f11572, %f11548;
	fma.rn.f32 	%f11629, %f11568, %f11573, %f11549;
	fma.rn.f32 	%f11630, %f11568, %f11574, %f11550;
	fma.rn.f32 	%f11631, %f11568, %f11575, %f11551;
	fma.rn.f32 	%f11632, %f11568, %f11576, %f11552;
	fma.rn.f32 	%f11633, %f11568, %f11577, %f11553;
	fma.rn.f32 	%f11634, %f11569, %f11570, %f11554;
	fma.rn.f32 	%f11635, %f11569, %f11571, %f11555;
	fma.rn.f32 	%f11636, %f11569, %f11572, %f11556;
	fma.rn.f32 	%f11637, %f11569, %f11573, %f11557;
	fma.rn.f32 	%f11638, %f11569, %f11574, %f11558;
	fma.rn.f32 	%f11639, %f11569, %f11575, %f11559;
	fma.rn.f32 	%f11640, %f11569, %f11576, %f11560;
	fma.rn.f32 	%f11641, %f11569, %f11577, %f11561;
	ld.shared.v4.f32 	{%f11642, %f11643, %f11644, %f11645}, [%r287+2560];
	ld.shared.v4.f32 	{%f11646, %f11647, %f11648, %f11649}, [%r287+2816];
	ld.shared.v4.f32 	{%f11650, %f11651, %f11652, %f11653}, [%r289+2560];
	ld.shared.v4.f32 	{%f11654, %f11655, %f11656, %f11657}, [%r289+2816];
	fma.rn.f32 	%f11658, %f11642, %f11650, %f11578;
	fma.rn.f32 	%f11659, %f11642, %f11651, %f11579;
	fma.rn.f32 	%f11660, %f11642, %f11652, %f11580;
	fma.rn.f32 	%f11661, %f11642, %f11653, %f11581;
	fma.rn.f32 	%f11662, %f11642, %f11654, %f11582;
	fma.rn.f32 	%f11663, %f11642, %f11655, %f11583;
	fma.rn.f32 	%f11664, %f11642, %f11656, %f11584;
	fma.rn.f32 	%f11665, %f11642, %f11657, %f11585;
	fma.rn.f32 	%f11666, %f11643, %f11650, %f11586;
	fma.rn.f32 	%f11667, %f11643, %f11651, %f11587;
	fma.rn.f32 	%f11668, %f11643, %f11652, %f11588;
	fma.rn.f32 	%f11669, %f11643, %f11653, %f11589;
	fma.rn.f32 	%f11670, %f11643, %f11654, %f11590;
	fma.rn.f32 	%f11671, %f11643, %f11655, %f11591;
	fma.rn.f32 	%f11672, %f11643, %f11656, %f11592;
	fma.rn.f32 	%f11673, %f11643, %f11657, %f11593;
	fma.rn.f32 	%f11674, %f11644, %f11650, %f11594;
	fma.rn.f32 	%f11675, %f11644, %f11651, %f11595;
	fma.rn.f32 	%f11676, %f11644, %f11652, %f11596;
	fma.rn.f32 	%f11677, %f11644, %f11653, %f11597;
	fma.rn.f32 	%f11678, %f11644, %f11654, %f11598;
	fma.rn.f32 	%f11679, %f11644, %f11655, %f11599;
	fma.rn.f32 	%f11680, %f11644, %f11656, %f11600;
	fma.rn.f32 	%f11681, %f11644, %f11657, %f11601;
	fma.rn.f32 	%f11682, %f11645, %f11650, %f11602;
	fma.rn.f32 	%f11683, %f11645, %f11651, %f11603;
	fma.rn.f32 	%f11684, %f11645, %f11652, %f11604;
	fma.rn.f32 	%f11685, %f11645, %f11653, %f11605;
	fma.rn.f32 	%f11686, %f11645, %f11654, %f11606;
	fma.rn.f32 	%f11687, %f11645, %f11655, %f11607;
	fma.rn.f32 	%f11688, %f11645, %f11656, %f11608;
	fma.rn.f32 	%f11689, %f11645, %f11657, %f11609;
	fma.rn.f32 	%f11690, %f11646, %f11650, %f11610;
	fma.rn.f32 	%f11691, %f11646, %f11651, %f11611;
	fma.rn.f32 	%f11692, %f11646, %f11652, %f11612;
	fma.rn.f32 	%f11693, %f11646, %f11653, %f11613;
	fma.rn.f32 	%f11694, %f11646, %f11654, %f11614;
	fma.rn.f32 	%f11695, %f11646, %f11655, %f11615;
	fma.rn.f32 	%f11696, %f11646, %f11656, %f11616;
	fma.rn.f32 	%f11697, %f11646, %f11657, %f11617;
	fma.rn.f32 	%f11698, %f11647, %f11650, %f11618;
	fma.rn.f32 	%f11699, %f11647, %f11651, %f11619;
	fma.rn.f32 	%f11700, %f11647, %f11652, %f11620;
	fma.rn.f32 	%f11701, %f11647, %f11653, %f11621;
	fma.rn.f32 	%f11702, %f11647, %f11654, %f11622;
	fma.rn.f32 	%f11703, %f11647, %f11655, %f11623;
	fma.rn.f32 	%f11704, %f11647, %f11656, %f11624;
	fma.rn.f32 	%f11705, %f11647, %f11657, %f11625;
	fma.rn.f32 	%f11706, %f11648, %f11650, %f11626;
	fma.rn.f32 	%f11707, %f11648, %f11651, %f11627;
	fma.rn.f32 	%f11708, %f11648, %f11652, %f11628;
	fma.rn.f32 	%f11709, %f11648, %f11653, %f11629;
	fma.rn.f32 	%f11710, %f11648, %f11654, %f11630;
	fma.rn.f32 	%f11711, %f11648, %f11655, %f11631;
	fma.rn.f32 	%f11712, %f11648, %f11656, %f11632;
	fma.rn.f32 	%f11713, %f11648, %f11657, %f11633;
	fma.rn.f32 	%f11714, %f11649, %f11650, %f11634;
	fma.rn.f32 	%f11715, %f11649, %f11651, %f11635;
	fma.rn.f32 	%f11716, %f11649, %f11652, %f11636;
	fma.rn.f32 	%f11717, %f11649, %f11653, %f11637;
	fma.rn.f32 	%f11718, %f11649, %f11654, %f11638;
	fma.rn.f32 	%f11719, %f11649, %f11655, %f11639;
	fma.rn.f32 	%f11720, %f11649, %f11656, %f11640;
	fma.rn.f32 	%f11721, %f11649, %f11657, %f11641;
	ld.shared.v4.f32 	{%f11722, %f11723, %f11724, %f11725}, [%r287+3072];
	ld.shared.v4.f32 	{%f11726, %f11727, %f11728, %f11729}, [%r287+3328];
	ld.shared.v4.f32 	{%f11730, %f11731, %f11732, %f11733}, [%r289+3072];
	ld.shared.v4.f32 	{%f11734, %f11735, %f11736, %f11737}, [%r289+3328];
	fma.rn.f32 	%f11738, %f11722, %f11730, %f11658;
	fma.rn.f32 	%f11739, %f11722, %f11731, %f11659;
	fma.rn.f32 	%f11740, %f11722, %f11732, %f11660;
	fma.rn.f32 	%f11741, %f11722, %f11733, %f11661;
	fma.rn.f32 	%f11742, %f11722, %f11734, %f11662;
	fma.rn.f32 	%f11743, %f11722, %f11735, %f11663;
	fma.rn.f32 	%f11744, %f11722, %f11736, %f11664;
	fma.rn.f32 	%f11745, %f11722, %f11737, %f11665;
	fma.rn.f32 	%f11746, %f11723, %f11730, %f11666;
	fma.rn.f32 	%f11747, %f11723, %f11731, %f11667;
	fma.rn.f32 	%f11748, %f11723, %f11732, %f11668;
	fma.rn.f32 	%f11749, %f11723, %f11733, %f11669;
	fma.rn.f32 	%f11750, %f11723, %f11734, %f11670;
	fma.rn.f32 	%f11751, %f11723, %f11735, %f11671;
	fma.rn.f32 	%f11752, %f11723, %f11736, %f11672;
	fma.rn.f32 	%f11753, %f11723, %f11737, %f11673;
	fma.rn.f32 	%f11754, %f11724, %f11730, %f11674;
	fma.rn.f32 	%f11755, %f11724, %f11731, %f11675;
	fma.rn.f32 	%f11756, %f11724, %f11732, %f11676;
	fma.rn.f32 	%f11757, %f11724, %f11733, %f11677;
	fma.rn.f32 	%f11758, %f11724, %f11734, %f11678;
	fma.rn.f32 	%f11759, %f11724, %f11735, %f11679;
	fma.rn.f32 	%f11760, %f11724, %f11736, %f11680;
	fma.rn.f32 	%f11761, %f11724, %f11737, %f11681;
	fma.rn.f32 	%f11762, %f11725, %f11730, %f11682;
	fma.rn.f32 	%f11763, %f11725, %f11731, %f11683;
	fma.rn.f32 	%f11764, %f11725, %f11732, %f11684;
	fma.rn.f32 	%f11765, %f11725, %f11733, %f11685;
	fma.rn.f32 	%f11766, %f11725, %f11734, %f11686;
	fma.rn.f32 	%f11767, %f11725, %f11735, %f11687;
	fma.rn.f32 	%f11768, %f11725, %f11736, %f11688;
	fma.rn.f32 	%f11769, %f11725, %f11737, %f11689;
	fma.rn.f32 	%f11770, %f11726, %f11730, %f11690;
	fma.rn.f32 	%f11771, %f11726, %f11731, %f11691;
	fma.rn.f32 	%f11772, %f11726, %f11732, %f11692;
	fma.rn.f32 	%f11773, %f11726, %f11733, %f11693;
	fma.rn.f32 	%f11774, %f11726, %f11734, %f11694;
	fma.rn.f32 	%f11775, %f11726, %f11735, %f11695;
	fma.rn.f32 	%f11776, %f11726, %f11736, %f11696;
	fma.rn.f32 	%f11777, %f11726, %f11737, %f11697;
	fma.rn.f32 	%f11778, %f11727, %f11730, %f11698;
	fma.rn.f32 	%f11779, %f11727, %f11731, %f11699;
	fma.rn.f32 	%f11780, %f11727, %f11732, %f11700;
	fma.rn.f32 	%f11781, %f11727, %f11733, %f11701;
	fma.rn.f32 	%f11782, %f11727, %f11734, %f11702;
	fma.rn.f32 	%f11783, %f11727, %f11735, %f11703;
	fma.rn.f32 	%f11784, %f11727, %f11736, %f11704;
	fma.rn.f32 	%f11785, %f11727, %f11737, %f11705;
	fma.rn.f32 	%f11786, %f11728, %f11730, %f11706;
	fma.rn.f32 	%f11787, %f11728, %f11731, %f11707;
	fma.rn.f32 	%f11788, %f11728, %f11732, %f11708;
	fma.rn.f32 	%f11789, %f11728, %f11733, %f11709;
	fma.rn.f32 	%f11790, %f11728, %f11734, %f11710;
	fma.rn.f32 	%f11791, %f11728, %f11735, %f11711;
	fma.rn.f32 	%f11792, %f11728, %f11736, %f11712;
	fma.rn.f32 	%f11793, %f11728, %f11737, %f11713;
	fma.rn.f32 	%f11794, %f11729, %f11730, %f11714;
	fma.rn.f32 	%f11795, %f11729, %f11731, %f11715;
	fma.rn.f32 	%f11796, %f11729, %f11732, %f11716;
	fma.rn.f32 	%f11797, %f11729, %f11733, %f11717;
	fma.rn.f32 	%f11798, %f11729, %f11734, %f11718;
	fma.rn.f32 	%f11799, %f11729, %f11735, %f11719;
	fma.rn.f32 	%f11800, %f11729, %f11736, %f11720;
	fma.rn.f32 	%f11801, %f11729, %f11737, %f11721;
	ld.shared.v4.f32 	{%f11802, %f11803, %f11804, %f11805}, [%r287+3584];
	ld.shared.v4.f32 	{%f11806, %f11807, %f11808, %f11809}, [%r287+3840];
	ld.shared.v4.f32 	{%f11810, %f11811, %f11812, %f11813}, [%r289+3584];
	ld.shared.v4.f32 	{%f11814, %f11815, %f11816, %f11817}, [%r289+3840];
	fma.rn.f32 	%f1081, %f11802, %f11810, %f11738;
	fma.rn.f32 	%f1082, %f11802, %f11811, %f11739;
	fma.rn.f32 	%f1083, %f11802, %f11812, %f11740;
	fma.rn.f32 	%f1084, %f11802, %f11813, %f11741;
	fma.rn.f32 	%f1085, %f11802, %f11814, %f11742;
	fma.rn.f32 	%f1086, %f11802, %f11815, %f11743;
	fma.rn.f32 	%f1087, %f11802, %f11816, %f11744;
	fma.rn.f32 	%f1088, %f11802, %f11817, %f11745;
	fma.rn.f32 	%f1089, %f11803, %f11810, %f11746;
	fma.rn.f32 	%f1090, %f11803, %f11811, %f11747;
	fma.rn.f32 	%f1091, %f11803, %f11812, %f11748;
	fma.rn.f32 	%f1092, %f11803, %f11813, %f11749;
	fma.rn.f32 	%f1093, %f11803, %f11814, %f11750;
	fma.rn.f32 	%f1094, %f11803, %f11815, %f11751;
	fma.rn.f32 	%f1095, %f11803, %f11816, %f11752;
	fma.rn.f32 	%f1096, %f11803, %f11817, %f11753;
	fma.rn.f32 	%f1097, %f11804, %f11810, %f11754;
	fma.rn.f32 	%f1098, %f11804, %f11811, %f11755;
	fma.rn.f32 	%f1099, %f11804, %f11812, %f11756;
	fma.rn.f32 	%f1100, %f11804, %f11813, %f11757;
	fma.rn.f32 	%f1101, %f11804, %f11814, %f11758;
	fma.rn.f32 	%f1102, %f11804, %f11815, %f11759;
	fma.rn.f32 	%f1103, %f11804, %f11816, %f11760;
	fma.rn.f32 	%f1104, %f11804, %f11817, %f11761;
	fma.rn.f32 	%f1105, %f11805, %f11810, %f11762;
	fma.rn.f32 	%f1106, %f11805, %f11811, %f11763;
	fma.rn.f32 	%f1107, %f11805, %f11812, %f11764;
	fma.rn.f32 	%f1108, %f11805, %f11813, %f11765;
	fma.rn.f32 	%f1109, %f11805, %f11814, %f11766;
	fma.rn.f32 	%f1110, %f11805, %f11815, %f11767;
	fma.rn.f32 	%f1111, %f11805, %f11816, %f11768;
	fma.rn.f32 	%f1112, %f11805, %f11817, %f11769;
	fma.rn.f32 	%f1113, %f11806, %f11810, %f11770;
	fma.rn.f32 	%f1114, %f11806, %f11811, %f11771;
	fma.rn.f32 	%f1115, %f11806, %f11812, %f11772;
	fma.rn.f32 	%f1116, %f11806, %f11813, %f11773;
	fma.rn.f32 	%f1117, %f11806, %f11814, %f11774;
	fma.rn.f32 	%f1118, %f11806, %f11815, %f11775;
	fma.rn.f32 	%f1119, %f11806, %f11816, %f11776;
	fma.rn.f32 	%f1120, %f11806, %f11817, %f11777;
	fma.rn.f32 	%f1121, %f11807, %f11810, %f11778;
	fma.rn.f32 	%f1122, %f11807, %f11811, %f11779;
	fma.rn.f32 	%f1123, %f11807, %f11812, %f11780;
	fma.rn.f32 	%f1124, %f11807, %f11813, %f11781;
	fma.rn.f32 	%f1125, %f11807, %f11814, %f11782;
	fma.rn.f32 	%f1126, %f11807, %f11815, %f11783;
	fma.rn.f32 	%f1127, %f11807, %f11816, %f11784;
	fma.rn.f32 	%f1128, %f11807, %f11817, %f11785;
	fma.rn.f32 	%f1129, %f11808, %f11810, %f11786;
	fma.rn.f32 	%f1130, %f11808, %f11811, %f11787;
	fma.rn.f32 	%f1131, %f11808, %f11812, %f11788;
	fma.rn.f32 	%f1132, %f11808, %f11813, %f11789;
	fma.rn.f32 	%f1133, %f11808, %f11814, %f11790;
	fma.rn.f32 	%f1134, %f11808, %f11815, %f11791;
	fma.rn.f32 	%f1135, %f11808, %f11816, %f11792;
	fma.rn.f32 	%f1136, %f11808, %f11817, %f11793;
	fma.rn.f32 	%f1137, %f11809, %f11810, %f11794;
	fma.rn.f32 	%f1138, %f11809, %f11811, %f11795;
	fma.rn.f32 	%f1139, %f11809, %f11812, %f11796;
	fma.rn.f32 	%f1140, %f11809, %f11813, %f11797;
	fma.rn.f32 	%f1141, %f11809, %f11814, %f11798;
	fma.rn.f32 	%f1142, %f11809, %f11815, %f11799;
	fma.rn.f32 	%f1143, %f11809, %f11816, %f11800;
	fma.rn.f32 	%f1144, %f11809, %f11817, %f11801;
	@%p15 bra 	$L__BB1_31;
	mov.u32 	%r312, _ZZ16sgemm_b2b_kernelILi1024ELi1024ELi128ELi128EEvPfS0_S0_S0_S0_E3s_a;
	add.s32 	%r313, %r312, %r261;
	shl.b32 	%r315, %r199, 11;
	and.b32  	%r316, %r315, 2048;
	add.s32 	%r317, %r313, %r316;
	st.shared.f32 	[%r317+4096], %f197;
	st.shared.f32 	[%r317+4608], %f198;
	st.shared.f32 	[%r317+5120], %f199;
	st.shared.f32 	[%r317+5632], %f200;
	st.shared.f32 	[%r317+4100], %f205;
	st.shared.f32 	[%r317+4612], %f206;
	st.shared.f32 	[%r317+5124], %f207;
	st.shared.f32 	[%r317+5636], %f208;
	st.shared.f32 	[%r317+4104], %f213;
	st.shared.f32 	[%r317+4616], %f214;
	st.shared.f32 	[%r317+5128], %f215;
	st.shared.f32 	[%r317+5640], %f216;
	st.shared.f32 	[%r317+4108], %f221;
	st.shared.f32 	[%r317+4620], %f222;
	st.shared.f32 	[%r317+5132], %f223;
	st.shared.f32 	[%r317+5644], %f224;
	st.shared.f32 	[%r317+4352], %f229;
	st.shared.f32 	[%r317+4864], %f230;
	st.shared.f32 	[%r317+5376], %f231;
	st.shared.f32 	[%r317+5888], %f232;
	st.shared.f32 	[%r317+4356], %f237;
	st.shared.f32 	[%r317+4868], %f238;
	st.shared.f32 	[%r317+5380], %f239;
	st.shared.f32 	[%r317+5892], %f240;
	st.shared.f32 	[%r317+4360], %f245;
	st.shared.f32 	[%r317+4872], %f246;
	st.shared.f32 	[%r317+5384], %f247;
	st.shared.f32 	[%r317+5896], %f248;
	st.shared.f32 	[%r317+4364], %f253;
	st.shared.f32 	[%r317+4876], %f254;
	st.shared.f32 	[%r317+5388], %f255;
	st.shared.f32 	[%r317+5900], %f256;
$L__BB1_31:
	setp.ne.s32 	%p16, %r219, 6;
	mov.u32 	%r320, %tid.y;
	shl.b32 	%r321, %r320, 4;
	add.s32 	%r322, %r321, %r199;
	shl.b32 	%r323, %r322, 4;
	mov.u32 	%r324, _ZZ16sgemm_b2b_kernelILi1024ELi1024ELi128ELi128EEvPfS0_S0_S0_S0_E4s_b1;
	add.s32 	%r325, %r324, %r323;
	st.shared.v4.f32 	[%r325+4096], {%f1077, %f1078, %f1079, %f1080};
	bar.sync 	0;
	ld.global.nc.v4.f32 	{%f1145, %f1146, %f1147, %f1148}, [%rd13+57344];
	mov.u32 	%r326, _ZZ16sgemm_b2b_kernelILi1024ELi1024ELi128ELi128EEvPfS0_S0_S0_S0_E3s_a;
	add.s32 	%r327, %r326, %r321;
	ld.shared.v4.f32 	{%f11818, %f11819, %f11820, %f11821}, [%r327+4096];
	ld.shared.v4.f32 	{%f11822, %f11823, %f11824, %f11825}, [%r327+4352];
	shl.b32 	%r328, %r199, 4;
	add.s32 	%r329, %r324, %r328;
	ld.shared.v4.f32 	{%f11826, %f11827, %f11828, %f11829}, [%r329+4096];
	ld.shared.v4.f32 	{%f11830, %f11831, %f11832, %f11833}, [%r329+4352];
	fma.rn.f32 	%f11834, %f11818, %f11826, %f1081;
	fma.rn.f32 	%f11835, %f11818, %f11827, %f1082;
	fma.rn.f32 	%f11836, %f11818, %f11828, %f1083;
	fma.rn.f32 	%f11837, %f11818, %f11829, %f1084;
	fma.rn.f32 	%f11838, %f11818, %f11830, %f1085;
	fma.rn.f32 	%f11839, %f11818, %f11831, %f1086;
	fma.rn.f32 	%f11840, %f11818, %f11832, %f1087;
	fma.rn.f32 	%f11841, %f11818, %f11833, %f1088;
	fma.rn.f32 	%f11842, %f11819, %f11826, %f1089;
	fma.rn.f32 	%f11843, %f11819, %f11827, %f1090;
	fma.rn.f32 	%f11844, %f11819, %f11828, %f1091;
	fma.rn.f32 	%f11845, %f11819, %f11829, %f1092;
	fma.rn.f32 	%f11846, %f11819, %f11830, %f1093;
	fma.rn.f32 	%f11847, %f11819, %f11831, %f1094;
	fma.rn.f32 	%f11848, %f11819, %f11832, %f1095;
	fma.rn.f32 	%f11849, %f11819, %f11833, %f1096;
	fma.rn.f32 	%f11850, %f11820, %f11826, %f1097;
	fma.rn.f32 	%f11851, %f11820, %f11827, %f1098;
	fma.rn.f32 	%f11852, %f11820, %f11828, %f1099;
	fma.rn.f32 	%f11853, %f11820, %f11829, %f1100;
	fma.rn.f32 	%f11854, %f11820, %f11830, %f1101;
	fma.rn.f32 	%f11855, %f11820, %f11831, %f1102;
	fma.rn.f32 	%f11856, %f11820, %f11832, %f1103;
	fma.rn.f32 	%f11857, %f11820, %f11833, %f1104;
	fma.rn.f32 	%f11858, %f11821, %f11826, %f1105;
	fma.rn.f32 	%f11859, %f11821, %f11827, %f1106;
	fma.rn.f32 	%f11860, %f11821, %f11828, %f1107;
	fma.rn.f32 	%f11861, %f11821, %f11829, %f1108;
	fma.rn.f32 	%f11862, %f11821, %f11830, %f1109;
	fma.rn.f32 	%f11863, %f11821, %f11831, %f1110;
	fma.rn.f32 	%f11864, %f11821, %f11832, %f1111;
	fma.rn.f32 	%f11865, %f11821, %f11833, %f1112;
	fma.rn.f32 	%f11866, %f11822, %f11826, %f1113;
	fma.rn.f32 	%f11867, %f11822, %f11827, %f1114;
	fma.rn.f32 	%f11868, %f11822, %f11828, %f1115;
	fma.rn.f32 	%f11869, %f11822, %f11829, %f1116;
	fma.rn.f32 	%f11870, %f11822, %f11830, %f1117;
	fma.rn.f32 	%f11871, %f11822, %f11831, %f1118;
	fma.rn.f32 	%f11872, %f11822, %f11832, %f1119;
	fma.rn.f32 	%f11873, %f11822, %f11833, %f1120;
	fma.rn.f32 	%f11874, %f11823, %f11826, %f1121;
	fma.rn.f32 	%f11875, %f11823, %f11827, %f1122;
	fma.rn.f32 	%f11876, %f11823, %f11828, %f1123;
	fma.rn.f32 	%f11877, %f11823, %f11829, %f1124;
	fma.rn.f32 	%f11878, %f11823, %f11830, %f1125;
	fma.rn.f32 	%f11879, %f11823, %f11831, %f1126;
	fma.rn.f32 	%f11880, %f11823, %f11832, %f1127;
	fma.rn.f32 	%f11881, %f11823, %f11833, %f1128;
	fma.rn.f32 	%f11882, %f11824, %f11826, %f1129;
	fma.rn.f32 	%f11883, %f11824, %f11827, %f1130;
	fma.rn.f32 	%f11884, %f11824, %f11828, %f1131;
	fma.rn.f32 	%f11885, %f11824, %f11829, %f1132;
	fma.rn.f32 	%f11886, %f11824, %f11830, %f1133;
	fma.rn.f32 	%f11887, %f11824, %f11831, %f1134;
	fma.rn.f32 	%f11888, %f11824, %f11832, %f1135;
	fma.rn.f32 	%f11889, %f11824, %f11833, %f1136;
	fma.rn.f32 	%f11890, %f11825, %f11826, %f1137;
	fma.rn.f32 	%f11891, %f11825, %f11827, %f1138;
	fma.rn.f32 	%f11892, %f11825, %f11828, %f1139;
	fma.rn.f32 	%f11893, %f11825, %f11829, %f1140;
	fma.rn.f32 	%f11894, %f11825, %f11830, %f1141;
	fma.rn.f32 	%f11895, %f11825, %f11831, %f1142;
	fma.rn.f32 	%f11896, %f11825, %f11832, %f1143;
	fma.rn.f32 	%f11897, %f11825, %f11833, %f1144;
	ld.shared.v4.f32 	{%f11898, %f11899, %f11900, %f11901}, [%r327+4608];
	ld.shared.v4.f32 	{%f11902, %f11903, %f11904, %f11905}, [%r327+4864];
	ld.shared.v4.f32 	{%f11906, %f11907, %f11908, %f11909}, [%r329+4608];
	ld.shared.v4.f32 	{%f11910, %f11911, %f11912, %f11913}, [%r329+4864];
	fma.rn.f32 	%f11914, %f11898, %f11906, %f11834;
	fma.rn.f32 	%f11915, %f11898, %f11907, %f11835;
	fma.rn.f32 	%f11916, %f11898, %f11908, %f11836;
	fma.rn.f32 	%f11917, %f11898, %f11909, %f11837;
	fma.rn.f32 	%f11918, %f11898, %f11910, %f11838;
	fma.rn.f32 	%f11919, %f11898, %f11911, %f11839;
	fma.rn.f32 	%f11920, %f11898, %f11912, %f11840;
	fma.rn.f32 	%f11921, %f11898, %f11913, %f11841;
	fma.rn.f32 	%f11922, %f11899, %f11906, %f11842;
	fma.rn.f32 	%f11923, %f11899, %f11907, %f11843;
	fma.rn.f32 	%f11924, %f11899, %f11908, %f11844;
	fma.rn.f32 	%f11925, %f11899, %f11909, %f11845;
	fma.rn.f32 	%f11926, %f11899, %f11910, %f11846;
	fma.rn.f32 	%f11927, %f11899, %f11911, %f11847;
	fma.rn.f32 	%f11928, %f11899, %f11912, %f11848;
	fma.rn.f32 	%f11929, %f11899, %f11913, %f11849;
	fma.rn.f32 	%f11930, %f11900, %f11906, %f11850;
	fma.rn.f32 	%f11931, %f11900, %f11907, %f11851;
	fma.rn.f32 	%f11932, %f11900, %f11908, %f11852;
	fma.rn.f32 	%f11933, %f11900, %f11909, %f11853;
	fma.rn.f32 	%f11934, %f11900, %f11910, %f11854;
	fma.rn.f32 	%f11935, %f11900, %f11911, %f11855;
	fma.rn.f32 	%f11936, %f11900, %f11912, %f11856;
	fma.rn.f32 	%f11937, %f11900, %f11913, %f11857;
	fma.rn.f32 	%f11938, %f11901, %f11906, %f11858;
	fma.rn.f32 	%f11939, %f11901, %f11907, %f11859;
	fma.rn.f32 	%f11940, %f11901, %f11908, %f11860;
	fma.rn.f32 	%f11941, %f11901, %f11909, %f11861;
	fma.rn.f32 	%f11942, %f11901, %f11910, %f11862;
	fma.rn.f32 	%f11943, %f11901, %f11911, %f11863;
	fma.rn.f32 	%f11944, %f11901, %f11912, %f11864;
	fma.rn.f32 	%f11945, %f11901, %f11913, %f11865;
	fma.rn.f32 	%f11946, %f11902, %f11906, %f11866;
	fma.rn.f32 	%f11947, %f11902, %f11907, %f11867;
	fma.rn.f32 	%f11948, %f11902, %f11908, %f11868;
	fma.rn.f32 	%f11949, %f11902, %f11909, %f11869;
	fma.rn.f32 	%f11950, %f11902, %f11910, %f11870;
	fma.rn.f32 	%f11951, %f11902, %f11911, %f11871;
	fma.rn.f32 	%f11952, %f11902, %f11912, %f11872;
	fma.rn.f32 	%f11953, %f11902, %f11913, %f11873;
	fma.rn.f32 	%f11954, %f11903, %f11906, %f11874;
	fma.rn.f32 	%f11955, %f11903, %f11907, %f11875;
	fma.rn.f32 	%f11956, %f11903, %f11908, %f11876;
	fma.rn.f32 	%f11957, %f11903, %f11909, %f11877;
	fma.rn.f32 	%f11958, %f11903, %f11910, %f11878;
	fma.rn.f32 	%f11959, %f11903, %f11911, %f11879;
	fma.rn.f32 	%f11960, %f11903, %f11912, %f11880;
	fma.rn.f32 	%f11961, %f11903, %f11913, %f11881;
	fma.rn.f32 	%f11962, %f11904, %f11906, %f11882;
	fma.rn.f32 	%f11963, %f11904, %f11907, %f11883;
	fma.rn.f32 	%f11964, %f11904, %f11908, %f11884;
	fma.rn.f32 	%f11965, %f11904, %f11909, %f11885;
	fma.rn.f32 	%f11966, %f11904, %f11910, %f11886;
	fma.rn.f32 	%f11967, %f11904, %f11911, %f11887;
	fma.rn.f32 	%f11968, %f11904, %f11912, %f11888;
	fma.rn.f32 	%f11969, %f11904, %f11913, %f11889;
	fma.rn.f32 	%f11970, %f11905, %f11906, %f11890;
	fma.rn.f32 	%f11971, %f11905, %f11907, %f11891;
	fma.rn.f32 	%f11972, %f11905, %f11908, %f11892;
	fma.rn.f32 	%f11973, %f11905, %f11909, %f11893;
	fma.rn.f32 	%f11974, %f11905, %f11910, %f11894;
	fma.rn.f32 	%f11975, %f11905, %f11911, %f11895;
	fma.rn.f32 	%f11976, %f11905, %f11912, %f11896;
	fma.rn.f32 	%f11977, %f11905, %f11913, %f11897;
	ld.shared.v4.f32 	{%f11978, %f11979, %f11980, %f11981}, [%r327+5120];
	ld.shared.v4.f32 	{%f11982, %f11983, %f11984, %f11985}, [%r327+5376];
	ld.shared.v4.f32 	{%f11986, %f11987, %f11988, %f11989}, [%r329+5120];
	ld.shared.v4.f32 	{%f11990, %f11991, %f11992, %f11993}, [%r329+5376];
	fma.rn.f32 	%f11994, %f11978, %f11986, %f11914;
	fma.rn.f32 	%f11995, %f11978, %f11987, %f11915;
	fma.rn.f32 	%f11996, %f11978, %f11988, %f11916;
	fma.rn.f32 	%f11997, %f11978, %f11989, %f11917;
	fma.rn.f32 	%f11998, %f11978, %f11990, %f11918;
	fma.rn.f32 	%f11999, %f11978, %f11991, %f11919;
	fma.rn.f32 	%f12000, %f11978, %f11992, %f11920;
	fma.rn.f32 	%f12001, %f11978, %f11993, %f11921;
	fma.rn.f32 	%f12002, %f11979, %f11986, %f11922;
	fma.rn.f32 	%f12003, %f11979, %f11987, %f11923;
	fma.rn.f32 	%f12004, %f11979, %f11988, %f11924;
	fma.rn.f32 	%f12005, %f11979, %f11989, %f11925;
	fma.rn.f32 	%f12006, %f11979, %f11990, %f11926;
	fma.rn.f32 	%f12007, %f11979, %f11991, %f11927;
	fma.rn.f32 	%f12008, %f11979, %f11992, %f11928;
	fma.rn.f32 	%f12009, %f11979, %f11993, %f11929;
	fma.rn.f32 	%f12010, %f11980, %f11986, %f11930;
	fma.rn.f32 	%f12011, %f11980, %f11987, %f11931;
	fma.rn.f32 	%f12012, %f11980, %f11988, %f11932;
	fma.rn.f32 	%f12013, %f11980, %f11989, %f11933;
	fma.rn.f32 	%f12014, %f11980, %f11990, %f11934;
	fma.rn.f32 	%f12015, %f11980, %f11991, %f11935;
	fma.rn.f32 	%f12016, %f11980, %f11992, %f11936;
	fma.rn.f32 	%f12017, %f11980, %f11993, %f11937;
	fma.rn.f32 	%f12018, %f11981, %f11986, %f11938;
	fma.rn.f32 	%f12019, %f11981, %f11987, %f11939;
	fma.rn.f32 	%f12020, %f11981, %f11988, %f11940;
	fma.rn.f32 	%f12021, %f11981, %f11989, %f11941;
	fma.rn.f32 	%f12022, %f11981, %f11990, %f11942;
	fma.rn.f32 	%f12023, %f11981, %f11991, %f11943;
	fma.rn.f32 	%f12024, %f11981, %f11992, %f11944;
	fma.rn.f32 	%f12025, %f11981, %f11993, %f11945;
	fma.rn.f32 	%f12026, %f11982, %f11986, %f11946;
	fma.rn.f32 	%f12027, %f11982, %f11987, %f11947;
	fma.rn.f32 	%f12028, %f11982, %f11988, %f11948;
	fma.rn.f32 	%f12029, %f11982, %f11989, %f11949;
	fma.rn.f32 	%f12030, %f11982, %f11990, %f11950;
	fma.rn.f32 	%f12031, %f11982, %f11991, %f11951;
	fma.rn.f32 	%f12032, %f11982, %f11992, %f11952;
	fma.rn.f32 	%f12033, %f11982, %f11993, %f11953;
	fma.rn.f32 	%f12034, %f11983, %f11986, %f11954;
	fma.rn.f32 	%f12035, %f11983, %f11987, %f11955;
	fma.rn.f32 	%f12036, %f11983, %f11988, %f11956;
	fma.rn.f32 	%f12037, %f11983, %f11989, %f11957;
	fma.rn.f32 	%f12038, %f11983, %f11990, %f11958;
	fma.rn.f32 	%f12039, %f11983, %f11991, %f11959;
	fma.rn.f32 	%f12040, %f11983, %f11992, %f11960;
	fma.rn.f32 	%f12041, %f11983, %f11993, %f11961;
	fma.rn.f32 	%f12042, %f11984, %f11986, %f11962;
	fma.rn.f32 	%f12043, %f11984, %f11987, %f11963;
	fma.rn.f32 	%f12044, %f11984, %f11988, %f11964;
	fma.rn.f32 	%f12045, %f11984, %f11989, %f11965;
	fma.rn.f32 	%f12046, %f11984, %f11990, %f11966;
	fma.rn.f32 	%f12047, %f11984, %f11991, %f11967;
	fma.rn.f32 	%f12048, %f11984, %f11992, %f11968;
	fma.rn.f32 	%f12049, %f11984, %f11993, %f11969;
	fma.rn.f32 	%f12050, %f11985, %f11986, %f11970;
	fma.rn.f32 	%f12051, %f11985, %f11987, %f11971;
	fma.rn.f32 	%f12052, %f11985, %f11988, %f11972;
	fma.rn.f32 	%f12053, %f11985, %f11989, %f11973;
	fma.rn.f32 	%f12054, %f11985, %f11990, %f11974;
	fma.rn.f32 	%f12055, %f11985, %f11991, %f11975;
	fma.rn.f32 	%f12056, %f11985, %f11992, %f11976;
	fma.rn.f32 	%f12057, %f11985, %f11993, %f11977;
	ld.shared.v4.f32 	{%f12058, %f12059, %f12060, %f12061}, [%r327+5632];
	ld.shared.v4.f32 	{%f12062, %f12063, %f12064, %f12065}, [%r327+5888];
	ld.shared.v4.f32 	{%f12066, %f12067, %f12068, %f12069}, [%r329+5632];
	ld.shared.v4.f32 	{%f12070, %f12071, %f12072, %f12073}, [%r329+5888];
	fma.rn.f32 	%f12074, %f12058, %f12066, %f11994;
	fma.rn.f32 	%f12075, %f12058, %f12067, %f11995;
	fma.rn.f32 	%f12076, %f12058, %f12068, %f11996;
	fma.rn.f32 	%f12077, %f12058, %f12069, %f11997;
	fma.rn.f32 	%f12078, %f12058, %f12070, %f11998;
	fma.rn.f32 	%f12079, %f12058, %f12071, %f11999;
	fma.rn.f32 	%f12080, %f12058, %f12072, %f12000;
	fma.rn.f32 	%f12081, %f12058, %f12073, %f12001;
	fma.rn.f32 	%f12082, %f12059, %f12066, %f12002;
	fma.rn.f32 	%f12083, %f12059, %f12067, %f12003;
	fma.rn.f32 	%f12084, %f12059, %f12068, %f12004;
	fma.rn.f32 	%f12085, %f12059, %f12069, %f12005;
	fma.rn.f32 	%f12086, %f12059, %f12070, %f12006;
	fma.rn.f32 	%f12087, %f12059, %f12071, %f12007;
	fma.rn.f32 	%f12088, %f12059, %f12072, %f12008;
	fma.rn.f32 	%f12089, %f12059, %f12073, %f12009;
	fma.rn.f32 	%f12090, %f12060, %f12066, %f12010;
	fma.rn.f32 	%f12091, %f12060, %f12067, %f12011;
	fma.rn.f32 	%f12092, %f12060, %f12068, %f12012;
	fma.rn.f32 	%f12093, %f12060, %f12069, %f12013;
	fma.rn.f32 	%f12094, %f12060, %f12070, %f12014;
	fma.rn.f32 	%f12095, %f12060, %f12071, %f12015;
	fma.rn.f32 	%f12096, %f12060, %f12072, %f12016;
	fma.rn.f32 	%f12097, %f12060, %f12073, %f12017;
	fma.rn.f32 	%f12098, %f12061, %f12066, %f12018;
	fma.rn.f32 	%f12099, %f12061, %f12067, %f12019;
	fma.rn.f32 	%f12100, %f12061, %f12068, %f12020;
	fma.rn.f32 	%f12101, %f12061, %f12069, %f12021;
	fma.rn.f32 	%f12102, %f12061, %f12070, %f12022;
	fma.rn.f32 	%f12103, %f12061, %f12071, %f12023;
	fma.rn.f32 	%f12104, %f12061, %f12072, %f12024;
	fma.rn.f32 	%f12105, %f12061, %f12073, %f12025;
	fma.rn.f32 	%f12106, %f12062, %f12066, %f12026;
	fma.rn.f32 	%f12107, %f12062, %f12067, %f12027;
	fma.rn.f32 	%f12108, %f12062, %f12068, %f12028;
	fma.rn.f32 	%f12109, %f12062, %f12069, %f12029;
	fma.rn.f32 	%f12110, %f12062, %f12070, %f12030;
	fma.rn.f32 	%f12111, %f12062, %f12071, %f12031;
	fma.rn.f32 	%f12112, %f12062, %f12072, %f12032;
	fma.rn.f32 	%f12113, %f12062, %f12073, %f12033;
	fma.rn.f32 	%f12114, %f12063, %f12066, %f12034;
	fma.rn.f32 	%f12115, %f12063, %f12067, %f12035;
	fma.rn.f32 	%f12116, %f12063, %f12068, %f12036;
	fma.rn.f32 	%f12117, %f12063, %f12069, %f12037;
	fma.rn.f32 	%f12118, %f12063, %f12070, %f12038;
	fma.rn.f32 	%f12119, %f12063, %f12071, %f12039;
	fma.rn.f32 	%f12120, %f12063, %f12072, %f12040;
	fma.rn.f32 	%f12121, %f12063, %f12073, %f12041;
	fma.rn.f32 	%f12122, %f12064, %f12066, %f12042;
	fma.rn.f32 	%f12123, %f12064, %f12067, %f12043;
	fma.rn.f32 	%f12124, %f12064, %f12068, %f12044;
	fma.rn.f32 	%f12125, %f12064, %f12069, %f12045;
	fma.rn.f32 	%f12126, %f12064, %f12070, %f12046;
	fma.rn.f32 	%f12127, %f12064, %f12071, %f12047;
	fma.rn.f32 	%f12128, %f12064, %f12072, %f12048;
	fma.rn.f32 	%f12129, %f12064, %f12073, %f12049;
	fma.rn.f32 	%f12130, %f12065, %f12066, %f12050;
	fma.rn.f32 	%f12131, %f12065, %f12067, %f12051;
	fma.rn.f32 	%f12132, %f12065, %f12068, %f12052;
	fma.rn.f32 	%f12133, %f12065, %f12069, %f12053;
	fma.rn.f32 	%f12134, %f12065, %f12070, %f12054;
	fma.rn.f32 	%f12135, %f12065, %f12071, %f12055;
	fma.rn.f32 	%f12136, %f12065, %f12072, %f12056;
	fma.rn.f32 	%f12137, %f12065, %f12073, %f12057;
	ld.shared.v4.f32 	{%f12138, %f12139, %f12140, %f12141}, [%r327+6144];
	ld.shared.v4.f32 	{%f12142, %f12143, %f12144, %f12145}, [%r327+6400];
	ld.shared.v4.f32 	{%f12146, %f12147, %f12148, %f12149}, [%r329+6144];
	ld.shared.v4.f32 	{%f12150, %f12151, %f12152, %f12153}, [%r329+6400];
	fma.rn.f32 	%f12154, %f12138, %f12146, %f12074;
	fma.rn.f32 	%f12155, %f12138, %f12147, %f12075;
	fma.rn.f32 	%f12156, %f12138, %f12148, %f12076;
	fma.rn.f32 	%f12157, %f12138, %f12149, %f12077;
	fma.rn.f32 	%f12158, %f12138, %f12150, %f12078;
	fma.rn.f32 	%f12159, %f12138, %f12151, %f12079;
	fma.rn.f32 	%f12160, %f12138, %f12152, %f12080;
	fma.rn.f32 	%f12161, %f12138, %f12153, %f12081;
	fma.rn.f32 	%f12162, %f12139, %f12146, %f12082;
	fma.rn.f32 	%f12163, %f12139, %f12147, %f12083;
	fma.rn.f32 	%f12164, %f12139, %f12148, %f12084;
	fma.rn.f32 	%f12165, %f12139, %f12149, %f12085;
	fma.rn.f32 	%f12166, %f12139, %f12150, %f12086;
	fma.rn.f32 	%f12167, %f12139, %f12151, %f12087;
	fma.rn.f32 	%f12168, %f12139, %f12152, %f12088;
	fma.rn.f32 	%f12169, %f12139, %f12153, %f12089;
	fma.rn.f32 	%f12170, %f12140, %f12146, %f12090;
	fma.rn.f32 	%f12171, %f12140, %f12147, %f12091;
	fma.rn.f32 	%f12172, %f12140, %f12148, %f12092;
	fma.rn.f32 	%f12173, %f12140, %f12149, %f12093;
	fma.rn.f32 	%f12174, %f12140, %f12150, %f12094;
	fma.rn.f32 	%f12175, %f12140, %f12151, %f12095;
	fma.rn.f32 	%f12176, %f12140, %f12152, %f12096;
	fma.rn.f32 	%f12177, %f12140, %f12153, %f12097;
	fma.rn.f32 	%f12178, %f12141, %f12146, %f12098;
	fma.rn.f32 	%f12179, %f12141, %f12147, %f12099;
	fma.rn.f32 	%f12180, %f12141, %f12148, %f12100;
	fma.rn.f32 	%f12181, %f12141, %f12149, %f12101;
	fma.rn.f32 	%f12182, %f12141, %f12150, %f12102;
	fma.rn.f32 	%f12183, %f12141, %f12151, %f12103;
	fma.rn.f32 	%f12184, %f12141, %f12152, %f12104;
	fma.rn.f32 	%f12185, %f12141, %f12153, %f12105;
	fma.rn.f32 	%f12186, %f12142, %f12146, %f12106;
	fma.rn.f32 	%f12187, %f12142, %f12147, %f12107;
	fma.rn.f32 	%f12188, %f12142, %f12148, %f12108;
	fma.rn.f32 	%f12189, %f12142, %f12149, %f12109;
	fma.rn.f32 	%f12190, %f12142, %f12150, %f12110;
	fma.rn.f32 	%f12191, %f12142, %f12151, %f12111;
	fma.rn.f32 	%f12192, %f12142, %f12152, %f12112;
	fma.rn.f32 	%f12193, %f12142, %f12153, %f12113;
	fma.rn.f32 	%f12194, %f12143, %f12146, %f12114;
	fma.rn.f32 	%f12195, %f12143, %f12147, %f12115;
	fma.rn.f32 	%f12196, %f12143, %f12148, %f12116;
	fma.rn.f32 	%f12197, %f12143, %f12149, %f12117;
	fma.rn.f32 	%f12198, %f12143, %f12150, %f12118;
	fma.rn.f32 	%f12199, %f12143, %f12151, %f12119;
	fma.rn.f32 	%f12200, %f12143, %f12152, %f12120;
	fma.rn.f32 	%f12201, %f12143, %f12153, %f12121;
	fma.rn.f32 	%f12202, %f12144, %f12146, %f12122;
	fma.rn.f32 	%f12203, %f12144, %f12147, %f12123;
	fma.rn.f32 	%f12204, %f12144, %f12148, %f12124;
	fma.rn.f32 	%f12205, %f12144, %f12149, %f12125;
	fma.rn.f32 	%f12206, %f12144, %f12150, %f12126;
	fma.rn.f32 	%f12207, %f12144, %f12151, %f12127;
	fma.rn.f32 	%f12208, %f12144, %f12152, %f12128;
	fma.rn.f32 	%f12209, %f12144, %f12153, %f12129;
	fma.rn.f32 	%f12210, %f12145, %f12146, %f12130;
	fma.rn.f32 	%f12211, %f12145, %f12147, %f12131;
	fma.rn.f32 	%f12212, %f12145, %f12148, %f12132;
	fma.rn.f32 	%f12213, %f12145, %f12149, %f12133;
	fma.rn.f32 	%f12214, %f12145, %f12150, %f12134;
	fma.rn.f32 	%f12215, %f12145, %f12151, %f12135;
	fma.rn.f32 	%f12216, %f12145, %f12152, %f12136;
	fma.rn.f32 	%f12217, %f12145, %f12153, %f12137;
	ld.shared.v4.f32 	{%f12218, %f12219, %f12220, %f12221}, [%r327+6656];
	ld.shared.v4.f32 	{%f12222, %f12223, %f12224, %f12225}, [%r327+6912];
	ld.shared.v4.f32 	{%f12226, %f12227, %f12228, %f12229}, [%r329+6656];
	ld.shared.v4.f32 	{%f12230, %f12231, %f12232, %f12233}, [%r329+6912];
	fma.rn.f32 	%f12234, %f12218, %f12226, %f12154;
	fma.rn.f32 	%f12235, %f12218, %f12227, %f12155;
	fma.rn.f32 	%f12236, %f12218, %f12228, %f12156;
	fma.rn.f32 	%f12237, %f12218, %f12229, %f12157;
	fma.rn.f32 	%f12238, %f12218, %f12230, %f12158;
	fma.rn.f32 	%f12239, %f12218, %f12231, %f12159;
	fma.rn.f32 	%f12240, %f12218, %f12232, %f12160;
	fma.rn.f32 	%f12241, %f12218, %f12233, %f12161;
	fma.rn.f32 	%f12242, %f12219, %f12226, %f12162;
	fma.rn.f32 	%f12243, %f12219, %f12227, %f12163;
	fma.rn.f32 	%f12244, %f12219, %f12228, %f12164;
	fma.rn.f32 	%f12245, %f12219, %f12229, %f12165;
	fma.rn.f32 	%f12246, %f12219, %f12230, %f12166;
	fma.rn.f32 	%f12247, %f12219, %f12231, %f12167;
	fma.rn.f32 	%f12248, %f12219, %f12232, %f12168;
	fma.rn.f32 	%f12249, %f12219, %f12233, %f12169;
	fma.rn.f32 	%f12250, %f12220, %f12226, %f12170;
	fma.rn.f32 	%f12251, %f12220, %f12227, %f12171;
	fma.rn.f32 	%f12252, %f12220, %f12228, %f12172;
	fma.rn.f32 	%f12253, %f12220, %f12229, %f12173;
	fma.rn.f32 	%f12254, %f12220, %f12230, %f12174;
	fma.rn.f32 	%f12255, %f12220, %f12231, %f12175;
	fma.rn.f32 	%f12256, %f12220, %f12232, %f12176;
	fma.rn.f32 	%f12257, %f12220, %f12233, %f12177;
	fma.rn.f32 	%f12258, %f12221, %f12226, %f12178;
	fma.rn.f32 	%f12259, %f12221, %f12227, %f12179;
	fma.rn.f32 	%f12260, %f12221, %f12228, %f12180;
	fma.rn.f32 	%f12261, %f12221, %f12229, %f12181;
	fma.rn.f32 	%f12262, %f12221, %f12230, %f12182;
	fma.rn.f32 	%f12263, %f12221, %f12231, %f12183;
	fma.rn.f32 	%f12264, %f12221, %f12232, %f12184;
	fma.rn.f32 	%f12265, %f12221, %f12233, %f12185;
	fma.rn.f32 	%f12266, %f12222, %f12226, %f12186;
	fma.rn.f32 	%f12267, %f12222, %f12227, %f12187;
	fma.rn.f32 	%f12268, %f12222, %f12228, %f12188;
	fma.rn.f32 	%f12269, %f12222, %f12229, %f12189;
	fma.rn.f32 	%f12270, %f12222, %f12230, %f12190;
	fma.rn.f32 	%f12271, %f12222, %f12231, %f12191;
	fma.rn.f32 	%f12272, %f12222, %f12232, %f12192;
	fma.rn.f32 	%f12273, %f12222, %f12233, %f12193;
	fma.rn.f32 	%f12274, %f12223, %f12226, %f12194;
	fma.rn.f32 	%f12275, %f12223, %f12227, %f12195;
	fma.rn.f32 	%f12276, %f12223, %f12228, %f12196;
	fma.rn.f32 	%f12277, %f12223, %f12229, %f12197;
	fma.rn.f32 	%f12278, %f12223, %f12230, %f12198;
	fma.rn.f32 	%f12279, %f12223, %f12231, %f12199;
	fma.rn.f32 	%f12280, %f12223, %f12232, %f12200;
	fma.rn.f32 	%f12281, %f12223, %f12233, %f12201;
	fma.rn.f32 	%f12282, %f12224, %f12226, %f12202;
	fma.rn.f32 	%f12283, %f12224, %f12227, %f12203;
	fma.rn.f32 	%f12284, %f12224, %f12228, %f12204;
	fma.rn.f32 	%f12285, %f12224, %f12229, %f12205;
	fma.rn.f32 	%f12286, %f12224, %f12230, %f12206;
	fma.rn.f32 	%f12287, %f12224, %f12231, %f12207;
	fma.rn.f32 	%f12288, %f12224, %f12232, %f12208;
	fma.rn.f32 	%f12289, %f12224, %f12233, %f12209;
	fma.rn.f32 	%f12290, %f12225, %f12226, %f12210;
	fma.rn.f32 	%f12291, %f12225, %f12227, %f12211;
	fma.rn.f32 	%f12292, %f12225, %f12228, %f12212;
	fma.rn.f32 	%f12293, %f12225, %f12229, %f12213;
	fma.rn.f32 	%f12294, %f12225, %f12230, %f12214;
	fma.rn.f32 	%f12295, %f12225, %f12231, %f12215;
	fma.rn.f32 	%f12296, %f12225, %f12232, %f12216;
	fma.rn.f32 	%f12297, %f12225, %f12233, %f12217;
	ld.shared.v4.f32 	{%f12298, %f12299, %f12300, %f12301}, [%r327+7168];
	ld.shared.v4.f32 	{%f12302, %f12303, %f12304, %f12305}, [%r327+7424];
	ld.shared.v4.f32 	{%f12306, %f12307, %f12308, %f12309}, [%r329+7168];
	ld.shared.v4.f32 	{%f12310, %f12311, %f12312, %f12313}, [%r329+7424];
	fma.rn.f32 	%f12314, %f12298, %f12306, %f12234;
	fma.rn.f32 	%f12315, %f12298, %f12307, %f12235;
	fma.rn.f32 	%f12316, %f12298, %f12308, %f12236;
	fma.rn.f32 	%f12317, %f12298, %f12309, %f12237;
	fma.rn.f32 	%f12318, %f12298, %f12310, %f12238;
	fma.rn.f32 	%f12319, %f12298, %f12311, %f12239;
	fma.rn.f32 	%f12320, %f12298, %f12312, %f12240;
	fma.rn.f32 	%f12321, %f12298, %f12313, %f12241;
	fma.rn.f32 	%f12322, %f12299, %f12306, %f12242;
	fma.rn.f32 	%f12323, %f12299, %f12307, %f12243;
	fma.rn.f32 	%f12324, %f12299, %f12308, %f12244;
	fma.rn.f32 	%f12325, %f12299, %f12309, %f12245;
	fma.rn.f32 	%f12326, %f12299, %f12310, %f12246;
	fma.rn.f32 	%f12327, %f12299, %f12311, %f12247;
	fma.rn.f32 	%f12328, %f12299, %f12312, %f12248;
	fma.rn.f32 	%f12329, %f12299, %f12313, %f12249;
	fma.rn.f32 	%f12330, %f12300, %f12306, %f12250;
	fma.rn.f32 	%f12331, %f12300, %f12307, %f12251;
	fma.rn.f32 	%f12332, %f12300, %f12308, %f12252;
	fma.rn.f32 	%f12333, %f12300, %f12309, %f12253;
	fma.rn.f32 	%f12334, %f12300, %f12310, %f12254;
	fma.rn.f32 	%f12335, %f12300, %f12311, %f12255;
	fma.rn.f32 	%f12336, %f12300, %f12312, %f12256;
	fma.rn.f32 	%f12337, %f12300, %f12313, %f12257;
	fma.rn.f32 	%f12338, %f12301, %f12306, %f12258;
	fma.rn.f32 	%f12339, %f12301, %f12307, %f12259;
	fma.rn.f32 	%f12340, %f12301, %f12308, %f12260;
	fma.rn.f32 	%f12341, %f12301, %f12309, %f12261;
	fma.rn.f32 	%f12342, %f12301, %f12310, %f12262;
	fma.rn.f32 	%f12343, %f12301, %f12311, %f12263;
	fma.rn.f32 	%f12344, %f12301, %f12312, %f12264;
	fma.rn.f32 	%f12345, %f12301, %f12313, %f12265;
	fma.rn.f32 	%f12346, %f12302, %f12306, %f12266;
	fma.rn.f32 	%f12347, %f12302, %f12307, %f12267;
	fma.rn.f32 	%f12348, %f12302, %f12308, %f12268;
	fma.rn.f32 	%f12349, %f12302, %f12309, %f12269;
	fma.rn.f32 	%f12350, %f12302, %f12310, %f12270;
	fma.rn.f32 	%f12351, %f12302, %f12311, %f12271;
	fma.rn.f32 	%f12352, %f12302, %f12312, %f12272;
	fma.rn.f32 	%f12353, %f12302, %f12313, %f12273;
	fma.rn.f32 	%f12354, %f12303, %f12306, %f12274;
	fma.rn.f32 	%f12355, %f12303, %f12307, %f12275;
	fma.rn.f32 	%f12356, %f12303, %f12308, %f12276;
	fma.rn.f32 	%f12357, %f12303, %f12309, %f12277;
	fma.rn.f32 	%f12358, %f12303, %f12310, %f12278;
	fma.rn.f32 	%f12359, %f12303, %f12311, %f12279;
	fma.rn.f32 	%f12360, %f12303, %f12312, %f12280;
	fma.rn.f32 	%f12361, %f12303, %f12313, %f12281;
	fma.rn.f32 	%f12362, %f12304, %f12306, %f12282;
	fma.rn.f32 	%f12363, %f12304, %f12307, %f12283;
	fma.rn.f32 	%f12364, %f12304, %f12308, %f12284;
	fma.rn.f32 	%f12365, %f12304, %f12309, %f12285;
	fma.rn.f32 	%f12366, %f12304, %f12310, %f12286;
	fma.rn.f32 	%f12367, %f12304, %f12311, %f12287;
	fma.rn.f32 	%f12368, %f12304, %f12312, %f12288;
	fma.rn.f32 	%f12369, %f12304, %f12313, %f12289;
	fma.rn.f32 	%f12370, %f12305, %f12306, %f12290;
	fma.rn.f32 	%f12371, %f12305, %f12307, %f12291;
	fma.rn.f32 	%f12372, %f12305, %f12308, %f12292;
	fma.rn.f32 	%f12373, %f12305, %f12309, %f12293;
	fma.rn.f32 	%f12374, %f12305, %f12310, %f12294;
	fma.rn.f32 	%f12375, %f12305, %f12311, %f12295;
	fma.rn.f32 	%f12376, %f12305, %f12312, %f12296;
	fma.rn.f32 	%f12377, %f12305, %f12313, %f12297;
	ld.shared.v4.f32 	{%f12378, %f12379, %f12380, %f12381}, [%r327+7680];
	ld.shared.v4.f32 	{%f12382, %f12383, %f12384, %f12385}, [%r327+7936];
	ld.shared.v4.f32 	{%f12386, %f12387, %f12388, %f12389}, [%r329+7680];
	ld.shared.v4.f32 	{%f12390, %f12391, %f12392, %f12393}, [%r329+7936];
	fma.rn.f32 	%f1149, %f12378, %f12386, %f12314;
	fma.rn.f32 	%f1150, %f12378, %f12387, %f12315;
	fma.rn.f32 	%f1151, %f12378, %f12388, %f12316;
	fma.rn.f32 	%f1152, %f12378, %f12389, %f12317;
	fma.rn.f32 	%f1153, %f12378, %f12390, %f12318;
	fma.rn.f32 	%f1154, %f12378, %f12391, %f12319;
	fma.rn.f32 	%f1155, %f12378, %f12392, %f12320;
	fma.rn.f32 	%f1156, %f12378, %f12393, %f12321;
	fma.rn.f32 	%f1157, %f12379, %f12386, %f12322;
	fma.rn.f32 	%f1158, %f12379, %f12387, %f12323;
	fma.rn.f32 	%f1159, %f12379, %f12388, %f12324;
	fma.rn.f32 	%f1160, %f12379, %f12389, %f12325;
	fma.rn.f32 	%f1161, %f12379, %f12390, %f12326;
	fma.rn.f32 	%f1162, %f12379, %f12391, %f12327;
	fma.rn.f32 	%f1163, %f12379, %f12392, %f12328;
	fma.rn.f32 	%f1164, %f12379, %f12393, %f12329;
	fma.rn.f32 	%f1165, %f12380, %f12386, %f12330;
	fma.rn.f32 	%f1166, %f12380, %f12387, %f12331;
	fma.rn.f32 	%f1167, %f12380, %f12388, %f12332;
	fma.rn.f32 	%f1168, %f12380, %f12389, %f12333;
	fma.rn.f32 	%f1169, %f12380, %f12390, %f12334;
	fma.rn.f32 	%f1170, %f12380, %f12391, %f12335;
	fma.rn.f32 	%f1171, %f12380, %f12392, %f12336;
	fma.rn.f32 	%f1172, %f12380, %f12393, %f12337;
	fma.rn.f32 	%f1173, %f12381, %f12386, %f12338;
	fma.rn.f32 	%f1174, %f12381, %f12387, %f12339;
	fma.rn.f32 	%f1175, %f12381, %f12388, %f12340;
	fma.rn.f32 	%f1176, %f12381, %f12389, %f12341;
	fma.rn.f32 	%f1177, %f12381, %f12390, %f12342;
	fma.rn.f32 	%f1178, %f12381, %f12391, %f12343;
	fma.rn.f32 	%f1179, %f12381, %f12392, %f12344;
	fma.rn.f32 	%f1180, %f12381, %f12393, %f12345;
	fma.rn.f32 	%f1181, %f12382, %f12386, %f12346;
	fma.rn.f32 	%f1182, %f12382, %f12387, %f12347;
	fma.rn.f32 	%f1183, %f12382, %f12388, %f12348;
	fma.rn.f32 	%f1184, %f12382, %f12389, %f12349;
	fma.rn.f32 	%f1185, %f12382, %f12390, %f12350;
	fma.rn.f32 	%f1186, %f12382, %f12391, %f12351;
	fma.rn.f32 	%f1187, %f12382, %f12392, %f12352;
	fma.rn.f32 	%f1188, %f12382, %f12393, %f12353;
	fma.rn.f32 	%f1189, %f12383, %f12386, %f12354;
	fma.rn.f32 	%f1190, %f12383, %f12387, %f12355;
	fma.rn.f32 	%f1191, %f12383, %f12388, %f12356;
	fma.rn.f32 	%f1192, %f12383, %f12389, %f12357;
	fma.rn.f32 	%f1193, %f12383, %f12390, %f12358;
	fma.rn.f32 	%f1194, %f12383, %f12391, %f12359;
	fma.rn.f32 	%f1195, %f12383, %f12392, %f12360;
	fma.rn.f32 	%f1196, %f12383, %f12393, %f12361;
	fma.rn.f32 	%f1197, %f12384, %f12386, %f12362;
	fma.rn.f32 	%f1198, %f12384, %f12387, %f12363;
	fma.rn.f32 	%f1199, %f12384, %f12388, %f12364;
	fma.rn.f32 	%f1200, %f12384, %f12389, %f12365;
	fma.rn.f32 	%f1201, %f12384, %f12390, %f12366;
	fma.rn.f32 	%f1202, %f12384, %f12391, %f12367;
	fma.rn.f32 	%f1203, %f12384, %f12392, %f12368;
	fma.rn.f32 	%f1204, %f12384, %f12393, %f12369;
	fma.rn.f32 	%f1205, %f12385, %f12386, %f12370;
	fma.rn.f32 	%f1206, %f12385, %f12387, %f12371;
	fma.rn.f32 	%f1207, %f12385, %f12388, %f12372;
	fma.rn.f32 	%f1208, %f12385, %f12389, %f12373;
	fma.rn.f32 	%f1209, %f12385, %f12390, %f12374;
	fma.rn.f32 	%f1210, %f12385, %f12391, %f12375;
	fma.rn.f32 	%f1211, %f12385, %f12392, %f12376;
	fma.rn.f32 	%f1212, %f12385, %f12393, %f12377;
	@%p16 bra 	$L__BB1_33;
	mov.u32 	%r334, %tid.x;
	shl.b32 	%r335, %r334, 11;
	and.b32  	%r336, %r335, 2048;
	add.s32 	%r337, %r327, %r336;
	st.shared.f32 	[%r337], %f197;
	st.shared.f32 	[%r337+512], %f198;
	st.shared.f32 	[%r337+1024], %f199;
	st.shared.f32 	[%r337+1536], %f200;
	st.shared.f32 	[%r337+4], %f205;
	st.shared.f32 	[%r337+516], %f206;
	st.shared.f32 	[%r337+1028], %f207;
	st.shared.f32 	[%r337+1540], %f208;
	st.shared.f32 	[%r337+8], %f213;
	st.shared.f32 	[%r337+520], %f214;
	st.shared.f32 	[%r337+1032], %f215;
	st.shared.f32 	[%r337+1544], %f216;
	st.shared.f32 	[%r337+12], %f221;
	st.shared.f32 	[%r337+524], %f222;
	st.shared.f32 	[%r337+1036], %f223;
	st.shared.f32 	[%r337+1548], %f224;
	st.shared.f32 	[%r337+256], %f229;
	st.shared.f32 	[%r337+768], %f230;
	st.shared.f32 	[%r337+1280], %f231;
	st.shared.f32 	[%r337+1792], %f232;
	st.shared.f32 	[%r337+260], %f237;
	st.shared.f32 	[%r337+772], %f238;
	st.shared.f32 	[%r337+1284], %f239;
	st.shared.f32 	[%r337+1796], %f240;
	st.shared.f32 	[%r337+264], %f245;
	st.shared.f32 	[%r337+776], %f246;
	st.shared.f32 	[%r337+1288], %f247;
	st.shared.f32 	[%r337+1800], %f248;
	st.shared.f32 	[%r337+268], %f253;
	st.shared.f32 	[%r337+780], %f254;
	st.shared.f32 	[%r337+1292], %f255;
	st.shared.f32 	[%r337+1804], %f256;
$L__BB1_33:
	setp.ne.s32 	%p17, %r219, 7;
	st.shared.v4.f32 	[%r325], {%f1145, %f1146, %f1147, %f1148};
	bar.sync 	0;
	ld.global.nc.v4.f32 	{%f1213, %f1214, %f1215, %f1216}, [%rd13+61440];
	ld.shared.v4.f32 	{%f12394, %f12395, %f12396, %f12397}, [%r327];
	ld.shared.v4.f32 	{%f12398, %f12399, %f12400, %f12401}, [%r327+256];
	ld.shared.v4.f32 	{%f12402, %f12403, %f12404, %f12405}, [%r329];
	ld.shared.v4.f32 	{%f12406, %f12407, %f12408, %f12409}, [%r329+256];
	fma.rn.f32 	%f12410, %f12394, %f12402, %f1149;
	fma.rn.f32 	%f12411, %f12394, %f12403, %f1150;
	fma.rn.f32 	%f12412, %f12394, %f12404, %f1151;
	fma.rn.f32 	%f12413, %f12394, %f12405, %f1152;
	fma.rn.f32 	%f12414, %f12394, %f12406, %f1153;
	fma.rn.f32 	%f12415, %f12394, %f12407, %f1154;
	fma.rn.f32 	%f12416, %f12394, %f12408, %f1155;
	fma.rn.f32 	%f12417, %f12394, %f12409, %f1156;
	fma.rn.f32 	%f12418, %f12395, %f12402, %f1157;
	fma.rn.f32 	%f12419, %f12395, %f12403, %f1158;
	fma.rn.f32 	%f12420, %f12395, %f12404, %f1159;
	fma.rn.f32 	%f12421, %f12395, %f12405, %f1160;
	fma.rn.f32 	%f12422, %f12395, %f12406, %f1161;
	fma.rn.f32 	%f12423, %f12395, %f12407, %f1162;
	fma.rn.f32 	%f12424, %f12395, %f12408, %f1163;
	fma.rn.f32 	%f12425, %f12395, %f12409, %f1164;
	fma.rn.f32 	%f12426, %f12396, %f12402, %f1165;
	fma.rn.f32 	%f12427, %f12396, %f12403, %f1166;
	fma.rn.f32 	%f12428, %f12396, %f12404, %f1167;
	fma.rn.f32 	%f12429, %f12396, %f12405, %f1168;
	fma.rn.f32 	%f12430, %f12396, %f12406, %f1169;
	fma.rn.f32 	%f12431, %f12396, %f12407, %f1170;
	fma.rn.f32 	%f12432, %f12396, %f12408, %f1171;
	fma.rn.f32 	%f12433, %f12396, %f12409, %f1172;
	fma.rn.f32 	%f12434, %f12397, %f12402, %f1173;
	fma.rn.f32 	%f12435, %f12397, %f12403, %f1174;
	fma.rn.f32 	%f12436, %f12397, %f12404, %f1175;
	fma.rn.f32 	%f12437, %f12397, %f12405, %f1176;
	fma.rn.f32 	%f12438, %f12397, %f12406, %f1177;
	fma.rn.f32 	%f12439, %f12397, %f12407, %f1178;
	fma.rn.f32 	%f12440, %f12397, %f12408, %f1179;
	fma.rn.f32 	%f12441, %f12397, %f12409, %f1180;
	fma.rn.f32 	%f12442, %f12398, %f12402, %f1181;
	fma.rn.f32 	%f12443, %f12398, %f12403, %f1182;
	fma.rn.f32 	%f12444, %f12398, %f12404, %f1183;
	fma.rn.f32 	%f12445, %f12398, %f12405, %f1184;
	fma.rn.f32 	%f12446, %f12398, %f12406, %f1185;
	fma.rn.f32 	%f12447, %f12398, %f12407, %f1186;
	fma.rn.f32 	%f12448, %f12398, %f12408, %f1187;
	fma.rn.f32 	%f12449, %f12398, %f12409, %f1188;
	fma.rn.f32 	%f12450, %f12399, %f12402, %f1189;
	fma.rn.f32 	%f12451, %f12399, %f12403, %f1190;
	fma.rn.f32 	%f12452, %f12399, %f12404, %f1191;
	fma.rn.f32 	%f12453, %f12399, %f12405, %f1192;
	fma.rn.f32 	%f12454, %f12399, %f12406, %f1193;
	fma.rn.f32 	%f12455, %f12399, %f12407, %f1194;
	fma.rn.f32 	%f12456, %f12399, %f12408, %f1195;
	fma.rn.f32 	%f12457, %f12399, %f12409, %f1196;
	fma.rn.f32 	%f12458, %f12400, %f12402, %f1197;
	fma.rn.f32 	%f12459, %f12400, %f12403, %f1198;
	fma.rn.f32 	%f12460, %f12400, %f12404, %f1199;
	fma.rn.f32 	%f12461, %f12400, %f12405, %f1200;
	fma.rn.f32 	%f12462, %f12400, %f12406, %f1201;
	fma.rn.f32 	%f12463, %f12400, %f12407, %f1202;
	fma.rn.f32 	%f12464, %f12400, %f12408, %f1203;
	fma.rn.f32 	%f12465, %f12400, %f12409, %f1204;
	fma.rn.f32 	%f12466, %f12401, %f12402, %f1205;
	fma.rn.f32 	%f12467, %f12401, %f12403, %f1206;
	fma.rn.f32 	%f12468, %f12401, %f12404, %f1207;
	fma.rn.f32 	%f12469, %f12401, %f12405, %f1208;
	fma.rn.f32 	%f12470, %f12401, %f12406, %f1209;
	fma.rn.f32 	%f12471, %f12401, %f12407, %f1210;
	fma.rn.f32 	%f12472, %f12401, %f12408, %f1211;
	fma.rn.f32 	%f12473, %f12401, %f12409, %f1212;
	ld.shared.v4.f32 	{%f12474, %f12475, %f12476, %f12477}, [%r327+512];
	ld.shared.v4.f32 	{%f12478, %f12479, %f12480, %f12481}, [%r327+768];
	ld.shared.v4.f32 	{%f12482, %f12483, %f12484, %f12485}, [%r329+512];
	ld.shared.v4.f32 	{%f12486, %f12487, %f12488, %f12489}, [%r329+768];
	fma.rn.f32 	%f12490, %f12474, %f12482, %f12410;
	fma.rn.f32 	%f12491, %f12474, %f12483, %f12411;
	fma.rn.f32 	%f12492, %f12474, %f12484, %f12412;
	fma.rn.f32 	%f12493, %f12474, %f12485, %f12413;
	fma.rn.f32 	%f12494, %f12474, %f12486, %f12414;
	fma.rn.f32 	%f12495, %f12474, %f12487, %f12415;
	fma.rn.f32 	%f12496, %f12474, %f12488, %f12416;
	fma.rn.f32 	%f12497, %f12474, %f12489, %f12417;
	fma.rn.f32 	%f12498, %f12475, %f12482, %f12418;
	fma.rn.f32 	%f12499, %f12475, %f12483, %f12419;
	fma.rn.f32 	%f12500, %f12475, %f12484, %f12420;
	fma.rn.f32 	%f12501, %f12475, %f12485, %f12421;
	fma.rn.f32 	%f12502, %f12475, %f12486, %f12422;
	fma.rn.f32 	%f12503, %f12475, %f12487, %f12423;
	fma.rn.f32 	%f12504, %f12475, %f12488, %f12424;
	fma.rn.f32 	%f12505, %f12475, %f12489, %f12425;
	fma.rn.f32 	%f12506, %f12476, %f12482, %f12426;
	fma.rn.f32 	%f12507, %f12476, %f12483, %f12427;
	fma.rn.f32 	%f12508, %f12476, %f12484, %f12428;
	fma.rn.f32 	%f12509, %f12476, %f12485, %f12429;
	fma.rn.f32 	%f12510, %f12476, %f12486, %f12430;
	fma.rn.f32 	%f12511, %f12476, %f12487, %f12431;
	fma.rn.f32 	%f12512, %f12476, %f12488, %f12432;
	fma.rn.f32 	%f12513, %f12476, %f12489, %f12433;
	fma.rn.f32 	%f12514, %f12477, %f12482, %f12434;
	fma.rn.f32 	%f12515, %f12477, %f12483, %f12435;
	fma.rn.f32 	%f12516, %f12477, %f12484, %f12436;
	fma.rn.f32 	%f12517, %f12477, %f12485, %f12437;
	fma.rn.f32 	%f12518, %f12477, %f12486, %f12438;
	fma.rn.f32 	%f12519, %f12477, %f12487, %f12439;
	fma.rn.f32 	%f12520, %f12477, %f12488, %f12440;
	fma.rn.f32 	%f12521, %f12477, %f12489, %f12441;
	fma.rn.f32 	%f12522, %f12478, %f12482, %f12442;
	fma.rn.f32 	%f12523, %f12478, %f12483, %f12443;
	fma.rn.f32 	%f12524, %f12478, %f12484, %f12444;
	fma.rn.f32 	%f12525, %f12478, %f12485, %f12445;
	fma.rn.f32 	%f12526, %f12478, %f12486, %f12446;
	fma.rn.f32 	%f12527, %f12478, %f12487, %f12447;
	fma.rn.f32 	%f12528, %f12478, %f12488, %f12448;
	fma.rn.f32 	%f12529, %f12478, %f12489, %f12449;
	fma.rn.f32 	%f12530, %f12479, %f12482, %f12450;
	fma.rn.f32 	%f12531, %f12479, %f12483, %f12451;
	fma.rn.f32 	%f12532, %f12479, %f12484, %f12452;
	fma.rn.f32 	%f12533, %f12479, %f12485, %f12453;
	fma.rn.f32 	%f12534, %f12479, %f12486, %f12454;
	fma.rn.f32 	%f12535, %f12479, %f12487, %f12455;
	fma.rn.f32 	%f12536, %f12479, %f12488, %f12456;
	fma.rn.f32 	%f12537, %f12479, %f12489, %f12457;
	fma.rn.f32 	%f12538, %f12480, %f12482, %f12458;
	fma.rn.f32 	%f12539, %f12480, %f12483, %f12459;
	fma.rn.f32 	%f12540, %f12480, %f12484, %f12460;
	fma.rn.f32 	%f12541, %f12480, %f12485, %f12461;
	fma.rn.f32 	%f12542, %f12480, %f12486, %f12462;
	fma.rn.f32 	%f12543, %f12480, %f12487, %f12463;
	fma.rn.f32 	%f12544, %f12480, %f12488, %f12464;
	fma.rn.f32 	%f12545, %f12480, %f12489, %f12465;
	fma.rn.f32 	%f12546, %f12481, %f12482, %f12466;
	fma.rn.f32 	%f12547, %f12481, %f12483, %f12467;
	fma.rn.f32 	%f12548, %f12481, %f12484, %f12468;
	fma.rn.f32 	%f12549, %f12481, %f12485, %f12469;
	fma.rn.f32 	%f12550, %f12481, %f12486, %f12470;
	fma.rn.f32 	%f12551, %f12481, %f12487, %f12471;
	fma.rn.f32 	%f12552, %f12481, %f12488, %f12472;
	fma.rn.f32 	%f12553, %f12481, %f12489, %f12473;
	ld.shared.v4.f32 	{%f12554, %f12555, %f12556, %f12557}, [%r327+1024];
	ld.shared.v4.f32 	{%f12558, %f12559, %f12560, %f12561}, [%r327+1280];
	ld.shared.v4.f32 	{%f12562, %f12563, %f12564, %f12565}, [%r329+1024];
	ld.shared.v4.f32 	{%f12566, %f12567, %f12568, %f12569}, [%r329+1280];
	fma.rn.f32 	%f12570, %f12554, %f12562, %f12490;
	fma.rn.f32 	%f12571, %f12554, %f12563, %f12491;
	fma.rn.f32 	%f12572, %f12554, %f12564, %f12492;
	fma.rn.f32 	%f12573, %f12554, %f12565, %f12493;
	fma.rn.f32 	%f12574, %f12554, %f12566, %f12494;
	fma.rn.f32 	%f12575, %f12554, %f12567, %f12495;
	fma.rn.f32 	%f12576, %f12554, %f12568, %f12496;
	fma.rn.f32 	%f12577, %f12554, %f12569, %f12497;
	fma.rn.f32 	%f12578, %f12555, %f12562, %f12498;
	fma.rn.f32 	%f12579, %f12555, %f12563, %f12499;
	fma.rn.f32 	%f12580, %f12555, %f12564, %f12500;
	fma.rn.f32 	%f12581, %f12555, %f12565, %f12501;
	fma.rn.f32 	%f12582, %f12555, %f12566, %f12502;
	fma.rn.f32 	%f12583, %f12555, %f12567, %f12503;
	fma.rn.f32 	%f12584, %f12555, %f12568, %f12504;
	fma.rn.f32 	%f12585, %f12555, %f12569, %f12505;
	fma.rn.f32 	%f12586, %f12556, %f12562, %f12506;
	fma.rn.f32 	%f12587, %f12556, %f12563, %f12507;
	fma.rn.f32 	%f12588, %f12556, %f12564, %f12508;
	fma.rn.f32 	%f12589, %f12556, %f12565, %f12509;
	fma.rn.f32 	%f12590, %f12556, %f12566, %f12510;
	fma.rn.f32 	%f12591, %f12556, %f12567, %f12511;
	fma.rn.f32 	%f12592, %f12556, %f12568, %f12512;
	fma.rn.f32 	%f12593, %f12556, %f12569, %f12513;
	fma.rn.f32 	%f12594, %f12557, %f12562, %f12514;
	fma.rn.f32 	%f12595, %f12557, %f12563, %f12515;
	fma.rn.f32 	%f12596, %f12557, %f12564, %f12516;
	fma.rn.f32 	%f12597, %f12557, %f12565, %f12517;
	fma.rn.f32 	%f12598, %f12557, %f12566, %f12518;
	fma.rn.f32 	%f12599, %f12557, %f12567, %f12519;
	fma.rn.f32 	%f12600, %f12557, %f12568, %f12520;
	fma.rn.f32 	%f12601, %f12557, %f12569, %f12521;
	fma.rn.f32 	%f12602, %f12558, %f12562, %f12522;
	fma.rn.f32 	%f12603, %f12558, %f12563, %f12523;
	fma.rn.f32 	%f12604, %f12558, %f12564, %f12524;
	fma.rn.f32 	%f12605, %f12558, %f12565, %f12525;
	fma.rn.f32 	%f12606, %f12558, %f12566, %f12526;
	fma.rn.f32 	%f12607, %f12558, %f12567, %f12527;
	fma.rn.f32 	%f12608, %f12558, %f12568, %f12528;
	fma.rn.f32 	%f12609, %f12558, %f12569, %f12529;
	fma.rn.f32 	%f12610, %f12559, %f12562, %f12530;
	fma.rn.f32 	%f12611, %f12559, %f12563, %f12531;
	fma.rn.f32 	%f12612, %f12559, %f12564, %f12532;
	fma.rn.f32 	%f12613, %f12559, %f12565, %f12533;
	fma.rn.f32 	%f12614, %f12559, %f12566, %f12534;
	fma.rn.f32 	%f12615, %f12559, %f12567, %f12535;
	fma.rn.f32 	%f12616, %f12559, %f12568, %f12536;
	fma.rn.f32 	%f12617, %f12559, %f12569, %f12537;
	fma.rn.f32 	%f12618, %f12560, %f12562, %f12538;
	fma.rn.f32 	%f12619, %f12560, %f12563, %f12539;
	fma.rn.f32 	%f12620, %f12560, %f12564, %f12540;
	fma.rn.f32 	%f12621, %f12560, %f12565, %f12541;
	fma.rn.f32 	%f12622, %f12560, %f12566, %f12542;
	fma.rn.f32 	%f12623, %f12560, %f12567, %f12543;
	fma.rn.f32 	%f12624, %f12560, %f12568, %f12544;
	fma.rn.f32 	%f12625, %f12560, %f12569, %f12545;
	fma.rn.f32 	%f12626, %f12561, %f12562, %f12546;
	fma.rn.f32 	%f12627, %f12561, %f12563, %f12547;
	fma.rn.f32 	%f12628, %f12561, %f12564, %f12548;
	fma.rn.f32 	%f12629, %f12561, %f12565, %f12549;
	fma.rn.f32 	%f12630, %f12561, %f12566, %f12550;
	fma.rn.f32 	%f12631, %f12561, %f12567, %f12551;
	fma.rn.f32 	%f12632, %f12561, %f12568, %f12552;
	fma.rn.f32 	%f12633, %f12561, %f12569, %f12553;
	ld.shared.v4.f32 	{%f12634, %f12635, %f12636, %f12637}, [%r327+1536];
	ld.shared.v4.f32 	{%f12638, %f12639, %f12640, %f12641}, [%r327+1792];
	ld.shared.v4.f32 	{%f12642, %f12643, %f12644, %f12645}, [%r329+1536];
	ld.shared.v4.f32 	{%f12646, %f12647, %f12648, %f12649}, [%r329+1792];
	fma.rn.f32 	%f12650, %f12634, %f12642, %f12570;
	fma.rn.f32 	%f12651, %f12634, %f12643, %f12571;
	fma.rn.f32 	%f12652, %f12634, %f12644, %f12572;
	fma.rn.f32 	%f12653, %f12634, %f12645, %f12573;
	fma.rn.f32 	%f12654, %f12634, %f12646, %f12574;
	fma.rn.f32 	%f12655, %f12634, %f12647, %f12575;
	fma.rn.f32 	%f12656, %f12634, %f12648, %f12576;
	fma.rn.f32 	%f12657, %f12634, %f12649, %f12577;
	fma.rn.f32 	%f12658, %f12635, %f12642, %f12578;
	fma.rn.f32 	%f12659, %f12635, %f12643, %f12579;
	fma.rn.f32 	%f12660, %f12635, %f12644, %f12580;
	fma.rn.f32 	%f12661, %f12635, %f12645, %f12581;
	fma.rn.f32 	%f12662, %f12635, %f12646, %f12582;
	fma.rn.f32 	%f12663, %f12635, %f12647, %f12583;
	fma.rn.f32 	%f12664, %f12635, %f12648, %f12584;
	fma.rn.f32 	%f12665, %f12635, %f12649, %f12585;
	fma.rn.f32 	%f12666, %f12636, %f12642, %f12586;
	fma.rn.f32 	%f12667, %f12636, %f12643, %f12587;
	fma.rn.f32 	%f12668, %f12636, %f12644, %f12588;
	fma.rn.f32 	%f12669, %f12636, %f12645, %f12589;
	fma.rn.f32 	%f12670, %f12636, %f12646, %f12590;
	fma.rn.f32 	%f12671, %f12636, %f12647, %f12591;
	fma.rn.f32 	%f12672, %f12636, %f12648, %f12592;
	fma.rn.f32 	%f12673, %f12636, %f12649, %f12593;
	fma.rn.f32 	%f12674, %f12637, %f12642, %f12594;
	fma.rn.f32 	%f12675, %f12637, %f12643, %f12595;
	fma.rn.f32 	%f12676, %f12637, %f12644, %f12596;
	fma.rn.f32 	%f12677, %f12637, %f12645, %f12597;
	fma.rn.f32 	%f12678, %f12637, %f12646, %f12598;
	fma.rn.f32 	%f12679, %f12637, %f12647, %f12599;
	fma.rn.f32 	%f12680, %f12637, %f12648, %f12600;
	fma.rn.f32 	%f12681, %f12637, %f12649, %f12601;
	fma.rn.f32 	%f12682, %f12638, %f12642, %f12602;
	fma.rn.f32 	%f12683, %f12638, %f12643, %f12603;
	fma.rn.f32 	%f12684, %f12638, %f12644, %f12604;
	fma.rn.f32 	%f12685, %f12638, %f12645, %f12605;
	fma.rn.f32 	%f12686, %f12638, %f12646, %f12606;
	fma.rn.f32 	%f12687, %f12638, %f12647, %f12607;
	fma.rn.f32 	%f12688, %f12638, %f12648, %f12608;
	fma.rn.f32 	%f12689, %f12638, %f12649, %f12609;
	fma.rn.f32 	%f12690, %f12639, %f12642, %f12610;
	fma.rn.f32 	%f12691, %f12639, %f12643, %f12611;
	fma.rn.f32 	%f12692, %f12639, %f12644, %f12612;
	fma.rn.f32 	%f12693, %f12639, %f12645, %f12613;
	fma.rn.f32 	%f12694, %f12639, %f12646, %f12614;
	fma.rn.f32 	%f12695, %f12639, %f12647, %f12615;
	fma.rn.f32 	%f12696, %f12639, %f12648, %f12616;
	fma.rn.f32 	%f12697, %f12639, %f12649, %f12617;
	fma.rn.f32 	%f12698, %f12640, %f12642, %f12618;
	fma.rn.f32 	%f12699, %f12640, %f12643, %f12619;
	fma.rn.f32 	%f12700, %f12640, %f12644, %f12620;
	fma.rn.f32 	%f12701, %f12640, %f12645, %f12621;
	fma.rn.f32 	%f12702, %f12640, %f12646, %f12622;
	fma.rn.f32 	%f12703, %f12640, %f12647, %f12623;
	fma.rn.f32 	%f12704, %f12640, %f12648, %f12624;
	fma.rn.f32 	%f12705, %f12640, %f12649, %f12625;
	fma.rn.f32 	%f12706, %f12641, %f12642, %f12626;
	fma.rn.f32 	%f12707, %f12641, %f12643, %f12627;
	fma.rn.f32 	%f12708, %f12641, %f12644, %f12628;
	fma.rn.f32 	%f12709, %f12641, %f12645, %f12629;
	fma.rn.f32 	%f12710, %f12641, %f12646, %f12630;
	fma.rn.f32 	%f12711, %f12641, %f12647, %f12631;
	fma.rn.f32 	%f12712, %f12641, %f12648, %f12632;
	fma.rn.f32 	%f12713, %f12641, %f12649, %f12633;
	ld.shared.v4.f32 	{%f12714, %f12715, %f12716, %f12717}, [%r327+2048];
	ld.shared.v4.f32 	{%f12718, %f12719, %f12720, %f12721}, [%r327+2304];
	ld.shared.v4.f32 	{%f12722, %f12723, %f12724, %f12725}, [%r329+2048];
	ld.shared.v4.f32 	{%f12726, %f12727, %f12728, %f12729}, [%r329+2304];
	fma.rn.f32 	%f12730, %f12714, %f12722, %f12650;
	fma.rn.f32 	%f12731, %f12714, %f12723, %f12651;
	fma.rn.f32 	%f12732, %f12714, %f12724, %f12652;
	fma.rn.f32 	%f12733, %f12714, %f12725, %f12653;
	fma.rn.f32 	%f12734, %f12714, %f12726, %f12654;
	fma.rn.f32 	%f12735, %f12714, %f12727, %f12655;
	fma.rn.f32 	%f12736, %f12714, %f12728, %f12656;
	fma.rn.f32 	%f12737, %f12714, %f12729, %f12657;
	fma.rn.f32 	%f12738, %f12715, %f12722, %f12658;
	fma.rn.f32 	%f12739, %f12715, %f12723, %f12659;
	fma.rn.f32 	%f12740, %f12715, %f12724, %f12660;
	fma.rn.f32 	%f12741, %f12715, %f12725, %f12661;
	fma.rn.f32 	%f12742, %f12715, %f12726, %f12662;
	fma.rn.f32 	%f12743, %f12715, %f12727, %f12663;
	fma.rn.f32 	%f12744, %f12715, %f12728, %f12664;
	fma.rn.f32 	%f12745, %f12715, %f12729, %f12665;
	fma.rn.f32 	%f12746, %f12716, %f12722, %f12666;
	fma.rn.f32 	%f12747, %f12716, %f12723, %f12667;
	fma.rn.f32 	%f12748, %f12716, %f12724, %f12668;
	fma.rn.f32 	%f12749, %f12716, %f12725, %f12669;
	fma.rn.f32 	%f12750, %f12716, %f12726, %f12670;
	fma.rn.f32 	%f12751, %f12716, %f12727, %f12671;
	fma.rn.f32 	%f12752, %f12716, %f12728, %f12672;
	fma.rn.f32 	%f12753, %f12716, %f12729, %f12673;
	fma.rn.f32 	%f12754, %f12717, %f12722, %f12674;
	fma.rn.f32 	%f12755, %f12717, %f12723, %f12675;
	fma.rn.f32 	%f12756, %f12717, %f12724, %f12676;
	fma.rn.f32 	%f12757, %f12717, %f12725, %f12677;
	fma.rn.f32 	%f12758, %f12717, %f12726, %f12678;
	fma.rn.f32 	%f12759, %f12717, %f12727, %f12679;
	fma.rn.f32 	%f12760, %f12717, %f12728, %f12680;
	fma.rn.f32 	%f12761, %f12717, %f12729, %f12681;
	fma.rn.f32 	%f12762, %f12718, %f12722, %f12682;
	fma.rn.f32 	%f12763, %f12718, %f12723, %f12683;
	fma.rn.f32 	%f12764, %f12718, %f12724, %f12684;
	fma.rn.f32 	%f12765, %f12718, %f12725, %f12685;
	fma.rn.f32 	%f12766, %f12718, %f12726, %f12686;
	fma.rn.f32 	%f12767, %f12718, %f12727, %f12687;
	fma.rn.f32 	%f12768, %f12718, %f12728, %f12688;
	fma.rn.f32 	%f12769, %f12718, %f12729, %f12689;
	fma.rn.f32 	%f12770, %f12719, %f12722, %f12690;
	fma.rn.f32 	%f12771, %f12719, %f12723, %f12691;
	fma.rn.f32 	%f12772, %f12719, %f12724, %f12692;
	fma.rn.f32 	%f12773, %f12719, %f12725, %f12693;
	fma.rn.f32 	%f12774, %f12719, %f12726, %f12694;
	fma.rn.f32 	%f12775, %f12719, %f12727, %f12695;
	fma.rn.f32 	%f12776, %f12719, %f12728, %f12696;
	fma.rn.f32 	%f12777, %f12719, %f12729, %f12697;
	fma.rn.f32 	%f12778, %f12720, %f12722, %f12698;
	fma.rn.f32 	%f12779, %f12720, %f12723, %f12699;
	fma.rn.f32 	%f12780, %f12720, %f12724, %f12700;
	fma.rn.f32 	%f12781, %f12720, %f12725, %f12701;
	fma.rn.f32 	%f12782, %f12720, %f12726, %f12702;
	fma.rn.f32 	%f12783, %f12720, %f12727, %f12703;
	fma.rn.f32 	%f12784, %f12720, %f12728, %f12704;
	fma.rn.f32 	%f12785, %f12720, %f12729, %f12705;
	fma.rn.f32 	%f12786, %f12721, %f12722, %f12706;
	fma.rn.f32 	%f12787, %f12721, %f12723, %f12707;
	fma.rn.f32 	%f12788, %f12721, %f12724, %f12708;
	fma.rn.f32 	%f12789, %f12721, %f12725, %f12709;
	fma.rn.f32 	%f12790, %f12721, %f12726, %f12710;
	fma.rn.f32 	%f12791, %f12721, %f12727, %f12711;
	fma.rn.f32 	%f12792, %f12721, %f12728, %f12712;
	fma.rn.f32 	%f12793, %f12721, %f12729, %f12713;
	ld.shared.v4.f32 	{%f12794, %f12795, %f12796, %f12797}, [%r327+2560];
	ld.shared.v4.f32 	{%f12798, %f12799, %f12800, %f12801}, [%r327+2816];
	ld.shared.v4.f32 	{%f12802, %f12803, %f12804, %f12805}, [%r329+2560];
	ld.shared.v4.f32 	{%f12806, %f12807, %f12808, %f12809}, [%r329+2816];
	fma.rn.f32 	%f12810, %f12794, %f12802, %f12730;
	fma.rn.f32 	%f12811, %f12794, %f12803, %f12731;
	fma.rn.f32 	%f12812, %f12794, %f12804, %f12732;
	fma.rn.f32 	%f12813, %f12794, %f12805, %f12733;
	fma.rn.f32 	%f12814, %f12794, %f12806, %f12734;
	fma.rn.f32 	%f12815, %f12794, %f12807, %f12735;
	fma.rn.f32 	%f12816, %f12794, %f12808, %f12736;
	fma.rn.f32 	%f12817, %f12794, %f12809, %f12737;
	fma.rn.f32 	%f12818, %f12795, %f12802, %f12738;
	fma.rn.f32 	%f12819, %f12795, %f12803, %f12739;
	fma.rn.f32 	%f12820, %f12795, %f12804, %f12740;
	fma.rn.f32 	%f12821, %f12795, %f12805, %f12741;
	fma.rn.f32 	%f12822, %f12795, %f12806, %f12742;
	fma.rn.f32 	%f12823, %f12795, %f12807, %f12743;
	fma.rn.f32 	%f12824, %f12795, %f12808, %f12744;
	fma.rn.f32 	%f12825, %f12795, %f12809, %f12745;
	fma.rn.f32 	%f12826, %f12796, %f12802, %f12746;
	fma.rn.f32 	%f12827, %f12796, %f12803, %f12747;
	fma.rn.f32 	%f12828, %f12796, %f12804, %f12748;
	fma.rn.f32 	%f12829, %f12796, %f12805, %f12749;
	fma.rn.f32 	%f12830, %f12796, %f12806, %f12750;
	fma.rn.f32 	%f12831, %f12796, %f12807, %f12751;
	fma.rn.f32 	%f12832, %f12796, %f12808, %f12752;
	fma.rn.f32 	%f12833, %f12796, %f12809, %f12753;
	fma.rn.f32 	%f12834, %f12797, %f12802, %f12754;
	fma.rn.f32 	%f12835, %f12797, %f12803, %f12755;
	fma.rn.f32 	%f12836, %f12797, %f12804, %f12756;
	fma.rn.f32 	%f12837, %f12797, %f12805, %f12757;
	fma.rn.f32 	%f12838, %f12797, %f12806, %f12758;
	fma.rn.f32 	%f12839, %f12797, %f12807, %f12759;
	fma.rn.f32 	%f12840, %f12797, %f12808, %f12760;
	fma.rn.f32 	%f12841, %f12797, %f12809, %f12761;
	fma.rn.f32 	%f12842, %f12798, %f12802, %f12762;
	fma.rn.f32 	%f12843, %f12798, %f12803, %f12763;
	fma.rn.f32 	%f12844, %f12798, %f12804, %f12764;
	fma.rn.f32 	%f12845, %f12798, %f12805, %f12765;
	fma.rn.f32 	%f12846, %f12798, %f12806, %f12766;
	fma.rn.f32 	%f12847, %f12798, %f12807, %f12767;
	fma.rn.f32 	%f12848, %f12798, %f12808, %f12768;
	fma.rn.f32 	%f12849, %f12798, %f12809, %f12769;
	fma.rn.f32 	%f12850, %f12799, %f12802, %f12770;
	fma.rn.f32 	%f12851, %f12799, %f12803, %f12771;
	fma.rn.f32 	%f12852, %f12799, %f12804, %f12772;
	fma.rn.f32 	%f12853, %f12799, %f12805, %f12773;
	fma.rn.f32 	%f12854, %f12799, %f12806, %f12774;
	fma.rn.f32 	%f12855, %f12799, %f12807, %f12775;
	fma.rn.f32 	%f12856, %f12799, %f12808, %f12776;
	fma.rn.f32 	%f12857, %f12799, %f12809, %f12777;
	fma.rn.f32 	%f12858, %f12800, %f12802, %f12778;
	fma.rn.f32 	%f12859, %f12800, %f12803, %f12779;
	fma.rn.f32 	%f12860, %f12800, %f12804, %f12780;
	fma.rn.f32 	%f12861, %f12800, %f12805, %f12781;
	fma.rn.f32 	%f12862, %f12800, %f12806, %f12782;
	fma.rn.f32 	%f12863, %f12800, %f12807, %f12783;
	fma.rn.f32 	%f12864, %f12800, %f12808, %f12784;
	fma.rn.f32 	%f12865, %f12800, %f12809, %f12785;
	fma.rn.f32 	%f12866, %f12801, %f12802, %f12786;
	fma.rn.f32 	%f12867, %f12801, %f12803, %f12787;
	fma.rn.f32 	%f12868, %f12801, %f12804, %f12788;
	fma.rn.f32 	%f12869, %f12801, %f12805, %f12789;
	fma.rn.f32 	%f12870, %f12801, %f12806, %f12790;
	fma.rn.f32 	%f12871, %f12801, %f12807, %f12791;
	fma.rn.f32 	%f12872, %f12801, %f12808, %f12792;
	fma.rn.f32 	%f12873, %f12801, %f12809, %f12793;
	ld.shared.v4.f32 	{%f12874, %f12875, %f12876, %f12877}, [%r327+3072];
	ld.shared.v4.f32 	{%f12878, %f12879, %f12880, %f12881}, [%r327+3328];
	ld.shared.v4.f32 	{%f12882, %f12883, %f12884, %f12885}, [%r329+3072];
	ld.shared.v4.f32 	{%f12886, %f12887, %f12888, %f12889}, [%r329+3328];
	fma.rn.f32 	%f12890, %f12874, %f12882, %f12810;
	fma.rn.f32 	%f12891, %f12874, %f12883, %f12811;
	fma.rn.f32 	%f12892, %f12874, %f12884, %f12812;
	fma.rn.f32 	%f12893, %f12874, %f12885, %f12813;
	fma.rn.f32 	%f12894, %f12874, %f12886, %f12814;
	fma.rn.f32 	%f12895, %f12874, %f12887, %f12815;
	fma.rn.f32 	%f12896, %f12874, %f12888, %f12816;
	fma.rn.f32 	%f12897, %f12874, %f12889, %f12817;
	fma.rn.f32 	%f12898, %f12875, %f12882, %f12818;
	fma.rn.f32 	%f12899, %f12875, %f12883, %f12819;
	fma.rn.f32 	%f12900, %f12875, %f12884, %f12820;
	fma.rn.f32 	%f12901, %f12875, %f12885, %f12821;
	fma.rn.f32 	%f12902, %f12875, %f12886, %f12822;
	fma.rn.f32 	%f12903, %f12875, %f12887, %f12823;
	fma.rn.f32 	%f12904, %f12875, %f12888, %f12824;
	fma.rn.f32 	%f12905, %f12875, %f12889, %f12825;
	fma.rn.f32 	%f12906, %f12876, %f12882, %f12826;
	fma.rn.f32 	%f12907, %f12876, %f12883, %f12827;
	fma.rn.f32 	%f12908, %f12876, %f12884, %f12828;
	fma.rn.f32 	%f12909, %f12876, %f12885, %f12829;
	fma.rn.f32 	%f12910, %f12876, %f12886, %f12830;
	fma.rn.f32 	%f12911, %f12876, %f12887, %f12831;
	fma.rn.f32 	%f12912, %f12876, %f12888, %f12832;
	fma.rn.f32 	%f12913, %f12876, %f12889, %f12833;
	fma.rn.f32 	%f12914, %f12877, %f12882, %f12834;
	fma.rn.f32 	%f12915, %f12877, %f12883, %f12835;
	fma.rn.f32 	%f12916, %f12877, %f12884, %f12836;
	fma.rn.f32 	%f12917, %f12877, %f12885, %f12837;
	fma.rn.f32 	%f12918, %f12877, %f12886, %f12838;
	fma.rn.f32 	%f12919, %f12877, %f12887, %f12839;
	fma.rn.f32 	%f12920, %f12877, %f12888, %f12840;
	fma.rn.f32 	%f12921, %f12877, %f12889, %f12841;
	fma.rn.f32 	%f12922, %f12878, %f12882, %f12842;
	fma.rn.f32 	%f12923, %f12878, %f12883, %f12843;
	fma.rn.f32 	%f12924, %f12878, %f12884, %f12844;
	fma.rn.f32 	%f12925, %f12878, %f12885, %f12845;
	fma.rn.f32 	%f12926, %f12878, %f12886, %f12846;
	fma.rn.f32 	%f12927, %f12878, %f12887, %f12847;
	fma.rn.f32 	%f12928, %f12878, %f12888, %f12848;
	fma.rn.f32 	%f12929, %f12878, %f12889, %f12849;
	fma.rn.f32 	%f12930, %f12879, %f12882, %f12850;
	fma.rn.f32 	%f12931, %f12879, %f12883, %f12851;
	fma.rn.f32 	%f12932, %f12879, %f12884, %f12852;
	fma.rn.f32 	%f12933, %f12879, %f12885, %f12853;
	fma.rn.f32 	%f12934, %f12879, %f12886, %f12854;
	fma.rn.f32 	%f12935, %f12879, %f12887, %f12855;
	fma.rn.f32 	%f12936, %f12879, %f12888, %f12856;
	fma.rn.f32 	%f12937, %f12879, %f12889, %f12857;
	fma.rn.f32 	%f12938, %f12880, %f12882, %f12858;
	fma.rn.f32 	%f12939, %f12880, %f12883, %f12859;
	fma.rn.f32 	%f12940, %f12880, %f12884, %f12860;
	fma.rn.f32 	%f12941, %f12880, %f12885, %f12861;
	fma.rn.f32 	%f12942, %f12880, %f12886, %f12862;
	fma.rn.f32 	%f12943, %f12880, %f12887, %f12863;
	fma.rn.f32 	%f12944, %f12880, %f12888, %f12864;
	fma.rn.f32 	%f12945, %f12880, %f12889, %f12865;
	fma.rn.f32 	%f12946, %f12881, %f12882, %f12866;
	fma.rn.f32 	%f12947, %f12881, %f12883, %f12867;
	fma.rn.f32 	%f12948, %f12881, %f12884, %f12868;
	fma.rn.f32 	%f12949, %f12881, %f12885, %f12869;
	fma.rn.f32 	%f12950, %f12881, %f12886, %f12870;
	fma.rn.f32 	%f12951, %f12881, %f12887, %f12871;
	fma.rn.f32 	%f12952, %f12881, %f12888, %f12872;
	fma.rn.f32 	%f12953, %f12881, %f12889, %f12873;
	ld.shared.v4.f32 	{%f12954, %f12955, %f12956, %f12957}, [%r327+3584];
	ld.shared.v4.f32 	{%f12958, %f12959, %f12960, %f12961}, [%r327+3840];
	ld.shared.v4.f32 	{%f12962, %f12963, %f12964, %f12965}, [%r329+3584];
	ld.shared.v4.f32 	{%f12966, %f12967, %f12968, %f12969}, [%r329+3840];
	fma.rn.f32 	%f1217, %f12954, %f12962, %f12890;
	fma.rn.f32 	%f1218, %f12954, %f12963, %f12891;
	fma.rn.f32 	%f1219, %f12954, %f12964, %f12892;
	fma.rn.f32 	%f1220, %f12954, %f12965, %f12893;
	fma.rn.f32 	%f1221, %f12954, %f12966, %f12894;
	fma.rn.f32 	%f1222, %f12954, %f12967, %f12895;
	fma.rn.f32 	%f1223, %f12954, %f12968, %f12896;
	fma.rn.f32 	%f1224, %f12954, %f12969, %f12897;
	fma.rn.f32 	%f1225, %f12955, %f12962, %f12898;
	fma.rn.f32 	%f1226, %f12955, %f12963, %f12899;
	fma.rn.f32 	%f1227, %f12955, %f12964, %f12900;
	fma.rn.f32 	%f1228, %f12955, %f12965, %f12901;
	fma.rn.f32 	%f1229, %f12955, %f12966, %f12902;
	fma.rn.f32 	%f1230, %f12955, %f12967, %f12903;
	fma.rn.f32 	%f1231, %f12955, %f12968, %f12904;
	fma.rn.f32 	%f1232, %f12955, %f12969, %f12905;
	fma.rn.f32 	%f1233, %f12956, %f12962, %f12906;
	fma.rn.f32 	%f1234, %f12956, %f12963, %f12907;
	fma.rn.f32 	%f1235, %f12956, %f12964, %f12908;
	fma.rn.f32 	%f1236, %f12956, %f12965, %f12909;
	fma.rn.f32 	%f1237, %f12956, %f12966, %f12910;
	fma.rn.f32 	%f1238, %f12956, %f12967, %f12911;
	fma.rn.f32 	%f1239, %f12956, %f12968, %f12912;
	fma.rn.f32 	%f1240, %f12956, %f12969, %f12913;
	fma.rn.f32 	%f1241, %f12957, %f12962, %f12914;
	fma.rn.f32 	%f1242, %f12957, %f12963, %f12915;
	fma.rn.f32 	%f1243, %f12957, %f12964, %f12916;
	fma.rn.f32 	%f1244, %f12957, %f12965, %f12917;
	fma.rn.f32 	%f1245, %f12957, %f12966, %f12918;
	fma.rn.f32 	%f1246, %f12957, %f12967, %f12919;
	fma.rn.f32 	%f1247, %f12957, %f12968, %f12920;
	fma.rn.f32 	%f1248, %f12957, %f12969, %f12921;
	fma.rn.f32 	%f1249, %f12958, %f12962, %f12922;
	fma.rn.f32 	%f1250, %f12958, %f12963, %f12923;
	fma.rn.f32 	%f1251, %f12958, %f12964, %f12924;
	fma.rn.f32 	%f1252, %f12958, %f12965, %f12925;
	fma.rn.f32 	%f1253, %f12958, %f12966, %f12926;
	fma.rn.f32 	%f1254, %f12958, %f12967, %f12927;
	fma.rn.f32 	%f1255, %f12958, %f12968, %f12928;
	fma.rn.f32 	%f1256, %f12958, %f12969, %f12929;
	fma.rn.f32 	%f1257, %f12959, %f12962, %f12930;
	fma.rn.f32 	%f1258, %f12959, %f12963, %f12931;
	fma.rn.f32 	%f1259, %f12959, %f12964, %f12932;
	fma.rn.f32 	%f1260, %f12959, %f12965, %f12933;
	fma.rn.f32 	%f1261, %f12959, %f12966, %f12934;
	fma.rn.f32 	%f1262, %f12959, %f12967, %f12935;
	fma.rn.f32 	%f1263, %f12959, %f12968, %f12936;
	fma.rn.f32 	%f1264, %f12959, %f12969, %f12937;
	fma.rn.f32 	%f1265, %f12960, %f12962, %f12938;
	fma.rn.f32 	%f1266, %f12960, %f12963, %f12939;
	fma.rn.f32 	%f1267, %f12960, %f12964, %f12940;
	fma.rn.f32 	%f1268, %f12960, %f12965, %f12941;
	fma.rn.f32 	%f1269, %f12960, %f12966, %f12942;
	fma.rn.f32 	%f1270, %f12960, %f12967, %f12943;
	fma.rn.f32 	%f1271, %f12960, %f12968, %f12944;
	fma.rn.f32 	%f1272, %f12960, %f12969, %f12945;
	fma.rn.f32 	%f1273, %f12961, %f12962, %f12946;
	fma.rn.f32 	%f1274, %f12961, %f12963, %f12947;
	fma.rn.f32 	%f1275, %f12961, %f12964, %f12948;
	fma.rn.f32 	%f1276, %f12961, %f12965, %f12949;
	fma.rn.f32 	%f1277, %f12961, %f12966, %f12950;
	fma.rn.f32 	%f1278, %f12961, %f12967, %f12951;
	fma.rn.f32 	%f1279, %f12961, %f12968, %f12952;
	fma.rn.f32 	%f1280, %f12961, %f12969, %f12953;
	@%p17 bra 	$L__BB1_35;
	mov.u32 	%r349, _ZZ16sgemm_b2b_kernelILi1024ELi1024ELi128ELi128EEvPfS0_S0_S0_S0_E3s_a;
	add.s32 	%r350, %r349, %r321;
	mov.u32 	%r351, %tid.x;
	shl.b32 	%r352, %r351, 11;
	and.b32  	%r353, %r352, 2048;
	add.s32 	%r354, %r350, %r353;
	st.shared.f32 	[%r354+4096], %f197;
	st.shared.f32 	[%r354+4608], %f198;
	st.shared.f32 	[%r354+5120], %f199;
	st.shared.f32 	[%r354+5632], %f200;
	st.shared.f32 	[%r354+4100], %f205;
	st.shared.f32 	[%r354+4612], %f206;
	st.shared.f32 	[%r354+5124], %f207;
	st.shared.f32 	[%r354+5636], %f208;
	st.shared.f32 	[%r354+4104], %f213;
	st.shared.f32 	[%r354+4616], %f214;
	st.shared.f32 	[%r354+5128], %f215;
	st.shared.f32 	[%r354+5640], %f216;
	st.shared.f32 	[%r354+4108], %f221;
	st.shared.f32 	[%r354+4620], %f222;
	st.shared.f32 	[%r354+5132], %f223;
	st.shared.f32 	[%r354+5644], %f224;
	st.shared.f32 	[%r354+4352], %f229;
	st.shared.f32 	[%r354+4864], %f230;
	st.shared.f32 	[%r354+5376], %f231;
	st.shared.f32 	[%r354+5888], %f232;
	st.shared.f32 	[%r354+4356], %f237;
	st.shared.f32 	[%r354+4868], %f238;
	st.shared.f32 	[%r354+5380], %f239;
	st.shared.f32 	[%r354+5892], %f240;
	st.shared.f32 	[%r354+4360], %f245;
	st.shared.f32 	[%r354+4872], %f246;
	st.shared.f32 	[%r354+5384], %f247;
	st.shared.f32 	[%r354+5896], %f248;
	st.shared.f32 	[%r354+4364], %f253;
	st.shared.f32 	[%r354+4876], %f254;
	st.shared.f32 	[%r354+5388], %f255;
	st.shared.f32 	[%r354+5900], %f256;
$L__BB1_35:
	ld.param.u64 	%rd52, [_Z16sgemm_b2b_kernelILi1024ELi1024ELi128ELi128EEvPfS0_S0_S0_S0__param_4];
	cvta.to.global.u64 	%rd43, %rd52;
	st.shared.v4.f32 	[%r325+4096], {%f1213, %f1214, %f1215, %f1216};
	bar.sync 	0;
	ld.shared.v4.f32 	{%f12970, %f12971, %f12972, %f12973}, [%r327+4096];
	ld.shared.v4.f32 	{%f12974, %f12975, %f12976, %f12977}, [%r327+4352];
	ld.shared.v4.f32 	{%f12978, %f12979, %f12980, %f12981}, [%r329+4096];
	ld.shared.v4.f32 	{%f12982, %f12983, %f12984, %f12985}, [%r329+4352];
	fma.rn.f32 	%f12986, %f12970, %f12978, %f1217;
	fma.rn.f32 	%f12987, %f12970, %f12979, %f1218;
	fma.rn.f32 	%f12988, %f12970, %f12980, %f1219;
	fma.rn.f32 	%f12989, %f12970, %f12981, %f1220;
	fma.rn.f32 	%f12990, %f12970, %f12982, %f1221;
	fma.rn.f32 	%f12991, %f12970, %f12983, %f1222;
	fma.rn.f32 	%f12992, %f12970, %f12984, %f1223;
	fma.rn.f32 	%f12993, %f12970, %f12985, %f1224;
	fma.rn.f32 	%f12994, %f12971, %f12978, %f1225;
	fma.rn.f32 	%f12995, %f12971, %f12979, %f1226;
	fma.rn.f32 	%f12996, %f12971, %f12980, %f1227;
	fma.rn.f32 	%f12997, %f12971, %f12981, %f1228;
	fma.rn.f32 	%f12998, %f12971, %f12982, %f1229;
	fma.rn.f32 	%f12999, %f12971, %f12983, %f1230;
	fma.rn.f32 	%f13000, %f12971, %f12984, %f1231;
	fma.rn.f32 	%f13001, %f12971, %f12985, %f1232;
	fma.rn.f32 	%f13002, %f12972, %f12978, %f1233;
	fma.rn.f32 	%f13003, %f12972, %f12979, %f1234;
	fma.rn.f32 	%f13004, %f12972, %f12980, %f1235;
	fma.rn.f32 	%f13005, %f12972, %f12981, %f1236;
	fma.rn.f32 	%f13006, %f12972, %f12982, %f1237;
	fma.rn.f32 	%f13007, %f12972, %f12983, %f1238;
	fma.rn.f32 	%f13008, %f12972, %f12984, %f1239;
	fma.rn.f32 	%f13009, %f12972, %f12985, %f1240;
	fma.rn.f32 	%f13010, %f12973, %f12978, %f1241;
	fma.rn.f32 	%f13011, %f12973, %f12979, %f1242;
	fma.rn.f32 	%f13012, %f12973, %f12980, %f1243;
	fma.rn.f32 	%f13013, %f12973, %f12981, %f1244;
	fma.rn.f32 	%f13014, %f12973, %f12982, %f1245;
	fma.rn.f32 	%f13015, %f12973, %f12983, %f1246;
	fma.rn.f32 	%f13016, %f12973, %f12984, %f1247;
	fma.rn.f32 	%f13017, %f12973, %f12985, %f1248;
	fma.rn.f32 	%f13018, %f12974, %f12978, %f1249;
	fma.rn.f32 	%f13019, %f12974, %f12979, %f1250;
	fma.rn.f32 	%f13020, %f12974, %f12980, %f1251;
	fma.rn.f32 	%f13021, %f12974, %f12981, %f1252;
	fma.rn.f32 	%f13022, %f12974, %f12982, %f1253;
	fma.rn.f32 	%f13023, %f12974, %f12983, %f1254;
	fma.rn.f32 	%f13024, %f12974, %f12984, %f1255;
	fma.rn.f32 	%f13025, %f12974, %f12985, %f1256;
	fma.rn.f32 	%f13026, %f12975, %f12978, %f1257;
	fma.rn.f32 	%f13027, %f12975, %f12979, %f1258;
	fma.rn.f32 	%f13028, %f12975, %f12980, %f1259;
	fma.rn.f32 	%f13029, %f12975, %f12981, %f1260;
	fma.rn.f32 	%f13030, %f12975, %f12982, %f1261;
	fma.rn.f32 	%f13031, %f12975, %f12983, %f1262;
	fma.rn.f32 	%f13032, %f12975, %f12984, %f1263;
	fma.rn.f32 	%f13033, %f12975, %f12985, %f1264;
	fma.rn.f32 	%f13034, %f12976, %f12978, %f1265;
	fma.rn.f32 	%f13035, %f12976, %f12979, %f1266;
	fma.rn.f32 	%f13036, %f12976, %f12980, %f1267;
	fma.rn.f32 	%f13037, %f12976, %f12981, %f1268;
	fma.rn.f32 	%f13038, %f12976, %f12982, %f1269;
	fma.rn.f32 	%f13039, %f12976, %f12983, %f1270;
	fma.rn.f32 	%f13040, %f12976, %f12984, %f1271;
	fma.rn.f32 	%f13041, %f12976, %f12985, %f1272;
	fma.rn.f32 	%f13042, %f12977, %f12978, %f1273;
	fma.rn.f32 	%f13043, %f12977, %f12979, %f1274;
	fma.rn.f32 	%f13044, %f12977, %f12980, %f1275;
	fma.rn.f32 	%f13045, %f12977, %f12981, %f1276;
	fma.rn.f32 	%f13046, %f12977, %f12982, %f1277;
	fma.rn.f32 	%f13047, %f12977, %f12983, %f1278;
	fma.rn.f32 	%f13048, %f12977, %f12984, %f1279;
	fma.rn.f32 	%f13049, %f12977, %f12985, %f1280;
	ld.shared.v4.f32 	{%f13050, %f13051, %f13052, %f13053}, [%r327+4608];
	ld.shared.v4.f32 	{%f13054, %f13055, %f13056, %f13057}, [%r327+4864];
	ld.shared.v4.f32 	{%f13058, %f13059, %f13060, %f13061}, [%r329+4608];
	ld.shared.v4.f32 	{%f13062, %f13063, %f13064, %f13065}, [%r329+4864];
	fma.rn.f32 	%f13066, %f13050, %f13058, %f12986;
	fma.rn.f32 	%f13067, %f13050, %f13059, %f12987;
	fma.rn.f32 	%f13068, %f13050, %f13060, %f12988;
	fma.rn.f32 	%f13069, %f13050, %f13061, %f12989;
	fma.rn.f32 	%f13070, %f13050, %f13062, %f12990;
	fma.rn.f32 	%f13071, %f13050, %f13063, %f12991;
	fma.rn.f32 	%f13072, %f13050, %f13064, %f12992;
	fma.rn.f32 	%f13073, %f13050, %f13065, %f12993;
	fma.rn.f32 	%f13074, %f13051, %f13058, %f12994;
	fma.rn.f32 	%f13075, %f13051, %f13059, %f12995;
	fma.rn.f32 	%f13076, %f13051, %f13060, %f12996;
	fma.rn.f32 	%f13077, %f13051, %f13061, %f12997;
	fma.rn.f32 	%f13078, %f13051, %f13062, %f12998;
	fma.rn.f32 	%f13079, %f13051, %f13063, %f12999;
	fma.rn.f32 	%f13080, %f13051, %f13064, %f13000;
	fma.rn.f32 	%f13081, %f13051, %f13065, %f13001;
	fma.rn.f32 	%f13082, %f13052, %f13058, %f13002;
	fma.rn.f32 	%f13083, %f13052, %f13059, %f13003;
	fma.rn.f32 	%f13084, %f13052, %f13060, %f13004;
	fma.rn.f32 	%f13085, %f13052, %f13061, %f13005;
	fma.rn.f32 	%f13086, %f13052, %f13062, %f13006;
	fma.rn.f32 	%f13087, %f13052, %f13063, %f13007;
	fma.rn.f32 	%f13088, %f13052, %f13064, %f13008;
	fma.rn.f32 	%f13089, %f13052, %f13065, %f13009;
	fma.rn.f32 	%f13090, %f13053, %f13058, %f13010;
	fma.rn.f32 	%f13091, %f13053, %f13059, %f13011;
	fma.rn.f32 	%f13092, %f13053, %f13060, %f13012;
	fma.rn.f32 	%f13093, %f13053, %f13061, %f13013;
	fma.rn.f32 	%f13094, %f13053, %f13062, %f13014;
	fma.rn.f32 	%f13095, %f13053, %f13063, %f13015;
	fma.rn.f32 	%f13096, %f13053, %f13064, %f13016;
	fma.rn.f32 	%f13097, %f13053, %f13065, %f13017;
	fma.rn.f32 	%f13098, %f13054, %f13058, %f13018;
	fma.rn.f32 	%f13099, %f13054, %f13059, %f13019;
	fma.rn.f32 	%f13100, %f13054, %f13060, %f13020;
	fma.rn.f32 	%f13101, %f13054, %f13061, %f13021;
	fma.rn.f32 	%f13102, %f13054, %f13062, %f13022;
	fma.rn.f32 	%f13103, %f13054, %f13063, %f13023;
	fma.rn.f32 	%f13104, %f13054, %f13064, %f13024;
	fma.rn.f32 	%f13105, %f13054, %f13065, %f13025;
	fma.rn.f32 	%f13106, %f13055, %f13058, %f13026;
	fma.rn.f32 	%f13107, %f13055, %f13059, %f13027;
	fma.rn.f32 	%f13108, %f13055, %f13060, %f13028;
	fma.rn.f32 	%f13109, %f13055, %f13061, %f13029;
	fma.rn.f32 	%f13110, %f13055, %f13062, %f13030;
	fma.rn.f32 	%f13111, %f13055, %f13063, %f13031;
	fma.rn.f32 	%f13112, %f13055, %f13064, %f13032;
	fma.rn.f32 	%f13113, %f13055, %f13065, %f13033;
	fma.rn.f32 	%f13114, %f13056, %f13058, %f13034;
	fma.rn.f32 	%f13115, %f13056, %f13059, %f13035;
	fma.rn.f32 	%f13116, %f13056, %f13060, %f13036;
	fma.rn.f32 	%f13117, %f13056, %f13061, %f13037;
	fma.rn.f32 	%f13118, %f13056, %f13062, %f13038;
	fma.rn.f32 	%f13119, %f13056, %f13063, %f13039;
	fma.rn.f32 	%f13120, %f13056, %f13064, %f13040;
	fma.rn.f32 	%f13121, %f13056, %f13065, %f13041;
	fma.rn.f32 	%f13122, %f13057, %f13058, %f13042;
	fma.rn.f32 	%f13123, %f13057, %f13059, %f13043;
	fma.rn.f32 	%f13124, %f13057, %f13060, %f13044;
	fma.rn.f32 	%f13125, %f13057, %f13061, %f13045;
	fma.rn.f32 	%f13126, %f13057, %f13062, %f13046;
	fma.rn.f32 	%f13127, %f13057, %f13063, %f13047;
	fma.rn.f32 	%f13128, %f13057, %f13064, %f13048;
	fma.rn.f32 	%f13129, %f13057, %f13065, %f13049;
	ld.shared.v4.f32 	{%f13130, %f13131, %f13132, %f13133}, [%r327+5120];
	ld.shared.v4.f32 	{%f13134, %f13135, %f13136, %f13137}, [%r327+5376];
	ld.shared.v4.f32 	{%f13138, %f13139, %f13140, %f13141}, [%r329+5120];
	ld.shared.v4.f32 	{%f13142, %f13143, %f13144, %f13145}, [%r329+5376];
	fma.rn.f32 	%f13146, %f13130, %f13138, %f13066;
	fma.rn.f32 	%f13147, %f13130, %f13139, %f13067;
	fma.rn.f32 	%f13148, %f13130, %f13140, %f13068;
	fma.rn.f32 	%f13149, %f13130, %f13141, %f13069;
	fma.rn.f32 	%f13150, %f13130, %f13142, %f13070;
	fma.rn.f32 	%f13151, %f13130, %f13143, %f13071;
	fma.rn.f32 	%f13152, %f13130, %f13144, %f13072;
	fma.rn.f32 	%f13153, %f13130, %f13145, %f13073;
	fma.rn.f32 	%f13154, %f13131, %f13138, %f13074;
	fma.rn.f32 	%f13155, %f13131, %f13139, %f13075;
	fma.rn.f32 	%f13156, %f13131, %f13140, %f13076;
	fma.rn.f32 	%f13157, %f13131, %f13141, %f13077;
	fma.rn.f32 	%f13158, %f13131, %f13142, %f13078;
	fma.rn.f32 	%f13159, %f13131, %f13143, %f13079;
	fma.rn.f32 	%f13160, %f13131, %f13144, %f13080;
	fma.rn.f32 	%f13161, %f13131, %f13145, %f13081;
	fma.rn.f32 	%f13162, %f13132, %f13138, %f13082;
	fma.rn.f32 	%f13163, %f13132, %f13139, %f13083;
	fma.rn.f32 	%f13164, %f13132, %f13140, %f13084;
	fma.rn.f32 	%f13165, %f13132, %f13141, %f13085;
	fma.rn.f32 	%f13166, %f13132, %f13142, %f13086;
	fma.rn.f32 	%f13167, %f13132, %f13143, %f13087;
	fma.rn.f32 	%f13168, %f13132, %f13144, %f13088;
	fma.rn.f32 	%f13169, %f13132, %f13145, %f13089;
	fma.rn.f32 	%f13170, %f13133, %f13138, %f13090;
	fma.rn.f32 	%f13171, %f13133, %f13139, %f13091;
	fma.rn.f32 	%f13172, %f13133, %f13140, %f13092;
	fma.rn.f32 	%f13173, %f13133, %f13141, %f13093;
	fma.rn.f32 	%f13174, %f13133, %f13142, %f13094;
	fma.rn.f32 	%f13175, %f13133, %f13143, %f13095;
	fma.rn.f32 	%f13176, %f13133, %f13144, %f13096;
	fma.rn.f32 	%f13177, %f13133, %f13145, %f13097;
	fma.rn.f32 	%f13178, %f13134, %f13138, %f13098;
	fma.rn.f32 	%f13179, %f13134, %f13139, %f13099;
	fma.rn.f32 	%f13180, %f13134, %f13140, %f13100;
	fma.rn.f32 	%f13181, %f13134, %f13141, %f13101;
	fma.rn.f32 	%f13182, %f13134, %f13142, %f13102;
	fma.rn.f32 	%f13183, %f13134, %f13143, %f13103;
	fma.rn.f32 	%f13184, %f13134, %f13144, %f13104;
	fma.rn.f32 	%f13185, %f13134, %f13145, %f13105;
	fma.rn.f32 	%f13186, %f13135, %f13138, %f13106;
	fma.rn.f32 	%f13187, %f13135, %f13139, %f13107;
	fma.rn.f32 	%f13188, %f13135, %f13140, %f13108;
	fma.rn.f32 	%f13189, %f13135, %f13141, %f13109;
	fma.rn.f32 	%f13190, %f13135, %f13142, %f13110;
	fma.rn.f32 	%f13191, %f13135, %f13143, %f13111;
	fma.rn.f32 	%f13192, %f13135, %f13144, %f13112;
	fma.rn.f32 	%f13193, %f13135, %f13145, %f13113;
	fma.rn.f32 	%f13194, %f13136, %f13138, %f13114;
	fma.rn.f32 	%f13195, %f13136, %f13139, %f13115;
	fma.rn.f32 	%f13196, %f13136, %f13140, %f13116;
	fma.rn.f32 	%f13197, %f13136, %f13141, %f13117;
	fma.rn.f32 	%f13198, %f13136, %f13142, %f13118;
	fma.rn.f32 	%f13199, %f13136, %f13143, %f13119;
	fma.rn.f32 	%f13200, %f13136, %f13144, %f13120;
	fma.rn.f32 	%f13201, %f13136, %f13145, %f13121;
	fma.rn.f32 	%f13202, %f13137, %f13138, %f13122;
	fma.rn.f32 	%f13203, %f13137, %f13139, %f13123;
	fma.rn.f32 	%f13204, %f13137, %f13140, %f13124;
	fma.rn.f32 	%f13205, %f13137, %f13141, %f13125;
	fma.rn.f32 	%f13206, %f13137, %f13142, %f13126;
	fma.rn.f32 	%f13207, %f13137, %f13143, %f13127;
	fma.rn.f32 	%f13208, %f13137, %f13144, %f13128;
	fma.rn.f32 	%f13209, %f13137, %f13145, %f13129;
	ld.shared.v4.f32 	{%f13210, %f13211, %f13212, %f13213}, [%r327+5632];
	ld.shared.v4.f32 	{%f13214, %f13215, %f13216, %f13217}, [%r327+5888];
	ld.shared.v4.f32 	{%f13218, %f13219, %f13220, %f13221}, [%r329+5632];
	ld.shared.v4.f32 	{%f13222, %f13223, %f13224, %f13225}, [%r329+5888];
	fma.rn.f32 	%f13226, %f13210, %f13218, %f13146;
	fma.rn.f32 	%f13227, %f13210, %f13219, %f13147;
	fma.rn.f32 	%f13228, %f13210, %f13220, %f13148;
	fma.rn.f32 	%f13229, %f13210, %f13221, %f13149;
	fma.rn.f32 	%f13230, %f13210, %f13222, %f13150;
	fma.rn.f32 	%f13231, %f13210, %f13223, %f13151;
	fma.rn.f32 	%f13232, %f13210, %f13224, %f13152;
	fma.rn.f32 	%f13233, %f13210, %f13225, %f13153;
	fma.rn.f32 	%f13234, %f13211, %f13218, %f13154;
	fma.rn.f32 	%f13235, %f13211, %f13219, %f13155;
	fma.rn.f32 	%f13236, %f13211, %f13220, %f13156;
	fma.rn.f32 	%f13237, %f13211, %f13221, %f13157;
	fma.rn.f32 	%f13238, %f13211, %f13222, %f13158;
	fma.rn.f32 	%f13239, %f13211, %f13223, %f13159;
	fma.rn.f32 	%f13240, %f13211, %f13224, %f13160;
	fma.rn.f32 	%f13241, %f13211, %f13225, %f13161;
	fma.rn.f32 	%f13242, %f13212, %f13218, %f13162;
	fma.rn.f32 	%f13243, %f13212, %f13219, %f13163;
	fma.rn.f32 	%f13244, %f13212, %f13220, %f13164;
	fma.rn.f32 	%f13245, %f13212, %f13221, %f13165;
	fma.rn.f32 	%f13246, %f13212, %f13222, %f13166;
	fma.rn.f32 	%f13247, %f13212, %f13223, %f13167;
	fma.rn.f32 	%f13248, %f13212, %f13224, %f13168;
	fma.rn.f32 	%f13249, %f13212, %f13225, %f13169;
	fma.rn.f32 	%f13250, %f13213, %f13218, %f13170;
	fma.rn.f32 	%f13251, %f13213, %f13219, %f13171;
	fma.rn.f32 	%f13252, %f13213, %f13220, %f13172;
	fma.rn.f32 	%f13253, %f13213, %f13221, %f13173;
	fma.rn.f32 	%f13254, %f13213, %f13222, %f13174;
	fma.rn.f32 	%f13255, %f13213, %f13223, %f13175;
	fma.rn.f32 	%f13256, %f13213, %f13224, %f13176;
	fma.rn.f32 	%f13257, %f13213, %f13225, %f13177;
	fma.rn.f32 	%f13258, %f13214, %f13218, %f13178;
	fma.rn.f32 	%f13259, %f13214, %f13219, %f13179;
	fma.rn.f32 	%f13260, %f13214, %f13220, %f13180;
	fma.rn.f32 	%f13261, %f13214, %f13221, %f13181;
	fma.rn.f32 	%f13262, %f13214, %f13222, %f13182;
	fma.rn.f32 	%f13263, %f13214, %f13223, %f13183;
	fma.rn.f32 	%f13264, %f13214, %f13224, %f13184;
	fma.rn.f32 	%f13265, %f13214, %f13225, %f13185;
	fma.rn.f32 	%f13266, %f13215, %f13218, %f13186;
	fma.rn.f32 	%f13267, %f13215, %f13219, %f13187;
	fma.rn.f32 	%f13268, %f13215, %f13220, %f13188;
	fma.rn.f32 	%f13269, %f13215, %f13221, %f13189;
	fma.rn.f32 	%f13270, %f13215, %f13222, %f13190;
	fma.rn.f32 	%f13271, %f13215, %f13223, %f13191;
	fma.rn.f32 	%f13272, %f13215, %f13224, %f13192;
	fma.rn.f32 	%f13273, %f13215, %f13225, %f13193;
	fma.rn.f32 	%f13274, %f13216, %f13218, %f13194;
	fma.rn.f32 	%f13275, %f13216, %f13219, %f13195;
	fma.rn.f32 	%f13276, %f13216, %f13220, %f13196;
	fma.rn.f32 	%f13277, %f13216, %f13221, %f13197;
	fma.rn.f32 	%f13278, %f13216, %f13222, %f13198;
	fma.rn.f32 	%f13279, %f13216, %f13223, %f13199;
	fma.rn.f32 	%f13280, %f13216, %f13224, %f13200;
	fma.rn.f32 	%f13281, %f13216, %f13225, %f13201;
	fma.rn.f32 	%f13282, %f13217, %f13218, %f13202;
	fma.rn.f32 	%f13283, %f13217, %f13219, %f13203;
	fma.rn.f32 	%f13284, %f13217, %f13220, %f13204;
	fma.rn.f32 	%f13285, %f13217, %f13221, %f13205;
	fma.rn.f32 	%f13286, %f13217, %f13222, %f13206;
	fma.rn.f32 	%f13287, %f13217, %f13223, %f13207;
	fma.rn.f32 	%f13288, %f13217, %f13224, %f13208;
	fma.rn.f32 	%f13289, %f13217, %f13225, %f13209;
	ld.shared.v4.f32 	{%f13290, %f13291, %f13292, %f13293}, [%r327+6144];
	ld.shared.v4.f32 	{%f13294, %f13295, %f13296, %f13297}, [%r327+6400];
	ld.shared.v4.f32 	{%f13298, %f13299, %f13300, %f13301}, [%r329+6144];
	ld.shared.v4.f32 	{%f13302, %f13303, %f13304, %f13305}, [%r329+6400];
	fma.rn.f32 	%f13306, %f13290, %f13298, %f13226;
	fma.rn.f32 	%f13307, %f13290, %f13299, %f13227;
	fma.rn.f32 	%f13308, %f13290, %f13300, %f13228;
	fma.rn.f32 	%f13309, %f13290, %f13301, %f13229;
	fma.rn.f32 	%f13310, %f13290, %f13302, %f13230;
	fma.rn.f32 	%f13311, %f13290, %f13303, %f13231;
	fma.rn.f32 	%f13312, %f13290, %f13304, %f13232;
	fma.rn.f32 	%f13313, %f13290, %f13305, %f13233;
	fma.rn.f32 	%f13314, %f13291, %f13298, %f13234;
	fma.rn.f32 	%f13315, %f13291, %f13299, %f13235;
	fma.rn.f32 	%f13316, %f13291, %f13300, %f13236;
	fma.rn.f32 	%f13317, %f13291, %f13301, %f13237;
	fma.rn.f32 	%f13318, %f13291, %f13302, %f13238;
	fma.rn.f32 	%f13319, %f13291, %f13303, %f13239;
	fma.rn.f32 	%f13320, %f13291, %f13304, %f13240;
	fma.rn.f32 	%f13321, %f13291, %f13305, %f13241;
	fma.rn.f32 	%f13322, %f13292, %f13298, %f13242;
	fma.rn.f32 	%f13323, %f13292, %f13299, %f13243;
	fma.rn.f32 	%f13324, %f13292, %f13300, %f13244;
	fma.rn.f32 	%f13325, %f13292, %f13301, %f13245;
	fma.rn.f32 	%f13326, %f13292, %f13302, %f13246;
	fma.rn.f32 	%f13327, %f13292, %f13303, %f13247;
	fma.rn.f32 	%f13328, %f13292, %f13304, %f13248;
	fma.rn.f32 	%f13329, %f13292, %f13305, %f13249;
	fma.rn.f32 	%f13330, %f13293, %f13298, %f13250;
	fma.rn.f32 	%f13331, %f13293, %f13299, %f13251;
	fma.rn.f32 	%f13332, %f13293, %f13300, %f13252;
	fma.rn.f32 	%f13333, %f13293, %f13301, %f13253;
	fma.rn.f32 	%f13334, %f13293, %f13302, %f13254;
	fma.rn.f32 	%f13335, %f13293, %f13303, %f13255;
	fma.rn.f32 	%f13336, %f13293, %f13304, %f13256;
	fma.rn.f32 	%f13337, %f13293, %f13305, %f13257;
	fma.rn.f32 	%f13338, %f13294, %f13298, %f13258;
	fma.rn.f32 	%f13339, %f13294, %f13299, %f13259;
	fma.rn.f32 	%f13340, %f13294, %f13300, %f13260;
	fma.rn.f32 	%f13341, %f13294, %f13301, %f13261;
	fma.rn.f32 	%f13342, %f13294, %f13302, %f13262;
	fma.rn.f32 	%f13343, %f13294, %f13303, %f13263;
	fma.rn.f32 	%f13344, %f13294, %f13304, %f13264;
	fma.rn.f32 	%f13345, %f13294, %f13305, %f13265;
	fma.rn.f32 	%f13346, %f13295, %f13298, %f13266;
	fma.rn.f32 	%f13347, %f13295, %f13299, %f13267;
	fma.rn.f32 	%f13348, %f13295, %f13300, %f13268;
	fma.rn.f32 	%f13349, %f13295, %f13301, %f13269;
	fma.rn.f32 	%f13350, %f13295, %f13302, %f13270;
	fma.rn.f32 	%f13351, %f13295, %f13303, %f13271;
	fma.rn.f32 	%f13352, %f13295, %f13304, %f13272;
	fma.rn.f32 	%f13353, %f13295, %f13305, %f13273;
	fma.rn.f32 	%f13354, %f13296, %f13298, %f13274;
	fma.rn.f32 	%f13355, %f13296, %f13299, %f13275;
	fma.rn.f32 	%f13356, %f13296, %f13300, %f13276;
	fma.rn.f32 	%f13357, %f13296, %f13301, %f13277;
	fma.rn.f32 	%f13358, %f13296, %f13302, %f13278;
	fma.rn.f32 	%f13359, %f13296, %f13303, %f13279;
	fma.rn.f32 	%f13360, %f13296, %f13304, %f13280;
	fma.rn.f32 	%f13361, %f13296, %f13305, %f13281;
	fma.rn.f32 	%f13362, %f13297, %f13298, %f13282;
	fma.rn.f32 	%f13363, %f13297, %f13299, %f13283;
	fma.rn.f32 	%f13364, %f13297, %f13300, %f13284;
	fma.rn.f32 	%f13365, %f13297, %f13301, %f13285;
	fma.rn.f32 	%f13366, %f13297, %f13302, %f13286;
	fma.rn.f32 	%f13367, %f13297, %f13303, %f13287;
	fma.rn.f32 	%f13368, %f13297, %f13304, %f13288;
	fma.rn.f32 	%f13369, %f13297, %f13305, %f13289;
	ld.shared.v4.f32 	{%f13370, %f13371, %f13372, %f13373}, [%r327+6656];
	ld.shared.v4.f32 	{%f13374, %f13375, %f13376, %f13377}, [%r327+6912];
	ld.shared.v4.f32 	{%f13378, %f13379, %f13380, %f13381}, [%r329+6656];
	ld.shared.v4.f32 	{%f13382, %f13383, %f13384, %f13385}, [%r329+6912];
	fma.rn.f32 	%f13386, %f13370, %f13378, %f13306;
	fma.rn.f32 	%f13387, %f13370, %f13379, %f13307;
	fma.rn.f32 	%f13388, %f13370, %f13380, %f13308;
	fma.rn.f32 	%f13389, %f13370, %f13381, %f13309;
	fma.rn.f32 	%f13390, %f13370, %f13382, %f13310;
	fma.rn.f32 	%f13391, %f13370, %f13383, %f13311;
	fma.rn.f32 	%f13392, %f13370, %f13384, %f13312;
	fma.rn.f32 	%f13393, %f13370, %f13385, %f13313;
	fma.rn.f32 	%f13394, %f13371, %f13378, %f13314;
	fma.rn.f32 	%f13395, %f13371, %f13379, %f13315;
	fma.rn.f32 	%f13396, %f13371, %f13380, %f13316;
	fma.rn.f32 	%f13397, %f13371, %f13381, %f13317;
	fma.rn.f32 	%f13398, %f13371, %f13382, %f13318;
	fma.rn.f32 	%f13399, %f13371, %f13383, %f13319;
	fma.rn.f32 	%f13400, %f13371, %f13384, %f13320;
	fma.rn.f32 	%f13401, %f13371, %f13385, %f13321;
	fma.rn.f32 	%f13402, %f13372, %f13378, %f13322;
	fma.rn.f32 	%f13403, %f13372, %f13379, %f13323;
	fma.rn.f32 	%f13404, %f13372, %f13380, %f13324;
	fma.rn.f32 	%f13405, %f13372, %f13381, %f13325;
	fma.rn.f32 	%f13406, %f13372, %f13382, %f13326;
	fma.rn.f32 	%f13407, %f13372, %f13383, %f13327;
	fma.rn.f32 	%f13408, %f13372, %f13384, %f13328;
	fma.rn.f32 	%f13409, %f13372, %f13385, %f13329;
	fma.rn.f32 	%f13410, %f13373, %f13378, %f13330;
	fma.rn.f32 	%f13411, %f13373, %f13379, %f13331;
	fma.rn.f32 	%f13412, %f13373, %f13380, %f13332;
	fma.rn.f32 	%f13413, %f13373, %f13381, %f13333;
	fma.rn.f32 	%f13414, %f13373, %f13382, %f13334;
	fma.rn.f32 	%f13415, %f13373, %f13383, %f13335;
	fma.rn.f32 	%f13416, %f13373, %f13384, %f13336;
	fma.rn.f32 	%f13417, %f13373, %f13385, %f13337;
	fma.rn.f32 	%f13418, %f13374, %f13378, %f13338;
	fma.rn.f32 	%f13419, %f13374, %f13379, %f13339;
	fma.rn.f32 	%f13420, %f13374, %f13380, %f13340;
	fma.rn.f32 	%f13421, %f13374, %f13381, %f13341;
	fma.rn.f32 	%f13422, %f13374, %f13382, %f13342;
	fma.rn.f32 	%f13423, %f13374, %f13383, %f13343;
	fma.rn.f32 	%f13424, %f13374, %f13384, %f13344;
	fma.rn.f32 	%f13425, %f13374, %f13385, %f13345;
	fma.rn.f32 	%f13426, %f13375, %f13378, %f13346;
	fma.rn.f32 	%f13427, %f13375, %f13379, %f13347;
	fma.rn.f32 	%f13428, %f13375, %f13380, %f13348;
	fma.rn.f32 	%f13429, %f13375, %f13381, %f13349;
	fma.rn.f32 	%f13430, %f13375, %f13382, %f13350;
	fma.rn.f32 	%f13431, %f13375, %f13383, %f13351;
	fma.rn.f32 	%f13432, %f13375, %f13384, %f13352;
	fma.rn.f32 	%f13433, %f13375, %f13385, %f13353;
	fma.rn.f32 	%f13434, %f13376, %f13378, %f13354;
	fma.rn.f32 	%f13435, %f13376, %f13379, %f13355;
	fma.rn.f32 	%f13436, %f13376, %f13380, %f13356;
	fma.rn.f32 	%f13437, %f13376, %f13381, %f13357;
	fma.rn.f32 	%f13438, %f13376, %f13382, %f13358;
	fma.rn.f32 	%f13439, %f13376, %f13383, %f13359;
	fma.rn.f32 	%f13440, %f13376, %f13384, %f13360;
	fma.rn.f32 	%f13441, %f13376, %f13385, %f13361;
	fma.rn.f32 	%f13442, %f13377, %f13378, %f13362;
	fma.rn.f32 	%f13443, %f13377, %f13379, %f13363;
	fma.rn.f32 	%f13444, %f13377, %f13380, %f13364;
	fma.rn.f32 	%f13445, %f13377, %f13381, %f13365;
	fma.rn.f32 	%f13446, %f13377, %f13382, %f13366;
	fma.rn.f32 	%f13447, %f13377, %f13383, %f13367;
	fma.rn.f32 	%f13448, %f13377, %f13384, %f13368;
	fma.rn.f32 	%f13449, %f13377, %f13385, %f13369;
	ld.shared.v4.f32 	{%f13450, %f13451, %f13452, %f13453}, [%r327+7168];
	ld.shared.v4.f32 	{%f13454, %f13455, %f13456, %f13457}, [%r327+7424];
	ld.shared.v4.f32 	{%f13458, %f13459, %f13460, %f13461}, [%r329+7168];
	ld.shared.v4.f32 	{%f13462, %f13463, %f13464, %f13465}, [%r329+7424];
	fma.rn.f32 	%f13466, %f13450, %f13458, %f13386;
	fma.rn.f32 	%f13467, %f13450, %f13459, %f13387;
	fma.rn.f32 	%f13468, %f13450, %f13460, %f13388;
	fma.rn.f32 	%f13469, %f13450, %f13461, %f13389;
	fma.rn.f32 	%f13470, %f13450, %f13462, %f13390;
	fma.rn.f32 	%f13471, %f13450, %f13463, %f13391;
	fma.rn.f32 	%f13472, %f13450, %f13464, %f13392;
	fma.rn.f32 	%f13473, %f13450, %f13465, %f13393;
	fma.rn.f32 	%f13474, %f13451, %f13458, %f13394;
	fma.rn.f32 	%f13475, %f13451, %f13459, %f13395;
	fma.rn.f32 	%f13476, %f13451, %f13460, %f13396;
	fma.rn.f32 	%f13477, %f13451, %f13461, %f13397;
	fma.rn.f32 	%f13478, %f13451, %f13462, %f13398;
	fma.rn.f32 	%f13479, %f13451, %f13463, %f13399;
	fma.rn.f32 	%f13480, %f13451, %f13464, %f13400;
	fma.rn.f32 	%f13481, %f13451, %f13465, %f13401;
	fma.rn.f32 	%f13482, %f13452, %f13458, %f13402;
	fma.rn.f32 	%f13483, %f13452, %f13459, %f13403;
	fma.rn.f32 	%f13484, %f13452, %f13460, %f13404;
	fma.rn.f32 	%f13485, %f13452, %f13461, %f13405;
	fma.rn.f32 	%f13486, %f13452, %f13462, %f13406;
	fma.rn.f32 	%f13487, %f13452, %f13463, %f13407;
	fma.rn.f32 	%f13488, %f13452, %f13464, %f13408;
	fma.rn.f32 	%f13489, %f13452, %f13465, %f13409;
	fma.rn.f32 	%f13490, %f13453, %f13458, %f13410;
	fma.rn.f32 	%f13491, %f13453, %f13459, %f13411;
	fma.rn.f32 	%f13492, %f13453, %f13460, %f13412;
	fma.rn.f32 	%f13493, %f13453, %f13461, %f13413;
	fma.rn.f32 	%f13494, %f13453, %f13462, %f13414;
	fma.rn.f32 	%f13495, %f13453, %f13463, %f13415;
	fma.rn.f32 	%f13496, %f13453, %f13464, %f13416;
	fma.rn.f32 	%f13497, %f13453, %f13465, %f13417;
	fma.rn.f32 	%f13498, %f13454, %f13458, %f13418;
	fma.rn.f32 	%f13499, %f13454, %f13459, %f13419;
	fma.rn.f32 	%f13500, %f13454, %f13460, %f13420;
	fma.rn.f32 	%f13501, %f13454, %f13461, %f13421;
	fma.rn.f32 	%f13502, %f13454, %f13462, %f13422;
	fma.rn.f32 	%f13503, %f13454, %f13463, %f13423;
	fma.rn.f32 	%f13504, %f13454, %f13464, %f13424;
	fma.rn.f32 	%f13505, %f13454, %f13465, %f13425;
	fma.rn.f32 	%f13506, %f13455, %f13458, %f13426;
	fma.rn.f32 	%f13507, %f13455, %f13459, %f13427;
	fma.rn.f32 	%f13508, %f13455, %f13460, %f13428;
	fma.rn.f32 	%f13509, %f13455, %f13461, %f13429;
	fma.rn.f32 	%f13510, %f13455, %f13462, %f13430;
	fma.rn.f32 	%f13511, %f13455, %f13463, %f13431;
	fma.rn.f32 	%f13512, %f13455, %f13464, %f13432;
	fma.rn.f32 	%f13513, %f13455, %f13465, %f13433;
	fma.rn.f32 	%f13514, %f13456, %f13458, %f13434;
	fma.rn.f32 	%f13515, %f13456, %f13459, %f13435;
	fma.rn.f32 	%f13516, %f13456, %f13460, %f13436;
	fma.rn.f32 	%f13517, %f13456, %f13461, %f13437;
	fma.rn.f32 	%f13518, %f13456, %f13462, %f13438;
	fma.rn.f32 	%f13519, %f13456, %f13463, %f13439;
	fma.rn.f32 	%f13520, %f13456, %f13464, %f13440;
	fma.rn.f32 	%f13521, %f13456, %f13465, %f13441;
	fma.rn.f32 	%f13522, %f13457, %f13458, %f13442;
	fma.rn.f32 	%f13523, %f13457, %f13459, %f13443;
	fma.rn.f32 	%f13524, %f13457, %f13460, %f13444;
	fma.rn.f32 	%f13525, %f13457, %f13461, %f13445;
	fma.rn.f32 	%f13526, %f13457, %f13462, %f13446;
	fma.rn.f32 	%f13527, %f13457, %f13463, %f13447;
	fma.rn.f32 	%f13528, %f13457, %f13464, %f13448;
	fma.rn.f32 	%f13529, %f13457, %f13465, %f13449;
	ld.shared.v4.f32 	{%f13530, %f13531, %f13532, %f13533}, [%r327+7680];
	ld.shared.v4.f32 	{%f13534, %f13535, %f13536, %f13537}, [%r327+7936];
	ld.shared.v4.f32 	{%f13538, %f13539, %f13540, %f13541}, [%r329+7680];
	ld.shared.v4.f32 	{%f13542, %f13543, %f13544, %f13545}, [%r329+7936];
	fma.rn.f32 	%f13546, %f13530, %f13538, %f13466;
	fma.rn.f32 	%f13547, %f13530, %f13539, %f13467;
	fma.rn.f32 	%f13548, %f13530, %f13540, %f13468;
	fma.rn.f32 	%f13549, %f13530, %f13541, %f13469;
	fma.rn.f32 	%f13550, %f13530, %f13542, %f13470;
	fma.rn.f32 	%f13551, %f13530, %f13543, %f13471;
	fma.rn.f32 	%f13552, %f13530, %f13544, %f13472;
	fma.rn.f32 	%f13553, %f13530, %f13545, %f13473;
	fma.rn.f32 	%f13554, %f13531, %f13538, %f13474;
	fma.rn.f32 	%f13555, %f13531, %f13539, %f13475;
	fma.rn.f32 	%f13556, %f13531, %f13540, %f13476;
	fma.rn.f32 	%f13557, %f13531, %f13541, %f13477;
	fma.rn.f32 	%f13558, %f13531, %f13542, %f13478;
	fma.rn.f32 	%f13559, %f13531, %f13543, %f13479;
	fma.rn.f32 	%f13560, %f13531, %f13544, %f13480;
	fma.rn.f32 	%f13561, %f13531, %f13545, %f13481;
	fma.rn.f32 	%f13562, %f13532, %f13538, %f13482;
	fma.rn.f32 	%f13563, %f13532, %f13539, %f13483;
	fma.rn.f32 	%f13564, %f13532, %f13540, %f13484;
	fma.rn.f32 	%f13565, %f13532, %f13541, %f13485;
	fma.rn.f32 	%f13566, %f13532, %f13542, %f13486;
	fma.rn.f32 	%f13567, %f13532, %f13543, %f13487;
	fma.rn.f32 	%f13568, %f13532, %f13544, %f13488;
	fma.rn.f32 	%f13569, %f13532, %f13545, %f13489;
	fma.rn.f32 	%f13570, %f13533, %f13538, %f13490;
	fma.rn.f32 	%f13571, %f13533, %f13539, %f13491;
	fma.rn.f32 	%f13572, %f13533, %f13540, %f13492;
	fma.rn.f32 	%f13573, %f13533, %f13541, %f13493;
	fma.rn.f32 	%f13574, %f13533, %f13542, %f13494;
	fma.rn.f32 	%f13575, %f13533, %f13543, %f13495;
	fma.rn.f32 	%f13576, %f13533, %f13544, %f13496;
	fma.rn.f32 	%f13577, %f13533, %f13545, %f13497;
	fma.rn.f32 	%f13578, %f13534, %f13538, %f13498;
	fma.rn.f32 	%f13579, %f13534, %f13539, %f13499;
	fma.rn.f32 	%f13580, %f13534, %f13540, %f13500;
	fma.rn.f32 	%f13581, %f13534, %f13541, %f13501;
	fma.rn.f32 	%f13582, %f13534, %f13542, %f13502;
	fma.rn.f32 	%f13583, %f13534, %f13543, %f13503;
	fma.rn.f32 	%f13584, %f13534, %f13544, %f13504;
	fma.rn.f32 	%f13585, %f13534, %f13545, %f13505;
	fma.rn.f32 	%f13586, %f13535, %f13538, %f13506;
	fma.rn.f32 	%f13587, %f13535, %f13539, %f13507;
	fma.rn.f32 	%f13588, %f13535, %f13540, %f13508;
	fma.rn.f32 	%f13589, %f13535, %f13541, %f13509;
	fma.rn.f32 	%f13590, %f13535, %f13542, %f13510;
	fma.rn.f32 	%f13591, %f13535, %f13543, %f13511;
	fma.rn.f32 	%f13592, %f13535, %f13544, %f13512;
	fma.rn.f32 	%f13593, %f13535, %f13545, %f13513;
	fma.rn.f32 	%f13594, %f13536, %f13538, %f13514;
	fma.rn.f32 	%f13595, %f13536, %f13539, %f13515;
	fma.rn.f32 	%f13596, %f13536, %f13540, %f13516;
	fma.rn.f32 	%f13597, %f13536, %f13541, %f13517;
	fma.rn.f32 	%f13598, %f13536, %f13542, %f13518;
	fma.rn.f32 	%f13599, %f13536, %f13543, %f13519;
	fma.rn.f32 	%f13600, %f13536, %f13544, %f13520;
	fma.rn.f32 	%f13601, %f13536, %f13545, %f13521;
	fma.rn.f32 	%f13602, %f13537, %f13538, %f13522;
	fma.rn.f32 	%f13603, %f13537, %f13539, %f13523;
	fma.rn.f32 	%f13604, %f13537, %f13540, %f13524;
	fma.rn.f32 	%f13605, %f13537, %f13541, %f13525;
	fma.rn.f32 	%f13606, %f13537, %f13542, %f13526;
	fma.rn.f32 	%f13607, %f13537, %f13543, %f13527;
	fma.rn.f32 	%f13608, %f13537, %f13544, %f13528;
	fma.rn.f32 	%f13609, %f13537, %f13545, %f13529;
	mov.u32 	%r355, %ctaid.y;
	shl.b32 	%r356, %r355, 14;
	shl.b32 	%r358, %r320, 9;
	add.s32 	%r359, %r358, %r356;
	shl.b32 	%r361, %r199, 2;
	cvt.u64.u32 	%rd44, %r361;
	mov.u32 	%r362, %ctaid.x;
	shl.b32 	%r363, %r362, 7;
	cvt.u64.u32 	%rd45, %r363;
	add.s64 	%rd46, %rd44, %rd45;
	cvt.u64.u32 	%rd47, %r359;
	add.s64 	%rd48, %rd46, %rd47;
	shl.b64 	%rd49, %rd48, 2;
	add.s64 	%rd50, %rd43, %rd49;
	st.global.v4.f32 	[%rd50], {%f13546, %f13547, %f13548, %f13549};
	st.global.v4.f32 	[%rd50+256], {%f13550, %f13551, %f13552, %f13553};
	st.global.v4.f32 	[%rd50+512], {%f13554, %f13555, %f13556, %f13557};
	st.global.v4.f32 	[%rd50+768], {%f13558, %f13559, %f13560, %f13561};
	st.global.v4.f32 	[%rd50+1024], {%f13562, %f13563, %f13564, %f13565};
	st.global.v4.f32 	[%rd50+1280], {%f13566, %f13567, %f13568, %f13569};
	st.global.v4.f32 	[%rd50+1536], {%f13570, %f13571, %f13572, %f13573};
	st.global.v4.f32 	[%rd50+1792], {%f13574, %f13575, %f13576, %f13577};
	st.global.v4.f32 	[%rd50+32768], {%f13578, %f13579, %f13580, %f13581};
	st.global.v4.f32 	[%rd50+33024], {%f13582, %f13583, %f13584, %f13585};
	st.global.v4.f32 	[%rd50+33280], {%f13586, %f13587, %f13588, %f13589};
	st.global.v4.f32 	[%rd50+33536], {%f13590, %f13591, %f13592, %f13593};
	st.global.v4.f32 	[%rd50+33792], {%f13594, %f13595, %f13596, %f13597};
	st.global.v4.f32 	[%rd50+34048], {%f13598, %f13599, %f13600, %f13601};
	st.global.v4.f32 	[%rd50+34304], {%f13602, %f13603, %f13604, %f13605};
	st.global.v4.f32 	[%rd50+34560], {%f13606, %f13607, %f13608, %f13609};
	ret;

}
	// .globl	_Z16sgemm_b2b_kernelILi1024ELi1024ELi128ELi1024EEvPfS0_S0_S0_S0_
.visible .entry _Z16sgemm_b2b_kernelILi1024ELi1024ELi128ELi1024EEvPfS0_S0_S0_S0_(
	.param .u64 .ptr .align 1 _Z16sgemm_b2b_kernelILi1024ELi1024ELi128ELi1024EEvPfS0_S0_S0_S0__param_0,
	.param .u64 .ptr .align 1 _Z16sgemm_b2b_kernelILi1024ELi1024ELi128ELi1024EEvPfS0_S0_S0_S0__param_1,
	.param .u64 .ptr .align 1 _Z16sgemm_b2b_kernelILi1024ELi1024ELi128ELi1024EEvPfS0_S0_S0_S0__param_2,
	.param .u64 .ptr .align 1 _Z16sgemm_b2b_kernelILi1024ELi1024ELi128ELi1024EEvPfS0_S0_S0_S0__param_3,
	.param .u64 .ptr .align 1 _Z16sgemm_b2b_kernelILi1024ELi1024ELi128ELi1024EEvPfS0_S0_S0_S0__param_4
)
.maxntid 256
{
	.reg .pred 	%p<18>;
	.reg .b32 	%r<365>;
	.reg .b32 	%f<13674>;
	.reg .b64 	%rd<59>;
	// demoted variable
	.shared .align 4 .b8 _ZZ16sgemm_b2b_kernelILi1024ELi1024ELi128ELi1024EEvPfS0_S0_S0_S0_E3s_a[8192];
	// demoted variable
	.shared .align 4 .b8 _ZZ16sgemm_b2b_kernelILi1024ELi1024ELi128ELi1024EEvPfS0_S0_S0_S0_E4s_b1[8192];
	ld.param.u64 	%rd16, [_Z16sgemm_b2b_kernelILi1024ELi1024ELi128ELi1024EEvPfS0_S0_S0_S0__param_0];
	ld.param.u64 	%rd17, [_Z16sgemm_b2b_kernelILi1024ELi1024ELi128ELi1024EEvPfS0_S0_S0_S0__param_1];
	cvta.to.global.u64 	%rd18, %rd17;
	cvta.to.global.u64 	%rd19, %rd16;
	mov.u32 	%r12, %tid.y;
	shl.b32 	%r13, %r12, 4;
	mov.u32 	%r14, %tid.x;
	add.s32 	%r15, %r13, %r14;
	mov.u32 	%r16, %ctaid.y;
	shl.b32 	%r17, %r16, 17;
	cvt.u64.u32 	%rd20, %r17;
	shl.b32 	%r18, %r15, 9;
	and.b32  	%r19, %r18, 4193280;
	cvt.u64.u32 	%rd21, %r19;
	add.s64 	%rd22, %rd21, %rd20;
	shl.b32 	%r20, %r14, 2;
	and.b32  	%r21, %r20, 4;
	cvt.u64.u32 	%rd23, %r21;
	or.b64  	%rd24, %rd22, %rd23;
	shl.b64 	%rd25, %rd24, 2;
	add.s64 	%rd26, %rd19, %rd25;
	ld.global.nc.v4.f32 	{%f1282, %f1283, %f1284, %f1285}, [%rd26];
	shl.b32 	%r22, %r15, 2;
	mul.wide.u32 	%rd27, %r22, 4;
	add.s64 	%rd28, %rd18, %rd27;
	shl.b32 	%r23, %r14, 9;
	and.b32  	%r24, %r23, 512;
	shr.u32 	%r25, %r15, 1;
	add.s32 	%r26, %r25, %r24;
	ld.global.nc.v4.f32 	{%f1286, %f1287, %f1288, %f1289}, [%rd28];
	shl.b32 	%r27, %r26, 2;
	mov.u32 	%r28, _ZZ16sgemm_b2b_kernelILi1024ELi1024ELi128ELi1024EEvPfS0_S0_S0_S0_E3s_a;
	add.s32 	%r29, %r28, %r27;
	st.shared.f32 	[%r29], %f1282;
	st.shared.f32 	[%r29+512], %f1283;
	st.shared.f32 	[%r29+1024], %f1284;
	st.shared.f32 	[%r29+1536], %f1285;
	mov.u32 	%r30, _ZZ16sgemm_b2b_kernelILi1024ELi1024ELi128ELi1024EEvPfS0_S0_S0_S0_E4s_b1;
	shl.b32 	%r31, %r15, 4;
	add.s32 	%r32, %r30, %r31;
	st.shared.v4.f32 	[%r32], {%f1286, %f1287, %f1288, %f1289};
	bar.sync 	0;
	add.s32 	%r33, %r22, 2048;
	mul.wide.u32 	%rd29, %r33, 4;
	add.s64 	%rd58, %rd18, %rd29;
	add.s32 	%r34, %r22, 3072;
	mul.wide.u32 	%rd30, %r34, 4;
	add.s64 	%rd57, %rd18, %rd30;
	cvt.u64.u32 	%rd31, %r31;
	and.b64  	%rd32, %rd31, 130560;
	and.b32  	%r35, %r15, 31;
	mul.wide.u32 	%rd33, %r35, 16;
	or.b64  	%rd34, %rd32, %rd33;
	add.s64 	%rd35, %rd34, %rd18;
	add.s64 	%rd56, %rd35, 16384;
	add.s64 	%rd55, %rd26, 128;
	mov.f32 	%f13610, 0f00000000;
	mov.b32 	%r364, 0;
	mov.f32 	%f13611, %f13610;
	mov.f32 	%f13612, %f13610;
	mov.f32 	%f13613, %f13610;
	mov.f32 	%f13614, %f13610;
	mov.f32 	%f13615, %f13610;
	mov.f32 	%f13616, %f13610;
	mov.f32 	%f13617, %f13610;
	mov.f32 	%f13618, %f13610;
	mov.f32 	%f13619, %f13610;
	mov.f32 	%f13620, %f13610;
	mov.f32 	%f13621, %f13610;
	mov.f32 	%f13622, %f13610;
	mov.f32 	%f13623, %f13610;
	mov.f32 	%f13624, %f13610;
	mov.f32 	%f13625, %f13610;
	mov.f32 	%f13626, %f13610;
	mov.f32 	%f13627, %f13610;
	mov.f32 	%f13628, %f13610;
	mov.f32 	%f13629, %f13610;
	mov.f32 	%f13630, %f13610;
	mov.f32 	%f13631, %f13610;
	mov.f32 	%f13632, %f13610;
	mov.f32 	%f13633, %f13610;
	mov.f32 	%f13634, %f13610;
	mov.f32 	%f13635, %f13610;
	mov.f32 	%f13636, %f13610;
	mov.f32 	%f13637, %f13610;
	mov.f32 	%f13638, %f13610;
	mov.f32 	%f13639, %f13610;
	mov.f32 	%f13640, %f13610;
	mov.f32 	%f13641, %f13610;
	mov.f32 	%f13642, %f13610;
	mov.f32 	%f13643, %f13610;
	mov.f32 	%f13644, %f13610;
	mov.f32 	%f13645, %f13610;
	mov.f32 	%f13646, %f13610;
	mov.f32 	%f13647, %f13610;
	mov.f32 	%f13648, %f13610;
	mov.f32 	%f13649, %f13610;
	mov.f32 	%f13650, %f13610;
	mov.f32 	%f13651, %f13610;
	mov.f32 	%f13652, %f13610;
	mov.f32 	%f13653, %f13610;
	mov.f32 	%f13654, %f13610;
	mov.f32 	%f13655, %f13610;
	mov.f32 	%f13656, %f13610;
	mov.f32 	%f13657, %f13610;
	mov.f32 	%f13658, %f13610;
	mov.f32 	%f13659, %f13610;
	mov.f32 	%f13660, %f13610;
	mov.f32 	%f13661, %f13610;
	mov.f32 	%f13662, %f13610;
	mov.f32 	%f13663, %f13610;
	mov.f32 	%f13664, %f13610;
	mov.f32 	%f13665, %f13610;
	mov.f32 	%f13666, %f13610;
	mov.f32 	%f13667, %f13610;
	mov.f32 	%f13668, %f13610;
	mov.f32 	%f13669, %f13610;
	mov.f32 	%f13670, %f13610;
	mov.f32 	%f13671, %f13610;
	mov.f32 	%f13672, %f13610;
	mov.f32 	%f13673, %f13610;
$L__BB2_1:
	.pragma "nounroll";
	ld.global.nc.v4.f32 	{%f1290, %f1291, %f1292, %f1293}, [%rd55+-96];
	ld.global.nc.v4.f32 	{%f1294, %f1295, %f1296, %f1297}, [%rd56+-12288];
	add.s32 	%r2, %r28, %r13;
	ld.shared.v4.f32 	{%f1298, %f1299, %f1300, %f1301}, [%r2];
	ld.shared.v4.f32 	{%f1302, %f1303, %f1304, %f1305}, [%r2+256];
	shl.b32 	%r40, %r14, 4;
	add.s32 	%r3, %r30, %r40;
	ld.shared.v4.f32 	{%f1306, %f1307, %f1308, %f1309}, [%r3];
	ld.shared.v4.f32 	{%f1310, %f1311, %f1312, %f1313}, [%r3+256];
	fma.rn.f32 	%f1314, %f1298, %f1306, %f13673;
	fma.rn.f32 	%f1315, %f1298, %f1307, %f13672;
	fma.rn.f32 	%f1316, %f1298, %f1308, %f13671;
	fma.rn.f32 	%f1317, %f1298, %f1309, %f13670;
	fma.rn.f32 	%f1318, %f1298, %f1310, %f13669;
	fma.rn.f32 	%f1319, %f1298, %f1311, %f13668;
	fma.rn.f32 	%f1320, %f1298, %f1312, %f13667;
	fma.rn.f32 	%f1321, %f1298, %f1313, %f13666;
	fma.rn.f32 	%f1322, %f1299, %f1306, %f13665;
	fma.rn.f32 	%f1323, %f1299, %f1307, %f13664;
	fma.rn.f32 	%f1324, %f1299, %f1308, %f13663;
	fma.rn.f32 	%f1325, %f1299, %f1309, %f13662;
	fma.rn.f32 	%f1326, %f1299, %f1310, %f13661;
	fma.rn.f32 	%f1327, %f1299, %f1311, %f13660;
	fma.rn.f32 	%f1328, %f1299, %f1312, %f13659;
	fma.rn.f32 	%f1329, %f1299, %f1313, %f13658;
	fma.rn.f32 	%f1330, %f1300, %f1306, %f13657;
	fma.rn.f32 	%f1331, %f1300, %f1307, %f13656;
	fma.rn.f32 	%f1332, %f1300, %f1308, %f13655;
	fma.rn.f32 	%f1333, %f1300, %f1309, %f13654;
	fma.rn.f32 	%f1334, %f1300, %f1310, %f13653;
	fma.rn.f32 	%f1335, %f1300, %f1311, %f13652;
	fma.rn.f32 	%f1336, %f1300, %f1312, %f13651;
	fma.rn.f32 	%f1337, %f1300, %f1313, %f13650;
	fma.rn.f32 	%f1338, %f1301, %f1306, %f13649;
	fma.rn.f32 	%f1339, %f1301, %f1307, %f13648;
	fma.rn.f32 	%f1340, %f1301, %f1308, %f13647;
	fma.rn.f32 	%f1341, %f1301, %f1309, %f13646;
	fma.rn.f32 	%f1342, %f1301, %f1310, %f13645;
	fma.rn.f32 	%f1343, %f1301, %f1311, %f13644;
	fma.rn.f32 	%f1344, %f1301, %f1312, %f13643;
	fma.rn.f32 	%f1345, %f1301, %f1313, %f13642;
	fma.rn.f32 	%f1346, %f1302, %f1306, %f13641;
	fma.rn.f32 	%f1347, %f1302, %f1307, %f13640;
	fma.rn.f32 	%f1348, %f1302, %f1308, %f13639;
	fma.rn.f32 	%f1349, %f1302, %f1309, %f13638;
	fma.rn.f32 	%f1350, %f1302, %f1310, %f13637;
	fma.rn.f32 	%f1351, %f1302, %f1311, %f13636;
	fma.rn.f32 	%f1352, %f1302, %f1312, %f13635;
	fma.rn.f32 	%f1353, %f1302, %f1313, %f13634;
	fma.rn.f32 	%f1354, %f1303, %f1306, %f13633;
	fma.rn.f32 	%f1355, %f1303, %f1307, %f13632;
	fma.rn.f32 	%f1356, %f1303, %f1308, %f13631;
	fma.rn.f32 	%f1357, %f1303, %f1309, %f13630;
	fma.rn.f32 	%f1358, %f1303, %f1310, %f13629;
	fma.rn.f32 	%f1359, %f1303, %f1311, %f13628;
	fma.rn.f32 	%f1360, %f1303, %f1312, %f13627;
	fma.rn.f32 	%f1361, %f1303, %f1313, %f13626;
	fma.rn.f32 	%f1362, %f1304, %f1306, %f13625;
	fma.rn.f32 	%f1363, %f1304, %f1307, %f13624;
	fma.rn.f32 	%f1364, %f1304, %f1308, %f13623;
	fma.rn.f32 	%f1365, %f1304, %f1309, %f13622;
	fma.rn.f32 	%f1366, %f1304, %f1310, %f13621;
	fma.rn.f32 	%f1367, %f1304, %f1311, %f13620;
	fma.rn.f32 	%f1368, %f1304, %f1312, %f13619;
	fma.rn.f32 	%f1369, %f1304, %f1313, %f13618;
	fma.rn.f32 	%f1370, %f1305, %f1306, %f13617;
	fma.rn.f32 	%f1371, %f1305, %f1307, %f13616;
	fma.rn.f32 	%f1372, %f1305, %f1308, %f13615;
	fma.rn.f32 	%f1373, %f1305, %f1309, %f13614;
	fma.rn.f32 	%f1374, %f1305, %f1310, %f13613;
	fma.rn.f32 	%f1375, %f1305, %f1311, %f13612;
	fma.rn.f32 	%f1376, %f1305, %f1312, %f13611;
	fma.rn.f32 	%f1377, %f1305, %f1313, %f13610;
	ld.shared.v4.f32 	{%f1378, %f1379, %f1380, %f1381}, [%r2+512];
	ld.shared.v4.f32 	{%f1382, %f1383, %f1384, %f1385}, [%r2+768];
	ld.shared.v4.f32 	{%f1386, %f1387, %f1388, %f1389}, [%r3+512];
	ld.shared.v4.f32 	{%f1390, %f1391, %f1392, %f1393}, [%r3+768];
	fma.rn.f32 	%f1394, %f1378, %f1386, %f1314;
	fma.rn.f32 	%f1395, %f1378, %f1387, %f1315;
	fma.rn.f32 	%f1396, %f1378, %f1388, %f1316;
	fma.rn.f32 	%f1397, %f1378, %f1389, %f1317;
	fma.rn.f32 	%f1398, %f1378, %f1390, %f1318;
	fma.rn.f32 	%f1399, %f1378, %f1391, %f1319;
	fma.rn.f32 	%f1400, %f1378, %f1392, %f1320;
	fma.rn.f32 	%f1401, %f1378, %f1393, %f1321;
	fma.rn.f32 	%f1402, %f1379, %f1386, %f1322;
	fma.rn.f32 	%f1403, %f1379, %f1387, %f1323;
	fma.rn.f32 	%f1404, %f1379, %f1388, %f1324;
	fma.rn.f32 	%f1405, %f1379, %f1389, %f1325;
	fma.rn.f32 	%f1406, %f1379, %f1390, %f1326;
	fma.rn.f32 	%f1407, %f1379, %f1391, %f1327;
	fma.rn.f32 	%f1408, %f1379, %f1392, %f1328;
	fma.rn.f32 	%f1409, %f1379, %f1393, %f1329;
	fma.rn.f32 	%f1410, %f1380, %f1386, %f1330;
	fma.rn.f32 	%f1411, %f1380, %f1387, %f1331;
	fma.rn.f32 	%f1412, %f1380, %f1388, %f1332;
	fma.rn.f32 	%f1413, %f1380, %f1389, %f1333;
	fma.rn.f32 	%f1414, %f1380, %f1390, %f1334;
	fma.rn.f32 	%f1415, %f1380, %f1391, %f1335;
	fma.rn.f32 	%f1416, %f1380, %f1392, %f1336;
	fma.rn.f32 	%f1417, %f1380, %f1393, %f1337;
	fma.rn.f32 	%f1418, %f1381, %f1386, %f1338;
	fma.rn.f32 	%f1419, %f1381, %f1387, %f1339;
	fma.rn.f32 	%f1420, %f1381, %f1388, %f1340;
	fma.rn.f32 	%f1421, %f1381, %f1389, %f1341;
	fma.rn.f32 	%f1422, %f1381, %f1390, %f1342;
	fma.rn.f32 	%f1423, %f1381, %f1391, %f1343;
	fma.rn.f32 	%f1424, %f1381, %f1392, %f1344;
	fma.rn.f32 	%f1425, %f1381, %f1393, %f1345;
	fma.rn.f32 	%f1426, %f1382, %f1386, %f1346;
	fma.rn.f32 	%f1427, %f1382, %f1387, %f1347;
	fma.rn.f32 	%f1428, %f1382, %f1388, %f1348;
	fma.rn.f32 	%f1429, %f1382, %f1389, %f1349;
	fma.rn.f32 	%f1430, %f1382, %f1390, %f1350;
	fma.rn.f32 	%f1431, %f1382, %f1391, %f1351;
	fma.rn.f32 	%f1432, %f1382, %f1392, %f1352;
	fma.rn.f32 	%f1433, %f1382, %f1393, %f1353;
	fma.rn.f32 	%f1434, %f1383, %f1386, %f1354;
	fma.rn.f32 	%f1435, %f1383, %f1387, %f1355;
	fma.rn.f32 	%f1436, %f1383, %f1388, %f1356;
	fma.rn.f32 	%f1437, %f1383, %f1389, %f1357;
	fma.rn.f32 	%f1438, %f1383, %f1390, %f1358;
	fma.rn.f32 	%f1439, %f1383, %f1391, %f1359;
	fma.rn.f32 	%f1440, %f1383, %f1392, %f1360;
	fma.rn.f32 	%f1441, %f1383, %f1393, %f1361;
	fma.rn.f32 	%f1442, %f1384, %f1386, %f1362;
	fma.rn.f32 	%f1443, %f1384, %f1387, %f1363;
	fma.rn.f32 	%f1444, %f1384, %f1388, %f1364;
	fma.rn.f32 	%f1445, %f1384, %f1389, %f1365;
	fma.rn.f32 	%f1446, %f1384, %f1390, %f1366;
	fma.rn.f32 	%f1447, %f1384, %f1391, %f1367;
	fma.rn.f32 	%f1448, %f1384, %f1392, %f1368;
	fma.rn.f32 	%f1449, %f1384, %f1393, %f1369;
	fma.rn.f32 	%f1450, %f1385, %f1386, %f1370;
	fma.rn.f32 	%f1451, %f1385, %f1387, %f1371;
	fma.rn.f32 	%f1452, %f1385, %f1388, %f1372;
	fma.rn.f32 	%f1453, %f1385, %f1389, %f1373;
	fma.rn.f32 	%f1454, %f1385, %f1390, %f1374;
	fma.rn.f32 	%f1455, %f1385, %f1391, %f1375;
	fma.rn.f32 	%f1456, %f1385, %f1392, %f1376;
	fma.rn.f32 	%f1457, %f1385, %f1393, %f1377;
	ld.shared.v4.f32 	{%f1458, %f1459, %f1460, %f1461}, [%r2+1024];
	ld.shared.v4.f32 	{%f1462, %f1463, %f1464, %f1465}, [%r2+1280];
	ld.shared.v4.f32 	{%f1466, %f1467, %f1468, %f1469}, [%r3+1024];
	ld.shared.v4.f32 	{%f1470, %f1471, %f1472, %f1473}, [%r3+1280];
	fma.rn.f32 	%f1474, %f1458, %f1466, %f1394;
	fma.rn.f32 	%f1475, %f1458, %f1467, %f1395;
	fma.rn.f32 	%f1476, %f1458, %f1468, %f1396;
	fma.rn.f32 	%f1477, %f1458, %f1469, %f1397;
	fma.rn.f32 	%f1478, %f1458, %f1470, %f1398;
	fma.rn.f32 	%f1479, %f1458, %f1471, %f1399;
	fma.rn.f32 	%f1480, %f1458, %f1472, %f1400;
	fma.rn.f32 	%f1481, %f1458, %f1473, %f1401;
	fma.rn.f32 	%f1482, %f1459, %f1466, %f1402;
	fma.rn.f32 	%f1483, %f1459, %f1467, %f1403;
	fma.rn.f32 	%f1484, %f1459, %f1468, %f1404;
	fma.rn.f32 	%f1485, %f1459, %f1469, %f1405;
	fma.rn.f32 	%f1486, %f1459, %f1470, %f1406;
	fma.rn.f32 	%f1487, %f1459, %f1471, %f1407;
	fma.rn.f32 	%f1488, %f1459, %f1472, %f1408;
	fma.rn.f32 	%f1489, %f1459, %f1473, %f1409;
	fma.rn.f32 	%f1490, %f1460, %f1466, %f1410;
	fma.rn.f32 	%f1491, %f1460, %f1467, %f1411;
	fma.rn.f32 	%f1492, %f1460, %f1468, %f1412;
	fma.rn.f32 	%f1493, %f1460, %f1469, %f1413;
	fma.rn.f32 	%f1494, %f1460, %f1470, %f1414;
	fma.rn.f32 	%f1495, %f1460, %f1471, %f1415;
	fma.rn.f32 	%f1496, %f1460, %f1472, %f1416;
	fma.rn.f32 	%f1497, %f1460, %f1473, %f1417;
	fma.rn.f32 	%f1498, %f1461, %f1466, %f1418;
	fma.rn.f32 	%f1499, %f1461, %f1467, %f1419;
	fma.rn.f32 	%f1500, %f1461, %f1468, %f1420;
	fma.rn.f32 	%f1501, %f1461, %f1469, %f1421;
	fma.rn.f32 	%f1502, %f1461, %f1470, %f1422;
	fma.rn.f32 	%f1503, %f1461, %f1471, %f1423;
	fma.rn.f32 	%f1504, %f1461, %f1472, %f1424;
	fma.rn.f32 	%f1505, %f1461, %f1473, %f1425;
	fma.rn.f32 	%f1506, %f1462, %f1466, %f1426;
	fma.rn.f32 	%f1507, %f1462, %f1467, %f1427;
	fma.rn.f32 	%f1508, %f1462, %f1468, %f1428;
	fma.rn.f32 	%f1509, %f1462, %f1469, %f1429;
	fma.rn.f32 	%f1510, %f1462, %f1470, %f1430;
	fma.rn.f32 	%f1511, %f1462, %f1471, %f1431;
	fma.rn.f32 	%f1512, %f1462, %f1472, %f1432;
	fma.rn.f32 	%f1513, %f1462, %f1473, %f1433;
	fma.rn.f32 	%f1514, %f1463, %f1466, %f1434;
	fma.rn.f32 	%f1515, %f1463, %f1467, %f1435;
	fma.rn.f32 	%f1516, %f1463, %f1468, %f1436;
	fma.rn.f32 	%f1517, %f1463, %f1469, %f1437;
	fma.rn.f32 	%f1518, %f1463, %f1470, %f1438;
	fma.rn.f32 	%f1519, %f1463, %f1471, %f1439;
	fma.rn.f32 	%f1520, %f1463, %f1472, %f1440;
	fma.rn.f32 	%f1521, %f1463, %f1473, %f1441;
	fma.rn.f32 	%f1522, %f1464, %f1466, %f1442;
	fma.rn.f32 	%f1523, %f1464, %f1467, %f1443;
	fma.rn.f32 	%f1524, %f1464, %f1468, %f1444;
	fma.rn.f32 	%f1525, %f1464, %f1469, %f1445;
	fma.rn.f32 	%f1526, %f1464, %f1470, %f1446;
	fma.rn.f32 	%f1527, %f1464, %f1471, %f1447;
	fma.rn.f32 	%f1528, %f1464, %f1472, %f1448;
	fma.rn.f32 	%f1529, %f1464, %f1473, %f1449;
	fma.rn.f32 	%f1530, %f1465, %f1466, %f1450;
	fma.rn.f32 	%f1531, %f1465, %f1467, %f1451;
	fma.rn.f32 	%f1532, %f1465, %f1468, %f1452;
	fma.rn.f32 	%f1533, %f1465, %f1469, %f1453;
	fma.rn.f32 	%f1534, %f1465, %f1470, %f1454;
	fma.rn.f32 	%f1535, %f1465, %f1471, %f1455;
	fma.rn.f32 	%f1536, %f1465, %f1472, %f1456;
	fma.rn.f32 	%f1537, %f1465, %f1473, %f1457;
	ld.shared.v4.f32 	{%f1538, %f1539, %f1540, %f1541}, [%r2+1536];
	ld.shared.v4.f32 	{%f1542, %f1543, %f1544, %f1545}, [%r2+1792];
	ld.shared.v4.f32 	{%f1546, %f1547, %f1548, %f1549}, [%r3+1536];
	ld.shared.v4.f32 	{%f1550, %f1551, %f1552, %f1553}, [%r3+1792];
	fma.rn.f32 	%f1554, %f1538, %f1546, %f1474;
	fma.rn.f32 	%f1555, %f1538, %f1547, %f1475;
	fma.rn.f32 	%f1556, %f1538, %f1548, %f1476;
	fma.rn.f32 	%f1557, %f1538, %f1549, %f1477;
	fma.rn.f32 	%f1558, %f1538, %f1550, %f1478;
	fma.rn.f32 	%f1559, %f1538, %f1551, %f1479;
	fma.rn.f32 	%f1560, %f1538, %f1552, %f1480;
	fma.rn.f32 	%f1561, %f1538, %f1553, %f1481;
	fma.rn.f32 	%f1562, %f1539, %f1546, %f1482;
	fma.rn.f32 	%f1563, %f1539, %f1547, %f1483;
	fma.rn.f32 	%f1564, %f1539, %f1548, %f1484;
	fma.rn.f32 	%f1565, %f1539, %f1549, %f1485;
	fma.rn.f32 	%f1566, %f1539, %f1550, %f1486;
	fma.rn.f32 	%f1567, %f1539, %f1551, %f1487;
	fma.rn.f32 	%f1568, %f1539, %f1552, %f1488;
	fma.rn.f32 	%f1569, %f1539, %f1553, %f1489;
	fma.rn.f32 	%f1570, %f1540, %f1546, %f1490;
	fma.rn.f32 	%f1571, %f1540, %f1547, %f1491;
	fma.rn.f32 	%f1572, %f1540, %f1548, %f1492;
	fma.rn.f32 	%f1573, %f1540, %f1549, %f1493;
	fma.rn.f32 	%f1574, %f1540, %f1550, %f1494;
	fma.rn.f32 	%f1575, %f1540, %f1551, %f1495;
	fma.rn.f32 	%f1576, %f1540, %f1552, %f1496;
	fma.rn.f32 	%f1577, %f1540, %f1553, %f1497;
	fma.rn.f32 	%f1578, %f1541, %f1546, %f1498;
	fma.rn.f32 	%f1579, %f1541, %f1547, %f1499;
	fma.rn.f32 	%f1580, %f1541, %f1548, %f1500;
	fma.rn.f32 	%f1581, %f1541, %f1549, %f1501;
	fma.rn.f32 	%f1582, %f1541, %f1550, %f1502;
	fma.rn.f32 	%f1583, %f1541, %f1551, %f1503;
	fma.rn.f32 	%f1584, %f1541, %f1552, %f1504;
	fma.rn.f32 	%f1585, %f1541, %f1553, %f1505;
	fma.rn.f32 	%f1586, %f1542, %f1546, %f1506;
	fma.rn.f32 	%f1587, %f1542, %f1547, %f1507;
	fma.rn.f32 	%f1588, %f1542, %f1548, %f1508;
	fma.rn.f32 	%f1589, %f1542, %f1549, %f1509;
	fma.rn.f32 	%f1590, %f1542, %f1550, %f1510;
	fma.rn.f32 	%f1591, %f1542, %f1551, %f1511;
	fma.rn.f32 	%f1592, %f1542, %f1552, %f1512;
	fma.rn.f32 	%f1593, %f1542, %f1553, %f1513;
	fma.rn.f32 	%f1594, %f1543, %f1546, %f1514;
	fma.rn.f32 	%f1595, %f1543, %f1547, %f1515;
	fma.rn.f32 	%f1596, %f1543, %f1548, %f1516;
	fma.rn.f32 	%f1597, %f1543, %f1549, %f1517;
	fma.rn.f32 	%f1598, %f1543, %f1550, %f1518;
	fma.rn.f32 	%f1599, %f1543, %f1551, %f1519;
	fma.rn.f32 	%f1600, %f1543, %f1552, %f1520;
	fma.rn.f32 	%f1601, %f1543, %f1553, %f1521;
	fma.rn.f32 	%f1602, %f1544, %f1546, %f1522;
	fma.rn.f32 	%f1603, %f1544, %f1547, %f1523;
	fma.rn.f32 	%f1604, %f1544, %f1548, %f1524;
	fma.rn.f32 	%f1605, %f1544, %f1549, %f1525;
	fma.rn.f32 	%f1606, %f1544, %f1550, %f1526;
	fma.rn.f32 	%f1607, %f1544, %f1551, %f1527;
	fma.rn.f32 	%f1608, %f1544, %f1552, %f1528;
	fma.rn.f32 	%f1609, %f1544, %f1553, %f1529;
	fma.rn.f32 	%f1610, %f1545, %f1546, %f1530;
	fma.rn.f32 	%f1611, %f1545, %f1547, %f1531;
	fma.rn.f32 	%f1612, %f1545, %f1548, %f1532;
	fma.rn.f32 	%f1613, %f1545, %f1549, %f1533;
	fma.rn.f32 	%f1614, %f1545, %f1550, %f1534;
	fma.rn.f32 	%f1615, %f1545, %f1551, %f1535;
	fma.rn.f32 	%f1616, %f1545, %f1552, %f1536;
	fma.rn.f32 	%f1617, %f1545, %f1553, %f1537;
	ld.shared.v4.f32 	{%f1618, %f1619, %f1620, %f1621}, [%r2+2048];
	ld.shared.v4.f32 	{%f1622, %f1623, %f1624, %f1625}, [%r2+2304];
	ld.shared.v4.f32 	{%f1626, %f1627, %f1628, %f1629}, [%r3+2048];
	ld.shared.v4.f32 	{%f1630, %f1631, %f1632, %f1633}, [%r3+2304];
	fma.rn.f32 	%f1634, %f1618, %f1626, %f1554;
	fma.rn.f32 	%f1635, %f1618, %f1627, %f1555;
	fma.rn.f32 	%f1636, %f1618, %f1628, %f1556;
	fma.rn.f32 	%f1637, %f1618, %f1629, %f1557;
	fma.rn.f32 	%f1638, %f1618, %f1630, %f1558;
	fma.rn.f32 	%f1639, %f1618, %f1631, %f1559;
	fma.rn.f32 	%f1640, %f1618, %f1632, %f1560;
	fma.rn.f32 	%f1641, %f1618, %f1633, %f1561;
	fma.rn.f32 	%f1642, %f1619, %f1626, %f1562;
	fma.rn.f32 	%f1643, %f1619, %f1627, %f1563;
	fma.rn.f32 	%f1644, %f1619, %f1628, %f1564;
	fma.rn.f32 	%f1645, %f1619, %f1629, %f1565;
	fma.rn.f32 	%f1646, %f1619, %f1630, %f1566;
	fma.rn.f32 	%f1647, %f1619, %f1631, %f1567;
	fma.rn.f32 	%f1648, %f1619, %f1632, %f1568;
	fma.rn.f32 	%f1649, %f1619, %f1633, %f1569;
	fma.rn.f32 	%f1650, %f1620, %f1626, %f1570;
	fma.rn.f32 	%f1651, %f1620, %f1627, %f1571;
	fma.rn.f32 	%f1652, %f1620, %f1628, %f1572;
	fma.rn.f32 	%f1653, %f1620, %f1629, %f1573;
	fma.rn.f32 	%f1654, %f1620, %f1630, %f1574;
	fma.rn.f32 	%f1655, %f1620, %f1631, %f1575;
	fma.rn.f32 	%f1656, %f1620, %f1632, %f1576;
	fma.rn.f32 	%f1657, %f1620, %f1633, %f1577;
	fma.rn.f32 	%f1658, %f1621, %f1626, %f1578;
	fma.rn.f32 	%f1659, %f1621, %f1627, %f1579;
	fma.rn.f32 	%f1660, %f1621, %f1628, %f1580;
	fma.rn.f32 	%f1661, %f1621, %f1629, %f1581;
	fma.rn.f32 	%f1662, %f1621, %f1630, %f1582;
	fma.rn.f32 	%f1663, %f1621, %f1631, %f1583;
	fma.rn.f32 	%f1664, %f1621, %f1632, %f1584;
	fma.rn.f32 	%f1665, %f1621, %f1633, %f1585;
	fma.rn.f32 	%f1666, %f1622, %f1626, %f1586;
	fma.rn.f32 	%f1667, %f1622, %f1627, %f1587;
	fma.rn.f32 	%f1668, %f1622, %f1628, %f1588;
	fma.rn.f32 	%f1669, %f1622, %f1629, %f1589;
	fma.rn.f32 	%f1670, %f1622, %f1630, %f1590;
	fma.rn.f32 	%f1671, %f1622, %f1631, %f1591;
	fma.rn.f32 	%f1672, %f1622, %f1632, %f1592;
	fma.rn.f32 	%f1673, %f1622, %f1633, %f1593;
	fma.rn.f32 	%f1674, %f1623, %f1626, %f1594;
	fma.rn.f32 	%f1675, %f1623, %f1627, %f1595;
	fma.rn.f32 	%f1676, %f1623, %f1628, %f1596;
	fma.rn.f32 	%f1677, %f1623, %f1629, %f1597;
	fma.rn.f32 	%f1678, %f1623, %f1630, %f1598;
	fma.rn.f32 	%f1679, %f1623, %f1631, %f1599;
	fma.rn.f32 	%f1680, %f1623, %f1632, %f1600;
	fma.rn.f32 	%f1681, %f1623, %f1633, %f1601;
	fma.rn.f32 	%f1682, %f1624, %f1626, %f1602;
	fma.rn.f32 	%f1683, %f1624, %f1627, %f1603;
	fma.rn.f32 	%f1684, %f1624, %f1628, %f1604;
	fma.rn.f32 	%f1685, %f1624, %f1629, %f1605;
	fma.rn.f32 	%f1686, %f1624, %f1630, %f1606;
	fma.rn.f32 	%f1687, %f1624, %f1631, %f1607;
	fma.rn.f32 	%f1688, %f1624, %f1632, %f1608;
	fma.rn.f32 	%f1689, %f1624, %f1633, %f1609;
	fma.rn.f32 	%f1690, %f1625, %f1626, %f1610;
	fma.rn.f32 	%f1691, %f1625, %f1627, %f1611;
	fma.rn.f32 	%f1692, %f1625, %f1628, %f1612;
	fma.rn.f32 	%f1693, %f1625, %f1629, %f1613;
	fma.rn.f32 	%f1694, %f1625, %f1630, %f1614;
	fma.rn.f32 	%f1695, %f1625, %f1631, %f1615;
	fma.rn.f32 	%f1696, %f1625, %f1632, %f1616;
	fma.rn.f32 	%f1697, %f1625, %f1633, %f1617;
	ld.shared.v4.f32 	{%f1698, %f1699, %f1700, %f1701}, [%r2+2560];
	ld.shared.v4.f32 	{%f1702, %f1703, %f1704, %f1705}, [%r2+2816];
	ld.shared.v4.f32 	{%f1706, %f1707, %f1708, %f1709}, [%r3+2560];
	ld.shared.v4.f32 	{%f1710, %f1711, %f1712, %f1713}, [%r3+2816];
	fma.rn.f32 	%f1714, %f1698, %f1706, %f1634;
	fma.rn.f32 	%f1715, %f1698, %f1707, %f1635;
	fma.rn.f32 	%f1716, %f1698, %f1708, %f1636;
	fma.rn.f32 	%f1717, %f1698, %f1709, %f1637;
	fma.rn.f32 	%f1718, %f1698, %f1710, %f1638;
	fma.rn.f32 	%f1719, %f1698, %f1711, %f1639;
	fma.rn.f32 	%f1720, %f1698, %f1712, %f1640;
	fma.rn.f32 	%f1721, %f1698, %f1713, %f1641;
	fma.rn.f32 	%f1722, %f1699, %f1706, %f1642;
	fma.rn.f32 	%f1723, %f1699, %f1707, %f1643;
	fma.rn.f32 	%f1724, %f1699, %f1708, %f1644;
	fma.rn.f32 	%f1725, %f1699, %f1709, %f1645;
	fma.rn.f32 	%f1726, %f1699, %f1710, %f1646;
	fma.rn.f32 	%f1727, %f1699, %f1711, %f1647;
	fma.rn.f32 	%f1728, %f1699, %f1712, %f1648;
	fma.rn.f32 	%f1729, %f1699, %f1713, %f1649;
	fma.rn.f32 	%f1730, %f1700, %f1706, %f1650;
	fma.rn.f32 	%f1731, %f1700, %f1707, %f1651;
	fma.rn.f32 	%f1732, %f1700, %f1708, %f1652;
	fma.rn.f32 	%f1733, %f1700, %f1709, %f1653;
	fma.rn.f32 	%f1734, %f1700, %f1710, %f1654;
	fma.rn.f32 	%f1735, %f1700, %f1711, %f1655;
	fma.rn.f32 	%f1736, %f1700, %f1712, %f1656;
	fma.rn.f32 	%f1737, %f1700, %f1713, %f1657;
	fma.rn.f32 	%f1738, %f1701, %f1706, %f1658;
	fma.rn.f32 	%f1739, %f1701, %f1707, %f1659;
	fma.rn.f32 	%f1740, %f1701, %f1708, %f1660;
	fma.rn.f32 	%f1741, %f1701, %f1709, %f1661;
	fma.rn.f32 	%f1742, %f1701, %f1710, %f1662;
	fma.rn.f32 	%f1743, %f1701, %f1711, %f1663;
	fma.rn.f32 	%f1744, %f1701, %f1712, %f1664;
	fma.rn.f32 	%f1745, %f1701, %f1713, %f1665;
	fma.rn.f32 	%f1746, %f1702, %f1706, %f1666;
	fma.rn.f32 	%f1747, %f1702, %f1707, %f1667;
	fma.rn.f32 	%f1748, %f1702, %f1708, %f1668;
	fma.rn.f32 	%f1749, %f1702, %f1709, %f1669;
	fma.rn.f32 	%f1750, %f1702, %f1710, %f1670;
	fma.rn.f32 	%f1751, %f1702, %f1711, %f1671;
	fma.rn.f32 	%f1752, %f1702, %f1712, %f1672;
	fma.rn.f32 	%f1753, %f1702, %f1713, %f1673;
	fma.rn.f32 	%f1754, %f1703, %f1706, %f1674;
	fma.rn.f32 	%f1755, %f1703, %f1707, %f1675;
	fma.rn.f32 	%f1756, %f1703, %f1708, %f1676;
	fma.rn.f32 	%f1757, %f1703, %f1709, %f1677;
	fma.rn.f32 	%f1758, %f1703, %f1710, %f1678;
	fma.rn.f32 	%f1759, %f1703, %f1711, %f1679;
	fma.rn.f32 	%f1760, %f1703, %f1712, %f1680;
	fma.rn.f32 	%f1761, %f1703, %f1713, %f1681;
	fma.rn.f32 	%f1762, %f1704, %f1706, %f1682;
	fma.rn.f32 	%f1763, %f1704, %f1707, %f1683;
	fma.rn.f32 	%f1764, %f1704, %f1708, %f1684;
	fma.rn.f32 	%f1765, %f1704, %f1709, %f1685;
	fma.rn.f32 	%f1766, %f1704, %f1710, %f1686;
	fma.rn.f32 	%f1767, %f1704, %f1711, %f1687;
	fma.rn.f32 	%f1768, %f1704, %f1712, %f1688;
	fma.rn.f32 	%f1769, %f1704, %f1713, %f1689;
	fma.rn.f32 	%f1770, %f1705, %f1706, %f1690;
	fma.rn.f32 	%f1771, %f1705, %f1707, %f1691;
	fma.rn.f32 	%f1772, %f1705, %f1708, %f1692;
	fma.rn.f32 	%f1773, %f1705, %f1709, %f1693;
	fma.rn.f32 	%f1774, %f1705, %f1710, %f1694;
	fma.rn.f32 	%f1775, %f1705, %f1711, %f1695;
	fma.rn.f32 	%f1776, %f1705, %f1712, %f1696;
	fma.rn.f32 	%f1777, %f1705, %f1713, %f1697;
	ld.shared.v4.f32 	{%f1778, %f1779, %f1780, %f1781}, [%r2+3072];
	ld.shared.v4.f32 	{%f1782, %f1783, %f1784, %f1785}, [%r2+3328];
	ld.shared.v4.f32 	{%f1786, %f1787, %f1788, %f1789}, [%r3+3072];
	ld.shared.v4.f32 	{%f1790, %f1791, %f1792, %f1793}, [%r3+3328];
	fma.rn.f32 	%f1794, %f1778, %f1786, %f1714;
	fma.rn.f32 	%f1795, %f1778, %f1787, %f1715;
	fma.rn.f32 	%f1796, %f1778, %f1788, %f1716;
	fma.rn.f32 	%f1797, %f1778, %f1789, %f1717;
	fma.rn.f32 	%f1798, %f1778, %f1790, %f1718;
	fma.rn.f32 	%f1799, %f1778, %f1791, %f1719;
	fma.rn.f32 	%f1800, %f1778, %f1792, %f1720;
	fma.rn.f32 	%f1801, %f1778, %f1793, %f1721;
	fma.rn.f32 	%f1802, %f1779, %f1786, %f1722;
	fma.rn.f32 	%f1803, %f1779, %f1787, %f1723;
	fma.rn.f32 	%f1804, %f1779, %f1788, %f1724;
	fma.rn.f32 	%f1805, %f1779, %f1789, %f1725;
	fma.rn.f32 	%f1806, %f1779, %f1790, %f1726;
	fma.rn.f32 	%f1807, %f1779, %f1791, %f1727;
	fma.rn.f32 	%f1808, %f1779, %f1792, %f1728;
	fma.rn.f32 	%f1809, %f1779, %f1793, %f1729;
	fma.rn.f32 	%f1810, %f1780, %f1786, %f1730;
	fma.rn.f32 	%f1811, %f1780, %f1787, %f1731;
	fma.rn.f32 	%f1812, %f1780, %f1788, %f1732;
	fma.rn.f32 	%f1813, %f1780, %f1789, %f1733;
	fma.rn.f32 	%f1814, %f1780, %f1790, %f1734;
	fma.rn.f32 	%f1815, %f1780, %f1791, %f1735;
	fma.rn.f32 	%f1816, %f1780, %f1792, %f1736;
	fma.rn.f32 	%f1817, %f1780, %f1793, %f1737;
	fma.rn.f32 	%f1818, %f1781, %f1786, %f1738;
	fma.rn.f32 	%f1819, %f1781, %f1787, %f1739;
	fma.rn.f32 	%f1820, %f1781, %f1788, %f1740;
	fma.rn.f32 	%f1821, %f1781, %f1789, %f1741;
	fma.rn.f32 	%f1822, %f1781, %f1790, %f1742;
	fma.rn.f32 	%f1823, %f1781, %f1791, %f1743;
	fma.rn.f32 	%f1824, %f1781, %f1792, %f1744;
	fma.rn.f32 	%f1825, %f1781, %f1793, %f1745;
	fma.rn.f32 	%f1826, %f1782, %f1786, %f1746;
	fma.rn.f32 	%f1827, %f1782, %f1787, %f1747;
	fma.rn.f32 	%f1828, %f1782, %f1788, %f1748;
	fma.rn.f32 	%f1829, %f1782, %f1789, %f1749;
	fma.rn.f32 	%f1830, %f1782, %f1790, %f1750;
	fma.rn.f32 	%f1831, %f1782, %f1791, %f1751;
	fma.rn.f32 	%f1832, %f1782, %f1792, %f1752;
	fma.rn.f32 	%f1833, %f1782, %f1793, %f1753;
	fma.rn.f32 	%f1834, %f1783, %f1786, %f1754;
	fma.rn.f32 	%f1835, %f1783, %f1787, %f1755;
	fma.rn.f32 	%f1836, %f1783, %f1788, %f1756;
	fma.rn.f32 	%f1837, %f1783, %f1789, %f1757;
	fma.rn.f32 	%f1838, %f1783, %f1790, %f1758;
	fma.rn.f32 	%f1839, %f1783, %f1791, %f1759;
	fma.rn.f32 	%f1840, %f1783, %f1792, %f1760;
	fma.rn.f32 	%f1841, %f1783, %f1793, %f1761;
	fma.rn.f32 	%f1842, %f1784, %f1786, %f1762;
	fma.rn.f32 	%f1843, %f1784, %f1787, %f1763;
	fma.rn.f32 	%f1844, %f1784, %f1788, %f1764;
	fma.rn.f32 	%f1845, %f1784, %f1789, %f1765;
	fma.rn.f32 	%f1846, %f1784, %f1790, %f1766;
	fma.rn.f32 	%f1847, %f1784, %f1791, %f1767;
	fma.rn.f32 	%f1848, %f1784, %f1792, %f1768;
	fma.rn.f32 	%f1849, %f1784, %f1793, %f1769;
	fma.rn.f32 	%f1850, %f1785, %f1786, %f1770;
	fma.rn.f32 	%f1851, %f1785, %f1787, %f1771;
	fma.rn.f32 	%f1852, %f1785, %f1788, %f1772;
	fma.rn.f32 	%f1853, %f1785, %f1789, %f1773;
	fma.rn.f32 	%f1854, %f1785, %f1790, %f1774;
	fma.rn.f32 	%f1855, %f1785, %f1791, %f1775;
	fma.rn.f32 	%f1856, %f1785, %f1792, %f1776;
	fma.rn.f32 	%f1857, %f1785, %f1793, %f1777;
	ld.shared.v4.f32 	{%f1858, %f1859, %f1860, %f1861}, [%r2+3584];
	ld.shared.v4.f32 	{%f1862, %f1863, %f1864, %f1865}, [%r2+3840];
	ld.shared.v4.f32 	{%f1866, %f1867, %f1868, %f1869}, [%r3+3584];
	ld.shared.v4.f32 	{%f1870, %f1871, %f1872, %f1873}, [%r3+3840];
	fma.rn.f32 	%f1874, %f1858, %f1866, %f1794;
	fma.rn.f32 	%f1875, %f1858, %f1867, %f1795;
	fma.rn.f32 	%f1876, %f1858, %f1868, %f1796;
	fma.rn.f32 	%f1877, %f1858, %f1869, %f1797;
	fma.rn.f32 	%f1878, %f1858, %f1870, %f1798;
	fma.rn.f32 	%f1879, %f1858, %f1871, %f1799;
	fma.rn.f32 	%f1880, %f1858, %f1872, %f1800;
	fma.rn.f32 	%f1881, %f1858, %f1873, %f1801;
	fma.rn.f32 	%f1882, %f1859, %f1866, %f1802;
	fma.rn.f32 	%f1883, %f1859, %f1867, %f1803;
	fma.rn.f32 	%f1884, %f1859, %f1868, %f1804;
	fma.rn.f32 	%f1885, %f1859, %f1869, %f1805;
	fma.rn.f32 	%f1886, %f1859, %f1870, %f1806;
	fma.rn.f32 	%f1887, %f1859, %f1871, %f1807;
	fma.rn.f32 	%f1888, %f1859, %f1872, %f1808;
	fma.rn.f32 	%f1889, %f1859, %f1873, %f1809;
	fma.rn.f32 	%f1890, %f1860, %f1866, %f1810;
	fma.rn.f32 	%f1891, %f1860, %f1867, %f1811;
	fma.rn.f32 	%f1892, %f1860, %f1868, %f1812;
	fma.rn.f32 	%f1893, %f1860, %f1869, %f1813;
	fma.rn.f32 	%f1894, %f1860, %f1870, %f1814;
	fma.rn.f32 	%f1895, %f1860, %f1871, %f1815;
	fma.rn.f32 	%f1896, %f1860, %f1872, %f1816;
	fma.rn.f32 	%f1897, %f1860, %f1873, %f1817;
	fma.rn.f32 	%f1898, %f1861, %f1866, %f1818;
	fma.rn.f32 	%f1899, %f1861, %f1867, %f1819;
	fma.rn.f32 	%f1900, %f1861, %f1868, %f1820;
	fma.rn.f32 	%f1901, %f1861, %f1869, %f1821;
	fma.rn.f32 	%f1902, %f1861, %f1870, %f1822;
	fma.rn.f32 	%f1903, %f1861, %f1871, %f1823;
	fma.rn.f32 	%f1904, %f1861, %f1872, %f1824;
	fma.rn.f32 	%f1905, %f1861, %f1873, %f1825;
	fma.rn.f32 	%f1906, %f1862, %f1866, %f1826;
	fma.rn.f32 	%f1907, %f1862, %f1867, %f1827;
	fma.rn.f32 	%f1908, %f1862, %f1868, %f1828;
	fma.rn.f32 	%f1909, %f1862, %f1869, %f1829;
	fma.rn.f32 	%f1910, %f1862, %f1870, %f1830;
	fma.rn.f32 	%f1911, %f1862, %f1871, %f1831;
	fma.rn.f32 	%f1912, %f1862, %f1872, %f1832;
	fma.rn.f32 	%f1913, %f1862, %f1873, %f1833;
	fma.rn.f32 	%f1914, %f1863, %f1866, %f1834;
	fma.rn.f32 	%f1915, %f1863, %f1867, %f1835;
	fma.rn.f32 	%f1916, %f1863, %f1868, %f1836;
	fma.rn.f32 	%f1917, %f1863, %f1869, %f1837;
	fma.rn.f32 	%f1918, %f1863, %f1870, %f1838;
	fma.rn.f32 	%f1919, %f1863, %f1871, %f1839;
	fma.rn.f32 	%f1920, %f1863, %f1872, %f1840;
	fma.rn.f32 	%f1921, %f1863, %f1873, %f1841;
	fma.rn.f32 	%f1922, %f1864, %f1866, %f1842;
	fma.rn.f32 	%f1923, %f1864, %f1867, %f1843;
	fma.rn.f32 	%f1924, %f1864, %f1868, %f1844;
	fma.rn.f32 	%f1925, %f1864, %f1869, %f1845;
	fma.rn.f32 	%f1926, %f1864, %f1870, %f1846;
	fma.rn.f32 	%f1927, %f1864, %f1871, %f1847;
	fma.rn.f32 	%f1928, %f1864, %f1872, %f1848;
	fma.rn.f32 	%f1929, %f1864, %f1873, %f1849;
	fma.rn.f32 	%f1930, %f1865, %f1866, %f1850;
	fma.rn.f32 	%f1931, %f1865, %f1867, %f1851;
	fma.rn.f32 	%f1932, %f1865, %f1868, %f1852;
	fma.rn.f32 	%f1933, %f1865, %f1869, %f1853;
	fma.rn.f32 	%f1934, %f1865, %f1870, %f1854;
	fma.rn.f32 	%f1935, %f1865, %f1871, %f1855;
	fma.rn.f32 	%f1936, %f1865, %f1872, %f1856;
	fma.rn.f32 	%f1937, %f1865, %f1873, %f1857;
	st.shared.f32 	[%r29+4096], %f1290;
	st.shared.f32 	[%r29+4608], %f1291;
	st.shared.f32 	[%r29+5120], %f1292;
	st.shared.f32 	[%r29+5632], %f1293;
	st.shared.v4.f32 	[%r32+4096], {%f1294, %f1295, %f1296, %f1297};
	bar.sync 	0;
	ld.global.nc.v4.f32 	{%f1938, %f1939, %f1940, %f1941}, [%rd55+-64];
	ld.global.nc.v4.f32 	{%f1942, %f1943, %f1944, %f1945}, [%rd58];
	ld.shared.v4.f32 	{%f1946, %f1947, %f1948, %f1949}, [%r2+4096];
	ld.shared.v4.f32 	{%f1950, %f1951, %f1952, %f1953}, [%r2+4352];
	ld.shared.v4.f32 	{%f1954, %f1955, %f1956, %f1957}, [%r3+4096];
	ld.shared.v4.f32 	{%f1958, %f1959, %f1960, %f1961}, [%r3+4352];
	fma.rn.f32 	%f1962, %f1946, %f1954, %f1874;
	fma.rn.f32 	%f1963, %f1946, %f1955, %f1875;
	fma.rn.f32 	%f1964, %f1946, %f1956, %f1876;
	fma.rn.f32 	%f1965, %f1946, %f1957, %f1877;
	fma.rn.f32 	%f1966, %f1946, %f1958, %f1878;
	fma.rn.f32 	%f1967, %f1946, %f1959, %f1879;
	fma.rn.f32 	%f1968, %f1946, %f1960, %f1880;
	fma.rn.f32 	%f1969, %f1946, %f1961, %f1881;
	fma.rn.f32 	%f1970, %f1947, %f1954, %f1882;
	fma.rn.f32 	%f1971, %f1947, %f1955, %f1883;
	fma.rn.f32 	%f1972, %f1947, %f1956, %f1884;
	fma.rn.f32 	%f1973, %f1947, %f1957, %f1885;
	fma.rn.f32 	%f1974, %f1947, %f1958, %f1886;
	fma.rn.f32 	%f1975, %f1947, %f1959, %f1887;
	fma.rn.f32 	%f1976, %f1947, %f1960, %f1888;
	fma.rn.f32 	%f1977, %f1947, %f1961, %f1889;
	fma.rn.f32 	%f1978, %f1948, %f1954, %f1890;
	fma.rn.f32 	%f1979, %f1948, %f1955, %f1891;
	fma.rn.f32 	%f1980, %f1948, %f1956, %f1892;
	fma.rn.f32 	%f1981, %f1948, %f1957, %f1893;
	fma.rn.f32 	%f1982, %f1948, %f1958, %f1894;
	fma.rn.f32 	%f1983, %f1948, %f1959, %f1895;
	fma.rn.f32 	%f1984, %f1948, %f1960, %f1896;
	fma.rn.f32 	%f1985, %f1948, %f1961, %f1897;
	fma.rn.f32 	%f1986, %f1949, %f1954, %f1898;
	fma.rn.f32 	%f1987, %f1949, %f1955, %f1899;
	fma.rn.f32 	%f1988, %f1949, %f1956, %f1900;
	fma.rn.f32 	%f1989, %f1949, %f1957, %f1901;
	fma.rn.f32 	%f1990, %f1949, %f1958, %f1902;
	fma.rn.f32 	%f1991, %f1949, %f1959, %f1903;
	fma.rn.f32 	%f1992, %f1949, %f1960, %f1904;
	fma.rn.f32 	%f1993, %f1949, %f1961, %f1905;
	fma.rn.f32 	%f1994, %f1950, %f1954, %f1906;
	fma.rn.f32 	%f1995, %f1950, %f1955, %f1907;
	fma.rn.f32 	%f1996, %f1950, %f1956, %f1908;
	fma.rn.f32 	%f1997, %f1950, %f1957, %f1909;
	fma.rn.f32 	%f1998, %f1950, %f1958, %f1910;
	fma.rn.f32 	%f1999, %f1950, %f1959, %f1911;
	fma.rn.f32 	%f2000, %f1950, %f1960, %f1912;
	fma.rn.f32 	%f2001, %f1950, %f1961, %f1913;
	fma.rn.f32 	%f2002, %f1951, %f1954, %f1914;
	fma.rn.f32 	%f2003, %f1951, %f1955, %f1915;
	fma.rn.f32 	%f2004, %f1951, %f1956, %f1916;
	fma.rn.f32 	%f2005, %f1951, %f1957, %f1917;
	fma.rn.f32 	%f2006, %f1951, %f1958, %f1918;
	fma.rn.f32 	%f2007, %f1951, %f1959, %f1919;
	fma.rn.f32 	%f2008, %f1951, %f1960, %f1920;
	fma.rn.f32 	%f2009, %f1951, %f1961, %f1921;
	fma.rn.f32 	%f2010, %f1952, %f1954, %f1922;
	fma.rn.f32 	%f2011, %f1952, %f1955, %f1923;
	fma.rn.f32 	%f2012, %f1952, %f1956, %f1924;
	fma.rn.f32 	%f2013, %f1952, %f1957, %f1925;
	fma.rn.f32 	%f2014, %f1952, %f1958, %f1926;
	fma.rn.f32 	%f2015, %f1952, %f1959, %f1927;
	fma.rn.f32 	%f2016, %f1952, %f1960, %f1928;
	fma.rn.f32 	%f2017, %f1952, %f1961, %f1929;
	fma.rn.f32 	%f2018, %f1953, %f1954, %f1930;
	fma.rn.f32 	%f2019, %f1953, %f1955, %f1931;
	fma.rn.f32 	%f2020, %f1953, %f1956, %f1932;
	fma.rn.f32 	%f2021, %f1953, %f1957, %f1933;
	fma.rn.f32 	%f2022, %f1953, %f1958, %f1934;
	fma.rn.f32 	%f2023, %f1953, %f1959, %f1935;
	fma.rn.f32 	%f2024, %f1953, %f1960, %f1936;
	fma.rn.f32 	%f2025, %f1953, %f1961, %f1937;
	ld.shared.v4.f32 	{%f2026, %f2027, %f2028, %f2029}, [%r2+4608];
	ld.shared.v4.f32 	{%f2030, %f2031, %f2032, %f2033}, [%r2+4864];
	ld.shared.v4.f32 	{%f2034, %f2035, %f2036, %f2037}, [%r3+4608];
	ld.shared.v4.f32 	{%f2038, %f2039, %f2040, %f2041}, [%r3+4864];
	fma.rn.f32 	%f2042, %f2026, %f2034, %f1962;
	fma.rn.f32 	%f2043, %f2026, %f2035, %f1963;
	fma.rn.f32 	%f2044, %f2026, %f2036, %f1964;
	fma.rn.f32 	%f2045, %f2026, %f2037, %f1965;
	fma.rn.f32 	%f2046, %f2026, %f2038, %f1966;
	fma.rn.f32 	%f2047, %f2026, %f2039, %f1967;
	fma.rn.f32 	%f2048, %f2026, %f2040, %f1968;
	fma.rn.f32 	%f2049, %f2026, %f2041, %f1969;
	fma.rn.f32 	%f2050, %f2027, %f2034, %f1970;
	fma.rn.f32 	%f2051, %f2027, %f2035, %f1971;
	fma.rn.f32 	%f2052, %f2027, %f2036, %f1972;
	fma.rn.f32 	%f2053, %f2027, %f2037, %f1973;
	fma.rn.f32 	%f2054, %f2027, %f2038, %f1974;
	fma.rn.f32 	%f2055, %f2027, %f2039, %f1975;
	fma.rn.f32 	%f2056, %f2027, %f2040, %f1976;
	fma.rn.f32 	%f2057, %f2027, %f2041, %f1977;
	fma.rn.f32 	%f2058, %f2028, %f2034, %f1978;
	fma.rn.f32 	%f2059, %f2028, %f2035, %f1979;
	fma.rn.f32 	%f2060, %f2028, %f2036, %f1980;
	fma.rn.f32 	%f2061, %f2028, %f2037, %f1981;
	fma.rn.f32 	%f2062, %f2028, %f2038, %f1982;
	fma.rn.f32 	%f2063, %f2028, %f2039, %f1983;
	fma.rn.f32 	%f2064, %f2028, %f2040, %f1984;
	fma.rn.f32 	%f2065, %f2028, %f2041, %f1985;
	fma.rn.f32 	%f2066, %f2029, %f2034, %f1986;
	fma.rn.f32 	%f2067, %f2029, %f2035, %f1987;
	fma.rn.f32 	%f2068, %f2029, %f2036, %f1988;
	fma.rn.f32 	%f2069, %f2029, %f2037, %f1989;
	fma.rn.f32 	%f2070, %f2029, %f2038, %f1990;
	fma.rn.f32 	%f2071, %f2029, %f2039, %f1991;
	fma.rn.f32 	%f2072, %f2029, %f2040, %f1992;
	fma.rn.f32 	%f2073, %f2029, %f2041, %f1993;
	fma.rn.f32 	%f2074, %f2030, %f2034, %f1994;
	fma.rn.f32 	%f2075, %f2030, %f2035, %f1995;
	fma.rn.f32 	%f2076, %f2030, %f2036, %f1996;
	fma.rn.f32 	%f2077, %f2030, %f2037, %f1997;
	fma.rn.f32 	%f2078, %f2030, %f2038, %f1998;
	fma.rn.f32 	%f2079, %f2030, %f2039, %f1999;
	fma.rn.f32 	%f2080, %f2030, %f2040, %f2000;
	fma.rn.f32 	%f2081, %f2030, %f2041, %f2001;
	fma.rn.f32 	%f2082, %f2031, %f2034, %f2002;
	fma.rn.f32 	%f2083, %f2031, %f2035, %f2003;
	fma.rn.f32 	%f2084, %f2031, %f2036, %f2004;
	fma.rn.f32 	%f2085, %f2031, %f2037, %f2005;
	fma.rn.f32 	%f2086, %f2031, %f2038, %f2006;
	fma.rn.f32 	%f2087, %f2031, %f2039, %f2007;
	fma.rn.f32 	%f2088, %f2031, %f2040, %f2008;
	fma.rn.f32 	%f2089, %f2031, %f2041, %f2009;
	fma.rn.f32 	%f2090, %f2032, %f2034, %f2010;
	fma.rn.f32 	%f2091, %f2032, %f2035, %f2011;
	fma.rn.f32 	%f2092, %f2032, %f2036, %f2012;
	fma.rn.f32 	%f2093, %f2032, %f2037, %f2013;
	fma.rn.f32 	%f2094, %f2032, %f2038, %f2014;
	fma.rn.f32 	%f2095, %f2032, %f2039, %f2015;
	fma.rn.f32 	%f2096, %f2032, %f2040, %f2016;
	fma.rn.f32 	%f2097, %f2032, %f2041, %f2017;
	fma.rn.f32 	%f2098, %f2033, %f2034, %f2018;
	fma.rn.f32 	%f2099, %f2033, %f2035, %f2019;
	fma.rn.f32 	%f2100, %f2033, %f2036, %f2020;
	fma.rn.f32 	%f2101, %f2033, %f2037, %f2021;
	fma.rn.f32 	%f2102, %f2033, %f2038, %f2022;
	fma.rn.f32 	%f2103, %f2033, %f2039, %f2023;
	fma.rn.f32 	%f2104, %f2033, %f2040, %f2024;
	fma.rn.f32 	%f2105, %f2033, %f2041, %f2025;
	ld.shared.v4.f32 	{%f2106, %f2107, %f2108, %f2109}, [%r2+5120];
	ld.shared.v4.f32 	{%f2110, %f2111, %f2112, %f2113}, [%r2+5376];
	ld.shared.v4.f32 	{%f2114, %f2115, %f2116, %f2117}, [%r3+5120];
	ld.shared.v4.f32 	{%f2118, %f2119, %f2120, %f2121}, [%r3+5376];
	fma.rn.f32 	%f2122, %f2106, %f2114, %f2042;
	fma.rn.f32 	%f2123, %f2106, %f2115, %f2043;
	fma.rn.f32 	%f2124, %f2106, %f2116, %f2044;
	fma.rn.f32 	%f2125, %f2106, %f2117, %f2045;
	fma.rn.f32 	%f2126, %f2106, %f2118, %f2046;
	fma.rn.f32 	%f2127, %f2106, %f2119, %f2047;
	fma.rn.f32 	%f2128, %f2106, %f2120, %f2048;
	fma.rn.f32 	%f2129, %f2106, %f2121, %f2049;
	fma.rn.f32 	%f2130, %f2107, %f2114, %f2050;
	fma.rn.f32 	%f2131, %f2107, %f2115, %f2051;
	fma.rn.f32 	%f2132, %f2107, %f2116, %f2052;
	fma.rn.f32 	%f2133, %f2107, %f2117, %f2053;
	fma.rn.f32 	%f2134, %f2107, %f2118, %f2054;
	fma.rn.f32 	%f2135, %f2107, %f2119, %f2055;
	fma.rn.f32 	%f2136, %f2107, %f2120, %f2056;
	fma.rn.f32 	%f2137, %f2107, %f2121, %f2057;
	fma.rn.f32 	%f2138, %f2108, %f2114, %f2058;
	fma.rn.f32 	%f2139, %f2108, %f2115, %f2059;
	fma.rn.f32 	%f2140, %f2108, %f2116, %f2060;
	fma.rn.f32 	%f2141, %f2108, %f2117, %f2061;
	fma.rn.f32 	%f2142, %f2108, %f2118, %f2062;
	fma.rn.f32 	%f2143, %f2108, %f2119, %f2063;
	fma.rn.f32 	%f2144, %f2108, %f2120, %f2064;
	fma.rn.f32 	%f2145, %f2108, %f2121, %f2065;
	fma.rn.f32 	%f2146, %f2109, %f2114, %f2066;
	fma.rn.f32 	%f2147, %f2109, %f2115, %f2067;
	fma.rn.f32 	%f2148, %f2109, %f2116, %f2068;
	fma.rn.f32 	%f2149, %f2109, %f2117, %f2069;
	fma.rn.f32 	%f2150, %f2109, %f2118, %f2070;
	fma.rn.f32 	%f2151, %f2109, %f2119, %f2071;
	fma.rn.f32 	%f2152, %f2109, %f2120, %f2072;
	fma.rn.f32 	%f2153, %f2109, %f2121, %f2073;
	fma.rn.f32 	%f2154, %f2110, %f2114, %f2074;
	fma.rn.f32 	%f2155, %f2110, %f2115, %f2075;
	fma.rn.f32 	%f2156, %f2110, %f2116, %f2076;
	fma.rn.f32 	%f2157, %f2110, %f2117, %f2077;
	fma.rn.f32 	%f2158, %f2110, %f2118, %f2078;
	fma.rn.f32 	%f2159, %f2110, %f2119, %f2079;
	fma.rn.f32 	%f2160, %f2110, %f2120, %f2080;
	fma.rn.f32 	%f2161, %f2110, %f2121, %f2081;
	fma.rn.f32 	%f2162, %f2111, %f2114, %f2082;
	fma.rn.f32 	%f2163, %f2111, %f2115, %f2083;
	fma.rn.f32 	%f2164, %f2111, %f2116, %f2084;
	fma.rn.f32 	%f2165, %f2111, %f2117, %f2085;
	fma.rn.f32 	%f2166, %f2111, %f2118, %f2086;
	fma.rn.f32 	%f2167, %f2111, %f2119, %f2087;
	fma.rn.f32 	%f2168, %f2111, %f2120, %f2088;
	fma.rn.f32 	%f2169, %f2111, %f2121, %f2089;
	fma.rn.f32 	%f2170, %f2112, %f2114, %f2090;
	fma.rn.f32 	%f2171, %f2112, %f2115, %f2091;
	fma.rn.f32 	%f2172, %f2112, %f2116, %f2092;
	fma.rn.f32 	%f2173, %f2112, %f2117, %f2093;
	fma.rn.f32 	%f2174, %f2112, %f2118, %f2094;
	fma.rn.f32 	%f2175, %f2112, %f2119, %f2095;
	fma.rn.f32 	%f2176, %f2112, %f2120, %f2096;
	fma.rn.f32 	%f2177, %f2112, %f2121, %f2097;
	fma.rn.f32 	%f2178, %f2113, %f2114, %f2098;
	fma.rn.f32 	%f2179, %f2113, %f2115, %f2099;
	fma.rn.f32 	%f2180, %f2113, %f2116, %f2100;
	fma.rn.f32 	%f2181, %f2113, %f2117, %f2101;
	fma.rn.f32 	%f2182, %f2113, %f2118, %f2102;
	fma.rn.f32 	%f2183, %f2113, %f2119, %f2103;
	fma.rn.f32 	%f2184, %f2113, %f2120, %f2104;
	fma.rn.f32 	%f2185, %f2113, %f2121, %f2105;
	ld.shared.v4.f32 	{%f2186, %f2187, %f2188, %f2189}, [%r2+5632];
	ld.shared.v4.f32 	{%f2190, %f2191, %f2192, %f2193}, [%r2+5888];
	ld.shared.v4.f32 	{%f2194, %f2195, %f2196, %f2197}, [%r3+5632];
	ld.shared.v4.f32 	{%f2198, %f2199, %f2200, %f2201}, [%r3+5888];
	fma.rn.f32 	%f2202, %f2186, %f2194, %f2122;
	fma.rn.f32 	%f2203, %f2186, %f2195, %f2123;
	fma.rn.f32 	%f2204, %f2186, %f2196, %f2124;
	fma.rn.f32 	%f2205, %f2186, %f2197, %f2125;
	fma.rn.f32 	%f2206, %f2186, %f2198, %f2126;
	fma.rn.f32 	%f2207, %f2186, %f2199, %f2127;
	fma.rn.f32 	%f2208, %f2186, %f2200, %f2128;
	fma.rn.f32 	%f2209, %f2186, %f2201, %f2129;
	fma.rn.f32 	%f2210, %f2187, %f2194, %f2130;
	fma.rn.f32 	%f2211, %f2187, %f2195, %f2131;
	fma.rn.f32 	%f2212, %f2187, %f2196, %f2132;
	fma.rn.f32 	%f2213, %f2187, %f2197, %f2133;
	fma.rn.f32 	%f2214, %f2187, %f2198, %f2134;
	fma.rn.f32 	%f2215, %f2187, %f2199, %f2135;
	fma.rn.f32 	%f2216, %f2187, %f2200, %f2136;
	fma.rn.f32 	%f2217, %f2187, %f2201, %f2137;
	fma.rn.f32 	%f2218, %f2188, %f2194, %f2138;
	fma.rn.f32 	%f2219, %f2188, %f2195, %f2139;
	fma.rn.f32 	%f2220, %f2188, %f2196, %f2140;
	fma.rn.f32 	%f2221, %f2188, %f2197, %f2141;
	fma.rn.f32 	%f2222, %f2188, %f2198, %f2142;
	fma.rn.f32 	%f2223, %f2188, %f2199, %f2143;
	fma.rn.f32 	%f2224, %f2188, %f2200, %f2144;
	fma.rn.f32 	%f2225, %f2188, %f2201, %f2145;
	fma.rn.f32 	%f2226, %f2189, %f2194, %f2146;
	fma.rn.f32 	%f2227, %f2189, %f2195, %f2147;
	fma.rn.f32 	%f2228, %f2189, %f2196, %f2148;
	fma.rn.f32 	%f2229, %f2189, %f2197, %f2149;
	fma.rn.f32 	%f2230, %f2189, %f2198, %f2150;
	fma.rn.f32 	%f2231, %f2189, %f2199, %f2151;
	fma.rn.f32 	%f2232, %f2189, %f2200, %f2152;
	fma.rn.f32 	%f2233, %f2189, %f2201, %f2153;
	fma.rn.f32 	%f2234, %f2190, %f2194, %f2154;
	fma.rn.f32 	%f2235, %f2190, %f2195, %f2155;
	fma.rn.f32 	%f2236, %f2190, %f2196, %f2156;
	fma.rn.f32 	%f2237, %f2190, %f2197, %f2157;
	fma.rn.f32 	%f2238, %f2190, %f2198, %f2158;
	fma.rn.f32 	%f2239, %f2190, %f2199, %f2159;
	fma.rn.f32 	%f2240, %f2190, %f2200, %f2160;
	fma.rn.f32 	%f2241, %f2190, %f2201, %f2161;
	fma.rn.f32 	%f2242, %f2191, %f2194, %f2162;
	fma.rn.f32 	%f2243, %f2191, %f2195, %f2163;
	fma.rn.f32 	%f2244, %f2191, %f2196, %f2164;
	fma.rn.f32 	%f2245, %f2191, %f2197, %f2165;
	fma.rn.f32 	%f2246, %f2191, %f2198, %f2166;
	fma.rn.f32 	%f2247, %f2191, %f2199, %f2167;
	fma.rn.f32 	%f2248, %f2191, %f2200, %f2168;
	fma.rn.f32 	%f2249, %f2191, %f2201, %f2169;
	fma.rn.f32 	%f2250, %f2192, %f2194, %f2170;
	fma.rn.f32 	%f2251, %f2192, %f2195, %f2171;
	fma.rn.f32 	%f2252, %f2192, %f2196, %f2172;
	fma.rn.f32 	%f2253, %f2192, %f2197, %f2173;
	fma.rn.f32 	%f2254, %f2192, %f2198, %f2174;
	fma.rn.f32 	%f2255, %f2192, %f2199, %f2175;
	fma.rn.f32 	%f2256, %f2192, %f2200, %f2176;
	fma.rn.f32 	%f2257, %f2192, %f2201, %f2177;
	fma.rn.f32 	%f2258, %f2193, %f2194, %f2178;
	fma.rn.f32 	%f2259, %f2193, %f2195, %f2179;
	fma.rn.f32 	%f2260, %f2193, %f2196, %f2180;
	fma.rn.f32 	%f2261, %f2193, %f2197, %f2181;
	fma.rn.f32 	%f2262, %f2193, %f2198, %f2182;
	fma.rn.f32 	%f2263, %f2193, %f2199, %f2183;
	fma.rn.f32 	%f2264, %f2193, %f2200, %f2184;
	fma.rn.f32 	%f2265, %f2193, %f2201, %f2185;
	ld.shared.v4.f32 	{%f2266, %f2267, %f2268, %f2269}, [%r2+6144];
	ld.shared.v4.f32 	{%f2270, %f2271, %f2272, %f2273}, [%r2+6400];
	ld.shared.v4.f32 	{%f2274, %f2275, %f2276, %f2277}, [%r3+6144];
	ld.shared.v4.f32 	{%f2278, %f2279, %f2280, %f2281}, [%r3+6400];
	fma.rn.f32 	%f2282, %f2266, %f2274, %f2202;
	fma.rn.f32 	%f2283, %f2266, %f2275, %f2203;
	fma.rn.f32 	%f2284, %f2266, %f2276, %f2204;
	fma.rn.f32 	%f2285, %f2266, %f2277, %f2205;
	fma.rn.f32 	%f2286, %f2266, %f2278, %f2206;
	fma.rn.f32 	%f2287, %f2266, %f2279, %f2207;
	fma.rn.f32 	%f2288, %f2266, %f2280, %f2208;
	fma.rn.f32 	%f2289, %f2266, %f2281, %f2209;
	fma.rn.f32 	%f2290, %f2267, %f2274, %f2210;
	fma.rn.f32 	%f2291, %f2267, %f2275, %f2211;
	fma.rn.f32 	%f2292, %f2267, %f2276, %f2212;
	fma.rn.f32 	%f2293, %f2267, %f2277, %f2213;
	fma.rn.f32 	%f2294, %f2267, %f2278, %f2214;
	fma.rn.f32 	%f2295, %f2267, %f2279, %f2215;
	fma.rn.f32 	%f2296, %f2267, %f2280, %f2216;
	fma.rn.f32 	%f2297, %f2267, %f2281, %f2217;
	fma.rn.f32 	%f2298, %f2268, %f2274, %f2218;
	fma.rn.f32 	%f2299, %f2268, %f2275, %f2219;
	fma.rn.f32 	%f2300, %f2268, %f2276, %f2220;
	fma.rn.f32 	%f2301, %f2268, %f2277, %f2221;
	fma.rn.f32 	%f2302, %f2268, %f2278, %f2222;
	fma.rn.f32 	%f2303, %f2268, %f2279, %f2223;
	fma.rn.f32 	%f2304, %f2268, %f2280, %f2224;
	fma.rn.f32 	%f2305, %f2268, %f2281, %f2225;
	fma.rn.f32 	%f2306, %f2269, %f2274, %f2226;
	fma.rn.f32 	%f2307, %f2269, %f2275, %f2227;
	fma.rn.f32 	%f2308, %f2269, %f2276, %f2228;
	fma.rn.f32 	%f2309, %f2269, %f2277, %f2229;
	fma.rn.f32 	%f2310, %f2269, %f2278, %f2230;
	fma.rn.f32 	%f2311, %f2269, %f2279, %f2231;
	fma.rn.f32 	%f2312, %f2269, %f2280, %f2232;
	fma.rn.f32 	%f2313, %f2269, %f2281, %f2233;
	fma.rn.f32 	%f2314, %f2270, %f2274, %f2234;
	fma.rn.f32 	%f2315, %f2270, %f2275, %f2235;
	fma.rn.f32 	%f2316, %f2270, %f2276, %f2236;
	fma.rn.f32 	%f2317, %f2270, %f2277, %f2237;
	fma.rn.f32 	%f2318, %f2270, %f2278, %f2238;
	fma.rn.f32 	%f2319, %f2270, %f2279, %f2239;
	fma.rn.f32 	%f2320, %f2270, %f2280, %f2240;
	fma.rn.f32 	%f2321, %f2270, %f2281, %f2241;
	fma.rn.f32 	%f2322, %f2271, %f2274, %f2242;
	fma.rn.f32 	%f2323, %f2271, %f2275, %f2243;
	fma.rn.f32 	%f2324, %f2271, %f2276, %f2244;
	fma.rn.f32 	%f2325, %f2271, %f2277, %f2245;
	fma.rn.f32 	%f2326, %f2271, %f2278, %f2246;
	fma.rn.f32 	%f2327, %f2271, %f2279, %f2247;
	fma.rn.f32 	%f2328, %f2271, %f2280, %f2248;
	fma.rn.f32 	%f2329, %f2271, %f2281, %f2249;
	fma.rn.f32 	%f2330, %f2272, %f2274, %f2250;
	fma.rn.f32 	%f2331, %f2272, %f2275, %f2251;
	fma.rn.f32 	%f2332, %f2272, %f2276, %f2252;
	fma.rn.f32 	%f2333, %f2272, %f2277, %f2253;
	fma.rn.f32 	%f2334, %f2272, %f2278, %f2254;
	fma.rn.f32 	%f2335, %f2272, %f2279, %f2255;
	fma.rn.f32 	%f2336, %f2272, %f2280, %f2256;
	fma.rn.f32 	%f2337, %f2272, %f2281, %f2257;
	fma.rn.f32 	%f2338, %f2273, %f2274, %f2258;
	fma.rn.f32 	%f2339, %f2273, %f2275, %f2259;
	fma.rn.f32 	%f2340, %f2273, %f2276, %f2260;
	fma.rn.f32 	%f2341, %f2273, %f2277, %f2261;
	fma.rn.f32 	%f2342, %f2273, %f2278, %f2262;
	fma.rn.f32 	%f2343, %f2273, %f2279, %f2263;
	fma.rn.f32 	%f2344, %f2273, %f2280, %f2264;
	fma.rn.f32 	%f2345, %f2273, %f2281, %f2265;
	ld.shared.v4.f32 	{%f2346, %f2347, %f2348, %f2349}, [%r2+6656];
	ld.shared.v4.f32 	{%f2350, %f2351, %f2352, %f2353}, [%r2+6912];
	ld.shared.v4.f32 	{%f2354, %f2355, %f2356, %f2357}, [%r3+6656];
	ld.shared.v4.f32 	{%f2358, %f2359, %f2360, %f2361}, [%r3+6912];
	fma.rn.f32 	%f2362, %f2346, %f2354, %f2282;
	fma.rn.f32 	%f2363, %f2346, %f2355, %f2283;
	fma.rn.f32 	%f2364, %f2346, %f2356, %f2284;
	fma.rn.f32 	%f2365, %f2346, %f2357, %f2285;
	fma.rn.f32 	%f2366, %f2346, %f2358, %f2286;
	fma.rn.f32 	%f2367, %f2346, %f2359, %f2287;
	fma.rn.f32 	%f2368, %f2346, %f2360, %f2288;
	fma.rn.f32 	%f2369, %f2346, %f2361, %f2289;
	fma.rn.f32 	%f2370, %f2347, %f2354, %f2290;
	fma.rn.f32 	%f2371, %f2347, %f2355, %f2291;
	fma.rn.f32 	%f2372, %f2347, %f2356, %f2292;
	fma.rn.f32 	%f2373, %f2347, %f2357, %f2293;
	fma.rn.f32 	%f2374, %f2347, %f2358, %f2294;
	fma.rn.f32 	%f2375, %f2347, %f2359, %f2295;
	fma.rn.f32 	%f2376, %f2347, %f2360, %f2296;
	fma.rn.f32 	%f2377, %f2347, %f2361, %f2297;
	fma.rn.f32 	%f2378, %f2348, %f2354, %f2298;
	fma.rn.f32 	%f2379, %f2348, %f2355, %f2299;
	fma.rn.f32 	%f2380, %f2348, %f2356, %f2300;
	fma.rn.f32 	%f2381, %f2348, %f2357, %f2301;
	fma.rn.f32 	%f2382, %f2348, %f2358, %f2302;
	fma.rn.f32 	%f2383, %f2348, %f2359, %f2303;
	fma.rn.f32 	%f2384, %f2348, %f2360, %f2304;
	fma.rn.f32 	%f2385, %f2348, %f2361, %f2305;
	fma.rn.f32 	%f2386, %f2349, %f2354, %f2306;
	fma.rn.f32 	%f2387, %f2349, %f2355, %f2307;
	fma.rn.f32 	%f2388, %f2349, %f2356, %f2308;
	fma.rn.f32 	%f2389, %f2349, %f2357, %f2309;
	fma.rn.f32 	%f2390, %f2349, %f2358, %f2310;
	fma.rn.f32 	%f2391, %f2349, %f2359, %f2311;
	fma.rn.f32 	%f2392, %f2349, %f2360, %f2312;
	fma.rn.f32 	%f2393, %f2349, %f2361, %f2313;
	fma.rn.f32 	%f2394, %f2350, %f2354, %f2314;
	fma.rn.f32 	%f2395, %f2350, %f2355, %f2315;
	fma.rn.f32 	%f2396, %f2350, %f2356, %f2316;
	fma.rn.f32 	%f2397, %f2350, %f2357, %f2317;
	fma.rn.f32 	%f2398, %f2350, %f2358, %f2318;
	fma.rn.f32 	%f2399, %f2350, %f2359, %f2319;
	fma.rn.f32 	%f2400, %f2350, %f2360, %f2320;
	fma.rn.f32 	%f2401, %f2350, %f2361, %f2321;
	fma.rn.f32 	%f2402, %f2351, %f2354, %f2322;
	fma.rn.f32 	%f2403, %f2351, %f2355, %f2323;
	fma.rn.f32 	%f2404, %f2351, %f2356, %f2324;
	fma.rn.f32 	%f2405, %f2351, %f2357, %f2325;
	fma.rn.f32 	%f2406, %f2351, %f2358, %f2326;
	fma.rn.f32 	%f2407, %f2351, %f2359, %f2327;
	fma.rn.f32 	%f2408, %f2351, %f2360, %f2328;
	fma.rn.f32 	%f2409, %f2351, %f2361, %f2329;
	fma.rn.f32 	%f2410, %f2352, %f2354, %f2330;
	fma.rn.f32 	%f2411, %f2352, %f2355, %f2331;
	fma.rn.f32 	%f2412, %f2352, %f2356, %f2332;
	fma.rn.f32 	%f2413, %f2352, %f2357, %f2333;
	fma.rn.f32 	%f2414, %f2352, %f2358, %f2334;
	fma.rn.f32 	%f2415, %f2352, %f2359, %f2335;
	fma.rn.f32 	%f2416, %f2352, %f2360, %f2336;
	fma.rn.f32 	%f2417, %f2352, %f2361, %f2337;
	fma.rn.f32 	%f2418, %f2353, %f2354, %f2338;
	fma.rn.f32 	%f2419, %f2353, %f2355, %f2339;
	fma.rn.f32 	%f2420, %f2353, %f2356, %f2340;
	fma.rn.f32 	%f2421, %f2353, %f2357, %f2341;
	fma.rn.f32 	%f2422, %f2353, %f2358, %f2342;
	fma.rn.f32 	%f2423, %f2353, %f2359, %f2343;
	fma.rn.f32 	%f2424, %f2353, %f2360, %f2344;
	fma.rn.f32 	%f2425, %f2353, %f2361, %f2345;
	ld.shared.v4.f32 	{%f2426, %f2427, %f2428, %f2429}, [%r2+7168];
	ld.shared.v4.f32 	{%f2430, %f2431, %f2432, %f2433}, [%r2+7424];
	ld.shared.v4.f32 	{%f2434, %f2435, %f2436, %f2437}, [%r3+7168];
	ld.shared.v4.f32 	{%f2438, %f2439, %f2440, %f2441}, [%r3+7424];
	fma.rn.f32 	%f2442, %f2426, %f2434, %f2362;
	fma.rn.f32 	%f2443, %f2426, %f2435, %f2363;
	fma.rn.f32 	%f2444, %f2426, %f2436, %f2364;
	fma.rn.f32 	%f2445, %f2426, %f2437, %f2365;
	fma.rn.f32 	%f2446, %f2426, %f2438, %f2366;
	fma.rn.f32 	%f2447, %f2426, %f2439, %f2367;
	fma.rn.f32 	%f2448, %f2426, %f2440, %f2368;
	fma.rn.f32 	%f2449, %f2426, %f2441, %f2369;
	fma.rn.f32 	%f2450, %f2427, %f2434, %f2370;
	fma.rn.f32 	%f2451, %f2427, %f2435, %f2371;
	fma.rn.f32 	%f2452, %f2427, %f2436, %f2372;
	fma.rn.f32 	%f2453, %f2427, %f2437, %f2373;
	fma.rn.f32 	%f2454, %f2427, %f2438, %f2374;
	fma.rn.f32 	%f2455, %f2427, %f2439, %f2375;
	fma.rn.f32 	%f2456, %f2427, %f2440, %f2376;
	fma.rn.f32 	%f2457, %f2427, %f2441, %f2377;
	fma.rn.f32 	%f2458, %f2428, %f2434, %f2378;
	fma.rn.f32 	%f2459, %f2428, %f2435, %f2379;
	fma.rn.f32 	%f2460, %f2428, %f2436, %f2380;
	fma.rn.f32 	%f2461, %f2428, %f2437, %f2381;
	fma.rn.f32 	%f2462, %f2428, %f2438, %f2382;
	fma.rn.f32 	%f2463, %f2428, %f2439, %f2383;
	fma.rn.f32 	%f2464, %f2428, %f2440, %f2384;
	fma.rn.f32 	%f2465, %f2428, %f2441, %f2385;
	fma.rn.f32 	%f2466, %f2429, %f2434, %f2386;
	fma.rn.f32 	%f2467, %f2429, %f2435, %f2387;
	fma.rn.f32 	%f2468, %f2429, %f2436, %f2388;
	fma.rn.f32 	%f2469, %f2429, %f2437, %f2389;
	fma.rn.f32 	%f2470, %f2429, %f2438, %f2390;
	fma.rn.f32 	%f2471, %f2429, %f2439, %f2391;
	fma.rn.f32 	%f2472, %f2429, %f2440, %f2392;
	fma.rn.f32 	%f2473, %f2429, %f2441, %f2393;
	fma.rn.f32 	%f2474, %f2430, %f2434, %f2394;
	fma.rn.f32 	%f2475, %f2430, %f2435, %f2395;
	fma.rn.f32 	%f2476, %f2430, %f2436, %f2396;
	fma.rn.f32 	%f2477, %f2430, %f2437, %f2397;
	fma.rn.f32 	%f2478, %f2430, %f2438, %f2398;
	fma.rn.f32 	%f2479, %f2430, %f2439, %f2399;
	fma.rn.f32 	%f2480, %f2430, %f2440, %f2400;
	fma.rn.f32 	%f2481, %f2430, %f2441, %f2401;
	fma.rn.f32 	%f2482, %f2431, %f2434, %f2402;
	fma.rn.f32 	%f2483, %f2431, %f2435, %f2403;
	fma.rn.f32 	%f2484, %f2431, %f2436, %f2404;
	fma.rn.f32 	%f2485, %f2431, %f2437, %f2405;
	fma.rn.f32 	%f2486, %f2431, %f2438, %f2406;
	fma.rn.f32 	%f2487, %f2431, %f2439, %f2407;
	fma.rn.f32 	%f2488, %f2431, %f2440, %f2408;
	fma.rn.f32 	%f2489, %f2431, %f2441, %f2409;
	fma.rn.f32 	%f2490, %f2432, %f2434, %f2410;
	fma.rn.f32 	%f2491, %f2432, %f2435, %f2411;
	fma.rn.f32 	%f2492, %f2432, %f2436, %f2412;
	fma.rn.f32 	%f2493, %f2432, %f2437, %f2413;
	fma.rn.f32 	%f2494, %f2432, %f2438, %f2414;
	fma.rn.f32 	%f2495, %f2432, %f2439, %f2415;
	fma.rn.f32 	%f2496, %f2432, %f2440, %f2416;
	fma.rn.f32 	%f2497, %f2432, %f2441, %f2417;
	fma.rn.f32 	%f2498, %f2433, %f2434, %f2418;
	fma.rn.f32 	%f2499, %f2433, %f2435, %f2419;
	fma.rn.f32 	%f2500, %f2433, %f2436, %f2420;
	fma.rn.f32 	%f2501, %f2433, %f2437, %f2421;
	fma.rn.f32 	%f2502, %f2433, %f2438, %f2422;
	fma.rn.f32 	%f2503, %f2433, %f2439, %f2423;
	fma.rn.f32 	%f2504, %f2433, %f2440, %f2424;
	fma.rn.f32 	%f2505, %f2433, %f2441, %f2425;
	ld.shared.v4.f32 	{%f2506, %f2507, %f2508, %f2509}, [%r2+7680];
	ld.shared.v4.f32 	{%f2510, %f2511, %f2512, %f2513}, [%r2+7936];
	ld.shared.v4.f32 	{%f2514, %f2515, %f2516, %f2517}, [%r3+7680];
	ld.shared.v4.f32 	{%f2518, %f2519, %f2520, %f2521}, [%r3+7936];
	fma.rn.f32 	%f2522, %f2506, %f2514, %f2442;
	fma.rn.f32 	%f2523, %f2506, %f2515, %f2443;
	fma.rn.f32 	%f2524, %f2506, %f2516, %f2444;
	fma.rn.f32 	%f2525, %f2506, %f2517, %f2445;
	fma.rn.f32 	%f2526, %f2506, %f2518, %f2446;
	fma.rn.f32 	%f2527, %f2506, %f2519, %f2447;
	fma.rn.f32 	%f2528, %f2506, %f2520, %f2448;
	fma.rn.f32 	%f2529, %f2506, %f2521, %f2449;
	fma.rn.f32 	%f2530, %f2507, %f2514, %f2450;
	fma.rn.f32 	%f2531, %f2507, %f2515, %f2451;
	fma.rn.f32 	%f2532, %f2507, %f2516, %f2452;
	fma.rn.f32 	%f2533, %f2507, %f2517, %f2453;
	fma.rn.f32 	%f2534, %f2507, %f2518, %f2454;
	fma.rn.f32 	%f2535, %f2507, %f2519, %f2455;
	fma.rn.f32 	%f2536, %f2507, %f2520, %f2456;
	fma.rn.f32 	%f2537, %f2507, %f2521, %f2457;
	fma.rn.f32 	%f2538, %f2508, %f2514, %f2458;
	fma.rn.f32 	%f2539, %f2508, %f2515, %f2459;
	fma.rn.f32 	%f2540, %f2508, %f2516, %f2460;
	fma.rn.f32 	%f2541, %f2508, %f2517, %f2461;
	fma.rn.f32 	%f2542, %f2508, %f2518, %f2462;
	fma.rn.f32 	%f2543, %f2508, %f2519, %f2463;
	fma.rn.f32 	%f2544, %f2508, %f2520, %f2464;
	fma.rn.f32 	%f2545, %f2508, %f2521, %f2465;
	fma.rn.f32 	%f2546, %f2509, %f2514, %f2466;
	fma.rn.f32 	%f2547, %f2509, %f2515, %f2467;
	fma.rn.f32 	%f2548, %f2509, %f2516, %f2468;
	fma.rn.f32 	%f2549, %f2509, %f2517, %f2469;
	fma.rn.f32 	%f2550, %f2509, %f2518, %f2470;
	fma.rn.f32 	%f2551, %f2509, %f2519, %f2471;
	fma.rn.f32 	%f2552, %f2509, %f2520, %f2472;
	fma.rn.f32 	%f2553, %f2509, %f2521, %f2473;
	fma.rn.f32 	%f2554, %f2510, %f2514, %f2474;
	fma.rn.f32 	%f2555, %f2510, %f2515, %f2475;
	fma.rn.f32 	%f2556, %f2510, %f2516, %f2476;
	fma.rn.f32 	%f2557, %f2510, %f2517, %f2477;
	fma.rn.f32 	%f2558, %f2510, %f2518, %f2478;
	fma.rn.f32 	%f2559, %f2510, %f2519, %f2479;
	fma.rn.f32 	%f2560, %f2510, %f2520, %f2480;
	fma.rn.f32 	%f2561, %f2510, %f2521, %f2481;
	fma.rn.f32 	%f2562, %f2511, %f2514, %f2482;
	fma.rn.f32 	%f2563, %f2511, %f2515, %f2483;
	fma.rn.f32 	%f2564, %f2511, %f2516, %f2484;
	fma.rn.f32 	%f2565, %f2511, %f2517, %f2485;
	fma.rn.f32 	%f2566, %f2511, %f2518, %f2486;
	fma.rn.f32 	%f2567, %f2511, %f2519, %f2487;
	fma.rn.f32 	%f2568, %f2511, %f2520, %f2488;
	fma.rn.f32 	%f2569, %f2511, %f2521, %f2489;
	fma.rn.f32 	%f2570, %f2512, %f2514, %f2490;
	fma.rn.f32 	%f2571, %f2512, %f2515, %f2491;
	fma.rn.f32 	%f2572, %f2512, %f2516, %f2492;
	fma.rn.f32 	%f2573, %f2512, %f2517, %f2493;
	fma.rn.f32 	%f2574, %f2512, %f2518, %f2494;
	fma.rn.f32 	%f2575, %f2512, %f2519, %f2495;
	fma.rn.f32 	%f2576, %f2512, %f2520, %f2496;
	fma.rn.f32 	%f2577, %f2512, %f2521, %f2497;
	fma.rn.f32 	%f2578, %f2513, %f2514, %f2498;
	fma.rn.f32 	%f2579, %f2513, %f2515, %f2499;
	fma.rn.f32 	%f2580, %f2513, %f2516, %f2500;
	fma.rn.f32 	%f2581, %f2513, %f2517, %f2501;
	fma.rn.f32 	%f2582, %f2513, %f2518, %f2502;
	fma.rn.f32 	%f2583, %f2513, %f2519, %f2503;
	fma.rn.f32 	%f2584, %f2513, %f2520, %f2504;
	fma.rn.f32 	%f2585, %f2513, %f2521, %f2505;
	st.shared.f32 	[%r29], %f1938;
	st.shared.f32 	[%r29+512], %f1939;
	st.shared.f32 	[%r29+1024], %f1940;
	st.shared.f32 	[%r29+1536], %f1941;
	st.shared.v4.f32 	[%r32], {%f1942, %f1943, %f1944, %f1945};
	bar.sync 	0;
	ld.global.nc.v4.f32 	{%f2586, %f2587, %f2588, %f2589}, [%rd55+-32];
	ld.global.nc.v4.f32 	{%f2590, %f2591, %f2592, %f2593}, [%rd57];
	ld.shared.v4.f32 	{%f2594, %f2595, %f2596, %f2597}, [%r2];
	ld.shared.v4.f32 	{%f2598, %f2599, %f2600, %f2601}, [%r2+256];
	ld.shared.v4.f32 	{%f2602, %f2603, %f2604, %f2605}, [%r3];
	ld.shared.v4.f32 	{%f2606, %f2607, %f2608, %f2609}, [%r3+256];
	fma.rn.f32 	%f2610, %f2594, %f2602, %f2522;
	fma.rn.f32 	%f2611, %f2594, %f2603, %f2523;
	fma.rn.f32 	%f2612, %f2594, %f2604, %f2524;
	fma.rn.f32 	%f2613, %f2594, %f2605, %f2525;
	fma.rn.f32 	%f2614, %f2594, %f2606, %f2526;
	fma.rn.f32 	%f2615, %f2594, %f2607, %f2527;
	fma.rn.f32 	%f2616, %f2594, %f2608, %f2528;
	fma.rn.f32 	%f2617, %f2594, %f2609, %f2529;
	fma.rn.f32 	%f2618, %f2595, %f2602, %f2530;
	fma.rn.f32 	%f2619, %f2595, %f2603, %f2531;
	fma.rn.f32 	%f2620, %f2595, %f2604, %f2532;
	fma.rn.f32 	%f2621, %f2595, %f2605, %f2533;
	fma.rn.f32 	%f2622, %f2595, %f2606, %f2534;
	fma.rn.f32 	%f2623, %f2595, %f2607, %f2535;
	fma.rn.f32 	%f2624, %f2595, %f2608, %f2536;
	fma.rn.f32 	%f2625, %f2595, %f2609, %f2537;
	fma.rn.f32 	%f2626, %f2596, %f2602, %f2538;
	fma.rn.f32 	%f2627, %f2596, %f2603, %f2539;
	fma.rn.f32 	%f2628, %f2596, %f2604, %f2540;
	fma.rn.f32 	%f2629, %f2596, %f2605, %f2541;
	fma.rn.f32 	%f2630, %f2596, %f2606, %f2542;
	fma.rn.f32 	%f2631, %f2596, %f2607, %f2543;
	fma.rn.f32 	%f2632, %f2596, %f2608, %f2544;
	fma.rn.f32 	%f2633, %f2596, %f2609, %f2545;
	fma.rn.f32 	%f2634, %f2597, %f2602, %f2546;
	fma.rn.f32 	%f2635, %f2597, %f2603, %f2547;
	fma.rn.f32 	%f2636, %f2597, %f2604, %f2548;
	fma.rn.f32 	%f2637, %f2597, %f2605, %f2549;
	fma.rn.f32 	%f2638, %f2597, %f2606, %f2550;
	fma.rn.f32 	%f2639, %f2597, %f2607, %f2551;
	fma.rn.f32 	%f2640, %f2597, %f2608, %f2552;
	fma.rn.f32 	%f2641, %f2597, %f2609, %f2553;
	fma.rn.f32 	%f2642, %f2598, %f2602, %f2554;
	fma.rn.f32 	%f2643, %f2598, %f2603, %f2555;
	fma.rn.f32 	%f2644, %f2598, %f2604, %f2556;
	fma.rn.f32 	%f2645, %f2598, %f2605, %f2557;
	fma.rn.f32 	%f2646, %f2598, %f2606, %f2558;
	fma.rn.f32 	%f2647, %f2598, %f2607, %f2559;
	fma.rn.f32 	%f2648, %f2598, %f2608, %f2560;
	fma.rn.f32 	%f2649, %f2598, %f2609, %f2561;
	fma.rn.f32 	%f2650, %f2599, %f2602, %f2562;
	fma.rn.f32 	%f2651, %f2599, %f2603, %f2563;
	fma.rn.f32 	%f2652, %f2599, %f2604, %f2564;
	fma.rn.f32 	%f2653, %f2599, %f2605, %f2565;
	fma.rn.f32 	%f2654, %f2599, %f2606, %f2566;
	fma.rn.f32 	%f2655, %f2599, %f2607, %f2567;
	fma.rn.f32 	%f2656, %f2599, %f2608, %f2568;
	fma.rn.f32 	%f2657, %f2599, %f2609, %f2569;
	fma.rn.f32 	%f2658, %f2600, %f2602, %f2570;
	fma.rn.f32 	%f2659, %f2600, %f2603, %f2571;
	fma.rn.f32 	%f2660, %f2600, %f2604, %f2572;
	fma.rn.f32 	%f2661, %f2600, %f2605, %f2573;
	fma.rn.f32 	%f2662, %f2600, %f2606, %f2574;
	fma.rn.f32 	%f2663, %f2600, %f2607, %f2575;
	fma.rn.f32 	%f2664, %f2600, %f2608, %f2576;
	fma.rn.f32 	%f2665, %f2600, %f2609, %f2577;
	fma.rn.f32 	%f2666, %f2601, %f2602, %f2578;
	fma.rn.f32 	%f2667, %f2601, %f2603, %f2579;
	fma.rn.f32 	%f2668, %f2601, %f2604, %f2580;
	fma.rn.f32 	%f2669, %f2601, %f2605, %f2581;
	fma.rn.f32 	%f2670, %f2601, %f2606, %f2582;
	fma.rn.f32 	%f2671, %f2601, %f2607, %f2583;
	fma.rn.f32 	%f2672, %f2601, %f2608, %f2584;
	fma.rn.f32 	%f2673, %f2601, %f2609, %f2585;
	ld.shared.v4.f32 	{%f2674, %f2675, %f2676, %f2677}, [%r2+512];
	ld.shared.v4.f32 	{%f2678, %f2679, %f2680, %f2681}, [%r2+768];
	ld.shared.v4.f32 	{%f2682, %f2683, %f2684, %f2685}, [%r3+512];
	ld.shared.v4.f32 	{%f2686, %f2687, %f2688, %f2689}, [%r3+768];
	fma.rn.f32 	%f2690, %f2674, %f2682, %f2610;
	fma.rn.f32 	%f2691, %f2674, %f2683, %f2611;
	fma.rn.f32 	%f2692, %f2674, %f2684, %f2612;
	fma.rn.f32 	%f2693, %f2674, %f2685, %f2613;
	fma.rn.f32 	%f2694, %f2674, %f2686, %f2614;
	fma.rn.f32 	%f2695, %f2674, %f2687, %f2615;
	fma.rn.f32 	%f2696, %f2674, %f2688, %f2616;
	fma.rn.f32 	%f2697, %f2674, %f2689, %f2617;
	fma.rn.f32 	%f2698, %f2675, %f2682, %f2618;
	fma.rn.f32 	%f2699, %f2675, %f2683, %f2619;
	fma.rn.f32 	%f2700, %f2675, %f2684, %f2620;
	fma.rn.f32 	%f2701, %f2675, %f2685, %f2621;
	fma.rn.f32 	%f2702, %f2675, %f2686, %f2622;
	fma.rn.f32 	%f2703, %f2675, %f2687, %f2623;
	fma.rn.f32 	%f2704, %f2675, %f2688, %f2624;
	fma.rn.f32 	%f2705, %f2675, %f2689, %f2625;
	fma.rn.f32 	%f2706, %f2676, %f2682, %f2626;
	fma.rn.f32 	%f2707, %f2676, %f2683, %f2627;
	fma.rn.f32 	%f2708, %f2676, %f2684, %f2628;
	fma.rn.f32 	%f2709, %f2676, %f2685, %f2629;
	fma.rn.f32 	%f2710, %f2676, %f2686, %f2630;
	fma.rn.f32 	%f2711, %f2676, %f2687, %f2631;
	fma.rn.f32 	%f2712, %f2676, %f2688, %f2632;
	fma.rn.f32 	%f2713, %f2676, %f2689, %f2633;
	fma.rn.f32 	%f2714, %f2677, %f2682, %f2634;
	fma.rn.f32 	%f2715, %f2677, %f2683, %f2635;
	fma.rn.f32 	%f2716, %f2677, %f2684, %f2636;
	fma.rn.f32 	%f2717, %f2677, %f2685, %f2637;
	fma.rn.f32 	%f2718, %f2677, %f2686, %f2638;
	fma.rn.f32 	%f2719, %f2677, %f2687, %f2639;
	fma.rn.f32 	%f2720, %f2677, %f2688, %f2640;
	fma.rn.f32 	%f2721, %f2677, %f2689, %f2641;
	fma.rn.f32 	%f2722, %f2678, %f2682, %f2642;
	fma.rn.f32 	%f2723, %f2678, %f2683, %f2643;
	fma.rn.f32 	%f2724, %f2678, %f2684, %f2644;
	fma.rn.f32 	%f2725, %f2678, %f2685, %f2645;
	fma.rn.f32 	%f2726, %f2678, %f2686, %f2646;
	fma.rn.f32 	%f2727, %f2678, %f2687, %f2647;
	fma.rn.f32 	%f2728, %f2678, %f2688, %f2648;
	fma.rn.f32 	%f2729, %f2678, %f2689, %f2649;
	fma.rn.f32 	%f2730, %f2679, %f2682, %f2650;
	fma.rn.f32 	%f2731, %f2679, %f2683, %f2651;
	fma.rn.f32 	%f2732, %f2679, %f2684, %f2652;
	fma.rn.f32 	%f2733, %f2679, %f2685, %f2653;
	fma.rn.f32 	%f2734, %f2679, %f2686, %f2654;
	fma.rn.f32 	%f2735, %f2679, %f2687, %f2655;
	fma.rn.f32 	%f2736, %f2679, %f2688, %f2656;
	fma.rn.f32 	%f2737, %f2679, %f2689, %f2657;
	fma.rn.f32 	%f2738, %f2680, %f2682, %f2658;
	fma.rn.f32 	%f2739, %f2680, %f2683, %f2659;
	fma.rn.f32 	%f2740, %f2680, %f2684, %f2660;
	fma.rn.f32 	%f2741, %f2680, %f2685, %f2661;
	fma.rn.f32 	%f2742, %f2680, %f2686, %f2662;
	fma.rn.f32 	%f2743, %f2680, %f2687, %f2663;
	fma.rn.f32 	%f2744, %f2680, %f2688, %f2664;
	fma.rn.f32 	%f2745, %f2680, %f2689, %f2665;
	fma.rn.f32 	%f2746, %f2681, %f2682, %f2666;
	fma.rn.f32 	%f2747, %f2681, %f2683, %f2667;
	fma.rn.f32 	%f2748, %f2681, %f2684, %f2668;
	fma.rn.f32 	%f2749, %f2681, %f2685, %f2669;
	fma.rn.f32 	%f2750, %f2681, %f2686, %f2670;
	fma.rn.f32 	%f2751, %f2681, %f2687, %f2671;
	fma.rn.f32 	%f2752, %f2681, %f2688, %f2672;
	fma.rn.f32 	%f2753, %f2681, %f2689, %f2673;
	ld.shared.v4.f32 	{%f2754, %f2755, %f2756, %f2757}, [%r2+1024];
	ld.shared.v4.f32 	{%f2758, %f2759, %f2760, %f2761}, [%r2+1280];
	ld.shared.v4.f32 	{%f2762, %f2763, %f2764, %f2765}, [%r3+1024];
	ld.shared.v4.f32 	{%f2766, %f2767, %f2768, %f2769}, [%r3+1280];
	fma.rn.f32 	%f2770, %f2754, %f2762, %f2690;
	fma.rn.f32 	%f2771, %f2754, %f2763, %f2691;
	fma.rn.f32 	%f2772, %f2754, %f2764, %f2692;
	fma.rn.f32 	%f2773, %f2754, %f2765, %f2693;
	fma.rn.f32 	%f2774, %f2754, %f2766, %f2694;
	fma.rn.f32 	%f2775, %f2754, %f2767, %f2695;
	fma.rn.f32 	%f2776, %f2754, %f2768, %f2696;
	fma.rn.f32 	%f2777, %f2754, %f2769, %f2697;
	fma.rn.f32 	%f2778, %f2755, %f2762, %f2698;
	fma.rn.f32 	%f2779, %f2755, %f2763, %f2699;
	fma.rn.f32 	%f2780, %f2755, %f2764, %f2700;
	fma.rn.f32 	%f2781, %f2755, %f2765, %f2701;
	fma.rn.f32 	%f2782, %f2755, %f2766, %f2702;
	fma.rn.f32 	%f2783, %f2755, %f2767, %f2703;
	fma.rn.f32 	%f2784, %f2755, %f2768, %f2704;
	fma.rn.f32 	%f2785, %f2755, %f2769, %f2705;
	fma.rn.f32 	%f2786, %f2756, %f2762, %f2706;
	fma.rn.f32 	%f2787, %f2756, %f2763, %f2707;
	fma.rn.f32 	%f2788, %f2756, %f2764, %f2708;
	fma.rn.f32 	%f2789, %f2756, %f2765, %f2709;
	fma.rn.f32 	%f2790, %f2756, %f2766, %f2710;
	fma.rn.f32 	%f2791, %f2756, %f2767, %f2711;
	fma.rn.f32 	%f2792, %f2756, %f2768, %f2712;
	fma.rn.f32 	%f2793, %f2756, %f2769, %f2713;
	fma.rn.f32 	%f2794, %f2757, %f2762, %f2714;
	fma.rn.f32 	%f2795, %f2757, %f2763, %f2715;
	fma.rn.f32 	%f2796, %f2757, %f2764, %f2716;
	fma.rn.f32 	%f2797, %f2757, %f2765, %f2717;
	fma.rn.f32 	%f2798, %f2757, %f2766, %f2718;
	fma.rn.f32 	%f2799, %f2757, %f2767, %f2719;
	fma.rn.f32 	%f2800, %f2757, %f2768, %f2720;
	fma.rn.f32 	%f2801, %f2757, %f2769, %f2721;
	fma.rn.f32 	%f2802, %f2758, %f2762, %f2722;
	fma.rn.f32 	%f2803, %f2758, %f2763, %f2723;
	fma.rn.f32 	%f2804, %f2758, %f2764, %f2724;
	fma.rn.f32 	%f2805, %f2758, %f2765, %f2725;
	fma.rn.f32 	%f2806, %f2758, %f2766, %f2726;
	fma.rn.f32 	%f2807, %f2758, %f2767, %f2727;
	fma.rn.f32 	%f2808, %f2758, %f2768, %f2728;
	fma.rn.f32 	%f2809, %f2758, %f2769, %f2729;
	fma.rn.f32 	%f2810, %f2759, %f2762, %f2730;
	fma.rn.f32 	%f2811, %f2759, %f2763, %f2731;
	fma.rn.f32 	%f2812, %f2759, %f2764, %f2732;
	fma.rn.f32 	%f2813, %f2759, %f2765, %f2733;
	fma.rn.f32 	%f2814, %f2759, %f2766, %f2734;
	fma.rn.f32 	%f2815, %f2759, %f2767, %f2735;
	fma.rn.f32 	%f2816, %f2759, %f2768, %f2736;
	fma.rn.f32 	%f2817, %f2759, %f2769, %f2737;
	fma.rn.f32 	%f2818, %f2760, %f2762, %f2738;
	fma.rn.f32 	%f2819, %f2760, %f2763, %f2739;
	fma.rn.f32 	%f2820, %f2760, %f2764, %f2740;
	fma.rn.f32 	%f2821, %f2760, %f2765, %f2741;
	fma.rn.f32 	%f2822, %f2760, %f2766, %f2742;
	fma.rn.f32 	%f2823, %f2760, %f2767, %f2743;
	fma.rn.f32 	%f2824, %f2760, %f2768, %f2744;
	fma.rn.f32 	%f2825, %f2760, %f2769, %f2745;
	fma.rn.f32 	%f2826, %f2761, %f2762, %f2746;
	fma.rn.f32 	%f2827, %f2761, %f2763, %f2747;
	fma.rn.f32 	%f2828, %f2761, %f2764, %f2748;
	fma.rn.f32 	%f2829, %f2761, %f2765, %f2749;
	fma.rn.f32 	%f2830, %f2761, %f2766, %f2750;
	fma.rn.f32 	%f2831, %f2761, %f2767, %f2751;
	fma.rn.f32 	%f2832, %f2761, %f2768, %f2752;
	fma.rn.f32 	%f2833, %f2761, %f2769, %f2753;
	ld.shared.v4.f32 	{%f2834, %f2835, %f2836, %f2837}, [%r2+1536];
	ld.shared.v4.f32 	{%f2838, %f2839, %f2840, %f2841}, [%r2+1792];
	ld.shared.v4.f32 	{%f2842, %f2843, %f2844, %f2845}, [%r3+1536];
	ld.shared.v4.f32 	{%f2846, %f2847, %f2848, %f2849}, [%r3+1792];
	fma.rn.f32 	%f2850, %f2834, %f2842, %f2770;
	fma.rn.f32 	%f2851, %f2834, %f2843, %f2771;
	fma.rn.f32 	%f2852, %f2834, %f2844, %f2772;
	fma.rn.f32 	%f2853, %f2834, %f2845, %f2773;
	fma.rn.f32 	%f2854, %f2834, %f2846, %f2774;
	fma.rn.f32 	%f2855, %f2834, %f2847, %f2775;
	fma.rn.f32 	%f2856, %f2834, %f2848, %f2776;
	fma.rn.f32 	%f2857, %f2834, %f2849, %f2777;
	fma.rn.f32 	%f2858, %f2835, %f2842, %f2778;
	fma.rn.f32 	%f2859, %f2835, %f2843, %f2779;
	fma.rn.f32 	%f2860, %f2835, %f2844, %f2780;
	fma.rn.f32 	%f2861, %f2835, %f2845, %f2781;
	fma.rn.f32 	%f2862, %f2835, %f2846, %f2782;
	fma.rn.f32 	%f2863, %f2835, %f2847, %f2783;
	fma.rn.f32 	%f2864, %f2835, %f2848, %f2784;
	fma.rn.f32 	%f2865, %f2835, %f2849, %f2785;
	fma.rn.f32 	%f2866, %f2836, %f2842, %f2786;
	fma.rn.f32 	%f2867, %f2836, %f2843, %f2787;
	fma.rn.f32 	%f2868, %f2836, %f2844, %f2788;
	fma.rn.f32 	%f2869, %f2836, %f2845, %f2789;
	fma.rn.f32 	%f2870, %f2836, %f2846, %f2790;
	fma.rn.f32 	%f2871, %f2836, %f2847, %f2791;
	fma.rn.f32 	%f2872, %f2836, %f2848, %f2792;
	fma.rn.f32 	%f2873, %f2836, %f2849, %f2793;
	fma.rn.f32 	%f2874, %f2837, %f2842, %f2794;
	fma.rn.f32 	%f2875, %f2837, %f2843, %f2795;
	fma.rn.f32 	%f2876, %f2837, %f2844, %f2796;
	fma.rn.f32 	%f2877, %f2837, %f2845, %f2797;
	fma.rn.f32 	%f2878, %f2837, %f2846, %f2798;
	fma.rn.f32 	%f2879, %f2837, %f2847, %f2799;
	fma.rn.f32 	%f2880, %f2837, %f2848, %f2800;
	fma.rn.f32 	%f2881, %f2837, %f2849, %f2801;
	fma.rn.f32 	%f2882, %f2838, %f2842, %f2802;
	fma.rn.f32 	%f2883, %f2838, %f2843, %f2803;
	fma.rn.f32 	%f2884, %f2838, %f2844, %f2804;
	fma.rn.f32 	%f2885, %f2838, %f2845, %f2805;
	fma.rn.f32 	%f2886, %f2838, %f2846, %f2806;
	fma.rn.f32 	%f2887, %f2838, %f2847, %f2807;
	fma.rn.f32 	%f2888, %f2838, %f2848, %f2808;
	fma.rn.f32 	%f2889, %f2838, %f2849, %f2809;
	fma.rn.f32 	%f2890, %f2839, %f2842, %f2810;
	fma.rn.f32 	%f2891, %f2839, %f2843, %f2811;
	fma.rn.f32 	%f2892, %f2839, %f2844, %f2812;
	fma.rn.f32 	%f2893, %f2839, %f2845, %f2813;
	fma.rn.f32 	%f2894, %f2839, %f2846, %f2814;
	fma.rn.f32 	%f2895, %f2839, %f2847, %f2815;
	fma.rn.f32 	%f2896, %f2839, %f2848, %f2816;
	fma.rn.f32 	%f2897, %f2839, %f2849, %f2817;
	fma.rn.f32 	%f2898, %f2840, %f2842, %f2818;
	fma.rn.f32 	%f2899, %f2840, %f2843, %f2819;
	fma.rn.f32 	%f2900, %f2840, %f2844, %f2820;
	fma.rn.f32 	%f2901, %f2840, %f2845, %f2821;
	fma.rn.f32 	%f2902, %f2840, %f2846, %f2822;
	fma.rn.f32 	%f2903, %f2840, %f2847, %f2823;
	fma.rn.f32 	%f2904, %f2840, %f2848, %f2824;
	fma.rn.f32 	%f2905, %f2840, %f2849, %f2825;
	fma.rn.f32 	%f2906, %f2841, %f2842, %f2826;
	fma.rn.f32 	%f2907, %f2841, %f2843, %f2827;
	fma.rn.f32 	%f2908, %f2841, %f2844, %f2828;
	fma.rn.f32 	%f2909, %f2841, %f2845, %f2829;
	fma.rn.f32 	%f2910, %f2841, %f2846, %f2830;
	fma.rn.f32 	%f2911, %f2841, %f2847, %f2831;
	fma.rn.f32 	%f2912, %f2841, %f2848, %f2832;
	fma.rn.f32 	%f2913, %f2841, %f2849, %f2833;
	ld.shared.v4.f32 	{%f2914, %f2915, %f2916, %f2917}, [%r2+2048];
	ld.shared.v4.f32 	{%f2918, %f2919, %f2920, %f2921}, [%r2+2304];
	ld.shared.v4.f32 	{%f2922, %f2923, %f2924, %f2925}, [%r3+2048];
	ld.shared.v4.f32 	{%f2926, %f2927, %f2928, %f2929}, [%r3+2304];
	fma.rn.f32 	%f2930, %f2914, %f2922, %f2850;
	fma.rn.f32 	%f2931, %f2914, %f2923, %f2851;
	fma.rn.f32 	%f2932, %f2914, %f2924, %f2852;
	fma.rn.f32 	%f2933, %f2914, %f2925, %f2853;
	fma.rn.f32 	%f2934, %f2914, %f2926, %f2854;
	fma.rn.f32 	%f2935, %f2914, %f2927, %f2855;
	fma.rn.f32 	%f2936, %f2914, %f2928, %f2856;
	fma.rn.f32 	%f2937, %f2914, %f2929, %f2857;
	fma.rn.f32 	%f2938, %f2915, %f2922, %f2858;
	fma.rn.f32 	%f2939, %f2915, %f2923, %f2859;
	fma.rn.f32 	%f2940, %f2915, %f2924, %f2860;
	fma.rn.f32 	%f2941, %f2915, %f2925, %f2861;
	fma.rn.f32 	%f2942, %f2915, %f2926, %f2862;
	fma.rn.f32 	%f2943, %f2915, %f2927, %f2863;
	fma.rn.f32 	%f2944, %f2915, %f2928, %f2864;
	fma.rn.f32 	%f2945, %f2915, %f2929, %f2865;
	fma.rn.f32 	%f2946, %f2916, %f2922, %f2866;
	fma.rn.f32 	%f2947, %f2916, %f2923, %f2867;
	fma.rn.f32 	%f2948, %f2916, %f2924, %f2868;
	fma.rn.f32 	%f2949, %f2916, %f2925, %f2869;
	fma.rn.f32 	%f2950, %f2916, %f2926, %f2870;
	fma.rn.f32 	%f2951, %f2916, %f2927, %f2871;
	fma.rn.f32 	%f2952, %f2916, %f2928, %f2872;
	fma.rn.f32 	%f2953, %f2916, %f2929, %f2873;
	fma.rn.f32 	%f2954, %f2917, %f2922, %f2874;
	fma.rn.f32 	%f2955, %f2917, %f2923, %f2875;
	fma.rn.f32 	%f2956, %f2917, %f2924, %f2876;
	fma.rn.f32 	%f2957, %f2917, %f2925, %f2877;
	fma.rn.f32 	%f2958, %f2917, %f2926, %f2878;
	fma.rn.f32 	%f2959, %f2917, %f2927, %f2879;
	fma.rn.f32 	%f2960, %f2917, %f2928, %f2880;
	fma.rn.f32 	%f2961, %f2917, %f2929, %f2881;
	fma.rn.f32 	%f2962, %f2918, %f2922, %f2882;
	fma.rn.f32 	%f2963, %f2918, %f2923, %f2883;
	fma.rn.f32 	%f2964, %f2918, %f2924, %f2884;
	fma.rn.f32 	%f2965, %f2918, %f2925, %f2885;
	fma.rn.f32 	%f2966, %f2918, %f2926, %f2886;
	fma.rn.f32 	%f2967, %f2918, %f2927, %f2887;
	fma.rn.f32 	%f2968, %f2918, %f2928, %f2888;
	fma.rn.f32 	%f2969, %f2918, %f2929, %f2889;
	fma.rn.f32 	%f2970, %f2919, %f2922, %f2890;
	fma.rn.f32 	%f2971, %f2919, %f2923, %f2891;
	fma.rn.f32 	%f2972, %f2919, %f2924, %f2892;
	fma.rn.f32 	%f2973, %f2919, %f2925, %f2893;
	fma.rn.f32 	%f2974, %f2919, %f2926, %f2894;
	fma.rn.f32 	%f2975, %f2919, %f2927, %f2895;
	fma.rn.f32 	%f2976, %f2919, %f2928, %f2896;
	fma.rn.f32 	%f2977, %f2919, %f2929, %f2897;
	fma.rn.f32 	%f2978, %f2920, %f2922, %f2898;
	fma.rn.f32 	%f2979, %f2920, %f2923, %f2899;
	fma.rn.f32 	%f2980, %f2920, %f2924, %f2900;
	fma.rn.f32 	%f2981, %f2920, %f2925, %f2901;
	fma.rn.f32 	%f2982, %f2920, %f2926, %f2902;
	fma.rn.f32 	%f2983, %f2920, %f2927, %f2903;
	fma.rn.f32 	%f2984, %f2920, %f2928, %f2904;
	fma.rn.f32 	%f2985, %f2920, %f2929, %f2905;
	fma.rn.f32 	%f2986, %f2921, %f2922, %f2906;
	fma.rn.f32 	%f2987, %f2921, %f2923, %f2907;
	fma.rn.f32 	%f2988, %f2921, %f2924, %f2908;
	fma.rn.f32 	%f2989, %f2921, %f2925, %f2909;
	fma.rn.f32 	%f2990, %f2921, %f2926, %f2910;
	fma.rn.f32 	%f2991, %f2921, %f2927, %f2911;
	fma.rn.f32 	%f2992, %f2921, %f2928, %f2912;
	fma.rn.f32 	%f2993, %f2921, %f2929, %f2913;
	ld.shared.v4.f32 	{%f2994, %f2995, %f2996, %f2997}, [%r2+2560];
	ld.shared.v4.f32 	{%f2998, %f2999, %f3000, %f3001}, [%r2+2816];
	ld.shared.v4.f32 	{%f3002, %f3003, %f3004, %f3005}, [%r3+2560];
	ld.shared.v4.f32 	{%f3006, %f3007, %f3008, %f3009}, [%r3+2816];
	fma.rn.f32 	%f3010, %f2994, %f3002, %f2930;
	fma.rn.f32 	%f3011, %f2994, %f3003, %f2931;
	fma.rn.f32 	%f3012, %f2994, %f3004, %f2932;
	fma.rn.f32 	%f3013, %f2994, %f3005, %f2933;
	fma.rn.f32 	%f3014, %f2994, %f3006, %f2934;
	fma.rn.f32 	%f3015, %f2994, %f3007, %f2935;
	fma.rn.f32 	%f3016, %f2994, %f3008, %f2936;
	fma.rn.f32 	%f3017, %f2994, %f3009, %f2937;
	fma.rn.f32 	%f3018, %f2995, %f3002, %f2938;
	fma.rn.f32 	%f3019, %f2995, %f3003, %f2939;
	fma.rn.f32 	%f3020, %f2995, %f3004, %f2940;
	fma.rn.f32 	%f3021, %f2995, %f3005, %f2941;
	fma.rn.f32 	%f3022, %f2995, %f3006, %f2942;
	fma.rn.f32 	%f3023, %f2995, %f3007, %f2943;
	fma.rn.f32 	%f3024, %f2995, %f3008, %f2944;
	fma.rn.f32 	%f3025, %f2995, %f3009, %f2945;
	fma.rn.f32 	%f3026, %f2996, %f3002, %f2946;
	fma.rn.f32 	%f3027, %f2996, %f3003, %f2947;
	fma.rn.f32 	%f3028, %f2996, %f3004, %f2948;
	fma.rn.f32 	%f3029, %f2996, %f3005, %f2949;
	fma.rn.f32 	%f3030, %f2996, %f3006, %f2950;
	fma.rn.f32 	%f3031, %f2996, %f3007, %f2951;
	fma.rn.f32 	%f3032, %f2996, %f3008, %f2952;
	fma.rn.f32 	%f3033, %f2996, %f3009, %f2953;
	fma.rn.f32 	%f3034, %f2997, %f3002, %f2954;
	fma.rn.f32 	%f3035, %f2997, %f3003, %f2955;
	fma.rn.f32 	%f3036, %f2997, %f3004, %f2956;
	fma.rn.f32 	%f3037, %f2997, %f3005, %f2957;
	fma.rn.f32 	%f3038, %f2997, %f3006, %f2958;
	fma.rn.f32 	%f3039, %f2997, %f3007, %f2959;
	fma.rn.f32 	%f3040, %f2997, %f3008, %f2960;
	fma.rn.f32 	%f3041, %f2997, %f3009, %f2961;
	fma.rn.f32 	%f3042, %f2998, %f3002, %f2962;
	fma.rn.f32 	%f3043, %f2998, %f3003, %f2963;
	fma.rn.f32 	%f3044, %f2998, %f3004, %f2964;
	fma.rn.f32 	%f3045, %f2998, %f3005, %f2965;
	fma.rn.f32 	%f3046, %f2998, %f3006, %f2966;
	fma.rn.f32 	%f3047, %f2998, %f3007, %f2967;
	fma.rn.f32 	%f3048, %f2998, %f3008, %f2968;
	fma.rn.f32 	%f3049, %f2998, %f3009, %f2969;
	fma.rn.f32 	%f3050, %f2999, %f3002, %f2970;
	fma.rn.f32 	%f3051, %f2999, %f3003, %f2971;
	fma.rn.f32 	%f3052, %f2999, %f3004, %f2972;
	fma.rn.f32 	%f3053, %f2999, %f3005, %f2973;
	fma.rn.f32 	%f3054, %f2999, %f3006, %f2974;
	fma.rn.f32 	%f3055, %f2999, %f3007, %f2975;
	fma.rn.f32 	%f3056, %f2999, %f3008, %f2976;
	fma.rn.f32 	%f3057, %f2999, %f3009, %f2977;
	fma.rn.f32 	%f3058, %f3000, %f3002, %f2978;
	fma.rn.f32 	%f3059, %f3000, %f3003, %f2979;
	fma.rn.f32 	%f3060, %f3000, %f3004, %f2980;
	fma.rn.f32 	%f3061, %f3000, %f3005, %f2981;
	fma.rn.f32 	%f3062, %f3000, %f3006, %f2982;
	fma.rn.f32 	%f3063, %f3000, %f3007, %f2983;
	fma.rn.f32 	%f3064, %f3000, %f3008, %f2984;
	fma.rn.f32 	%f3065, %f3000, %f3009, %f2985;
	fma.rn.f32 	%f3066, %f3001, %f3002, %f2986;
	fma.rn.f32 	%f3067, %f3001, %f3003, %f2987;
	fma.rn.f32 	%f3068, %f3001, %f3004, %f2988;
	fma.rn.f32 	%f3069, %f3001, %f3005, %f2989;
	fma.rn.f32 	%f3070, %f3001, %f3006, %f2990;
	fma.rn.f32 	%f3071, %f3001, %f3007, %f2991;
	fma.rn.f32 	%f3072, %f3001, %f3008, %f2992;
	fma.rn.f32 	%f3073, %f3001, %f3009, %f2993;
	ld.shared.v4.f32 	{%f3074, %f3075, %f3076, %f3077}, [%r2+3072];
	ld.shared.v4.f32 	{%f3078, %f3079, %f3080, %f3081}, [%r2+3328];
	ld.shared.v4.f32 	{%f3082, %f3083, %f3084, %f3085}, [%r3+3072];
	ld.shared.v4.f32 	{%f3086, %f3087, %f3088, %f3089}, [%r3+3328];
	fma.rn.f32 	%f3090, %f3074, %f3082, %f3010;
	fma.rn.f32 	%f3091, %f3074, %f3083, %f3011;
	fma.rn.f32 	%f3092, %f3074, %f3084, %f3012;
	fma.rn.f32 	%f3093, %f3074, %f3085, %f3013;
	fma.rn.f32 	%f3094, %f3074, %f3086, %f3014;
	fma.rn.f32 	%f3095, %f3074, %f3087, %f3015;
	fma.rn.f32 	%f3096, %f3074, %f3088, %f3016;
	fma.rn.f32 	%f3097, %f3074, %f3089, %f3017;
	fma.rn.f32 	%f3098, %f3075, %f3082, %f3018;
	fma.rn.f32 	%f3099, %f3075, %f3083, %f3019;
	fma.rn.f32 	%f3100, %f3075, %f3084, %f3020;
	fma.rn.f32 	%f3101, %f3075, %f3085, %f3021;
	fma.rn.f32 	%f3102, %f3075, %f3086, %f3022;
	fma.rn.f32 	%f3103, %f3075, %f3087, %f3023;
	fma.rn.f32 	%f3104, %f3075, %f3088, %f3024;
	fma.rn.f32 	%f3105, %f3075, %f3089, %f3025;
	fma.rn.f32 	%f3106, %f3076, %f3082, %f3026;
	fma.rn.f32 	%f3107, %f3076, %f3083, %f3027;
	fma.rn.f32 	%f3108, %f3076, %f3084, %f3028;
	fma.rn.f32 	%f3109, %f3076, %f3085, %f3029;
	fma.rn.f32 	%f3110, %f3076, %f3086, %f3030;
	fma.rn.f32 	%f3111, %f3076, %f3087, %f3031;
	fma.rn.f32 	%f3112, %f3076, %f3088, %f3032;
	fma.rn.f32 	%f3113, %f3076, %f3089, %f3033;
	fma.rn.f32 	%f3114, %f3077, %f3082, %f3034;
	fma.rn.f32 	%f3115, %f3077, %f3083, %f3035;
	fma.rn.f32 	%f3116, %f3077, %f3084, %f3036;
	fma.rn.f32 	%f3117, %f3077, %f3085, %f3037;
	fma.rn.f32 	%f3118, %f3077, %f3086, %f3038;
	fma.rn.f32 	%f3119, %f3077, %f3087, %f3039;
	fma.rn.f32 	%f3120, %f3077, %f3088, %f3040;
	fma.rn.f32 	%f3121, %f3077, %f3089, %f3041;
	fma.rn.f32 	%f3122, %f3078, %f3082, %f3042;
	fma.rn.f32 	%f3123, %f3078, %f3083, %f3043;
	fma.rn.f32 	%f3124, %f3078, %f3084, %f3044;
	fma.rn.f32 	%f3125, %f3078, %f3085, %f3045;
	fma.rn.f32 	%f3126, %f3078, %f3086, %f3046;
	fma.rn.f32 	%f3127, %f3078, %f3087, %f3047;
	fma.rn.f32 	%f3128, %f3078, %f3088, %f3048;
	fma.rn.f32 	%f3129, %f3078, %f3089, %f3049;
	fma.rn.f32 	%f3130, %f3079, %f3082, %f3050;
	fma.rn.f32 	%f3131, %f3079, %f3083, %f3051;
	fma.rn.f32 	%f3132, %f3079, %f3084, %f3052;
	fma.rn.f32 	%f3133, %f3079, %f3085, %f3053;
	fma.rn.f32 	%f3134, %f3079, %f3086, %f3054;
	fma.rn.f32 	%f3135, %f3079, %f3087, %f3055;
	fma.rn.f32 	%f3136, %f3079, %f3088, %f3056;
	fma.rn.f32 	%f3137, %f3079, %f3089, %f3057;
	fma.rn.f32 	%f3138, %f3080, %f3082, %f3058;
	fma.rn.f32 	%f3139, %f3080, %f3083, %f3059;
	fma.rn.f32 	%f3140, %f3080, %f3084, %f3060;
	fma.rn.f32 	%f3141, %f3080, %f3085, %f3061;
	fma.rn.f32 	%f3142, %f3080, %f3086, %f3062;
	fma.rn.f32 	%f3143, %f3080, %f3087, %f3063;
	fma.rn.f32 	%f3144, %f3080, %f3088, %f3064;
	fma.rn.f32 	%f3145, %f3080, %f3089, %f3065;
	fma.rn.f32 	%f3146, %f3081, %f3082, %f3066;
	fma.rn.f32 	%f3147, %f3081, %f3083, %f3067;
	fma.rn.f32 	%f3148, %f3081, %f3084, %f3068;
	fma.rn.f32 	%f3149, %f3081, %f3085, %f3069;
	fma.rn.f32 	%f3150, %f3081, %f3086, %f3070;
	fma.rn.f32 	%f3151, %f3081, %f3087, %f3071;
	fma.rn.f32 	%f3152, %f3081, %f3088, %f3072;
	fma.rn.f32 	%f3153, %f3081, %f3089, %f3073;
	ld.shared.v4.f32 	{%f3154, %f3155, %f3156, %f3157}, [%r2+3584];
	ld.shared.v4.f32 	{%f3158, %f3159, %f3160, %f3161}, [%r2+3840];
	ld.shared.v4.f32 	{%f3162, %f3163, %f3164, %f3165}, [%r3+3584];
	ld.shared.v4.f32 	{%f3166, %f3167, %f3168, %f3169}, [%r3+3840];
	fma.rn.f32 	%f65, %f3154, %f3162, %f3090;
	fma.rn.f32 	%f66, %f3154, %f3163, %f3091;
	fma.rn.f32 	%f67, %f3154, %f3164, %f3092;
	fma.rn.f32 	%f68, %f3154, %f3165, %f3093;
	fma.rn.f32 	%f69, %f3154, %f3166, %f3094;
	fma.rn.f32 	%f70, %f3154, %f3167, %f3095;
	fma.rn.f32 	%f71, %f3154, %f3168, %f3096;
	fma.rn.f32 	%f72, %f3154, %f3169, %f3097;
	fma.rn.f32 	%f73, %f3155, %f3162, %f3098;
	fma.rn.f32 	%f74, %f3155, %f3163, %f3099;
	fma.rn.f32 	%f75, %f3155, %f3164, %f3100;
	fma.rn.f32 	%f76, %f3155, %f3165, %f3101;
	fma.rn.f32 	%f77, %f3155, %f3166, %f3102;
	fma.rn.f32 	%f78, %f3155, %f3167, %f3103;
	fma.rn.f32 	%f79, %f3155, %f3168, %f3104;
	fma.rn.f32 	%f80, %f3155, %f3169, %f3105;
	fma.rn.f32 	%f81, %f3156, %f3162, %f3106;
	fma.rn.f32 	%f82, %f3156, %f3163, %f3107;
	fma.rn.f32 	%f83, %f3156, %f3164, %f3108;
	fma.rn.f32 	%f84, %f3156, %f3165, %f3109;
	fma.rn.f32 	%f85, %f3156, %f3166, %f3110;
	fma.rn.f32 	%f86, %f3156, %f3167, %f3111;
	fma.rn.f32 	%f87, %f3156, %f3168, %f3112;
	fma.rn.f32 	%f88, %f3156, %f3169, %f3113;
	fma.rn.f32 	%f89, %f3157, %f3162, %f3114;
	fma.rn.f32 	%f90, %f3157, %f3163, %f3115;
	fma.rn.f32 	%f91, %f3157, %f3164, %f3116;
	fma.rn.f32 	%f92, %f3157, %f3165, %f3117;
	fma.rn.f32 	%f93, %f3157, %f3166, %f3118;
	fma.rn.f32 	%f94, %f3157, %f3167, %f3119;
	fma.rn.f32 	%f95, %f3157, %f3168, %f3120;
	fma.rn.f32 	%f96, %f3157, %f3169, %f3121;
	fma.rn.f32 	%f97, %f3158, %f3162, %f3122;
	fma.rn.f32 	%f98, %f3158, %f3163, %f3123;
	fma.rn.f32 	%f99, %f3158, %f3164, %f3124;
	fma.rn.f32 	%f100, %f3158, %f3165, %f3125;
	fma.rn.f32 	%f101, %f3158, %f3166, %f3126;
	fma.rn.f32 	%f102, %f3158, %f3167, %f3127;
	fma.rn.f32 	%f103, %f3158, %f3168, %f3128;
	fma.rn.f32 	%f104, %f3158, %f3169, %f3129;
	fma.rn.f32 	%f105, %f3159, %f3162, %f3130;
	fma.rn.f32 	%f106, %f3159, %f3163, %f3131;
	fma.rn.f32 	%f107, %f3159, %f3164, %f3132;
	fma.rn.f32 	%f108, %f3159, %f3165, %f3133;
	fma.rn.f32 	%f109, %f3159, %f3166, %f3134;
	fma.rn.f32 	%f110, %f3159, %f3167, %f3135;
	fma.rn.f32 	%f111, %f3159, %f3168, %f3136;
	fma.rn.f32 	%f112, %f3159, %f3169, %f3137;
	fma.rn.f32 	%f113, %f3160, %f3162, %f3138;
	fma.rn.f32 	%f114, %f3160, %f3163, %f3139;
	fma.rn.f32 	%f115, %f3160, %f3164, %f3140;
	fma.rn.f32 	%f116, %f3160, %f3165, %f3141;
	fma.rn.f32 	%f117, %f3160, %f3166, %f3142;
	fma.rn.f32 	%f118, %f3160, %f3167, %f3143;
	fma.rn.f32 	%f119, %f3160, %f3168, %f3144;
	fma.rn.f32 	%f120, %f3160, %f3169, %f3145;
	fma.rn.f32 	%f121, %f3161, %f3162, %f3146;
	fma.rn.f32 	%f122, %f3161, %f3163, %f3147;
	fma.rn.f32 	%f123, %f3161, %f3164, %f3148;
	fma.rn.f32 	%f124, %f3161, %f3165, %f3149;
	fma.rn.f32 	%f125, %f3161, %f3166, %f3150;
	fma.rn.f32 	%f126, %f3161, %f3167, %f3151;
	fma.rn.f32 	%f127, %f3161, %f3168, %f3152;
	fma.rn.f32 	%f128, %f3161, %f3169, %f3153;
	st.shared.f32 	[%r29+4096], %f2586;
	st.shared.f32 	[%r29+4608], %f2587;
	st.shared.f32 	[%r29+5120], %f2588;
	st.shared.f32 	[%r29+5632], %f2589;
	st.shared.v4.f32 	[%r32+4096], {%f2590, %f2591, %f2592, %f2593};
	bar.sync 	0;
	setp.eq.s32 	%p1, %r364, 124;
	@%p1 bra 	$L__BB2_3;
	ld.global.nc.v4.f32 	{%f3170, %f3171, %f3172, %f3173}, [%rd55];
	ld.global.nc.v4.f32 	{%f3174, %f3175, %f3176, %f3177}, [%rd56];
	ld.shared.v4.f32 	{%f3178, %f3179, %f3180, %f3181}, [%r2+4096];
	ld.shared.v4.f32 	{%f3182, %f3183, %f3184, %f3185}, [%r2+4352];
	ld.shared.v4.f32 	{%f3186, %f3187, %f3188, %f3189}, [%r3+4096];
	ld.shared.v4.f32 	{%f3190, %f3191, %f3192, %f3193}, [%r3+4352];
	fma.rn.f32 	%f3194, %f3178, %f3186, %f65;
	fma.rn.f32 	%f3195, %f3178, %f3187, %f66;
	fma.rn.f32 	%f3196, %f3178, %f3188, %f67;
	fma.rn.f32 	%f3197, %f3178, %f3189, %f68;
	fma.rn.f32 	%f3198, %f3178, %f3190, %f69;
	fma.rn.f32 	%f3199, %f3178, %f3191, %f70;
	fma.rn.f32 	%f3200, %f3178, %f3192, %f71;
	fma.rn.f32 	%f3201, %f3178, %f3193, %f72;
	fma.rn.f32 	%f3202, %f3179, %f3186, %f73;
	fma.rn.f32 	%f3203, %f3179, %f3187, %f74;
	fma.rn.f32 	%f3204, %f3179, %f3188, %f75;
	fma.rn.f32 	%f3205, %f3179, %f3189, %f76;
	fma.rn.f32 	%f3206, %f3179, %f3190, %f77;
	fma.rn.f32 	%f3207, %f3179, %f3191, %f78;
	fma.rn.f32 	%f3208, %f3179, %f3192, %f79;
	fma.rn.f32 	%f3209, %f3179, %f3193, %f80;
	fma.rn.f32 	%f3210, %f3180, %f3186, %f81;
	fma.rn.f32 	%f3211, %f3180, %f3187, %f82;
	fma.rn.f32 	%f3212, %f3180, %f3188, %f83;
	fma.rn.f32 	%f3213, %f3180, %f3189, %f84;
	fma.rn.f32 	%f3214, %f3180, %f3190, %f85;
	fma.rn.f32 	%f3215, %f3180, %f3191, %f86;
	fma.rn.f32 	%f3216, %f3180, %f3192, %f87;
	fma.rn.f32 	%f3217, %f3180, %f3193, %f88;
	fma.rn.f32 	%f3218, %f3181, %f3186, %f89;
	fma.rn.f32 	%f3219, %f3181, %f3187, %f90;
	fma.rn.f32 	%f3220, %f3181, %f3188, %f91;
	fma.rn.f32 	%f3221, %f3181, %f3189, %f92;
	fma.rn.f32 	%f3222, %f3181, %f3190, %f93;
	fma.rn.f32 	%f3223, %f3181, %f3191, %f94;
	fma.rn.f32 	%f3224, %f3181, %f3192, %f95;
	fma.rn.f32 	%f3225, %f3181, %f3193, %f96;
	fma.rn.f32 	%f3226, %f3182, %f3186, %f97;
	fma.rn.f32 	%f3227, %f3182, %f3187, %f98;
	fma.rn.f32 	%f3228, %f3182, %f3188, %f99;
	fma.rn.f32 	%f3229, %f3182, %f3189, %f100;
	fma.rn.f32 	%f3230, %f3182, %f3190, %f101;
	fma.rn.f32 	%f3231, %f3182, %f3191, %f102;
	fma.rn.f32 	%f3232, %f3182, %f3192, %f103;
	fma.rn.f32 	%f3233, %f3182, %f3193, %f104;
	fma.rn.f32 	%f3234, %f3183, %f3186, %f105;
	fma.rn.f32 	%f3235, %f3183, %f3187, %f106;
	fma.rn.f32 	%f3236, %f3183, %f3188, %f107;
	fma.rn.f32 	%f3237, %f3183, %f3189, %f108;
	fma.rn.f32 	%f3238, %f3183, %f3190, %f109;
	fma.rn.f32 	%f3239, %f3183, %f3191, %f110;
	fma.rn.f32 	%f3240, %f3183, %f3192, %f111;
	fma.rn.f32 	%f3241, %f3183, %f3193, %f112;
	fma.rn.f32 	%f3242, %f3184, %f3186, %f113;
	fma.rn.f32 	%f3243, %f3184, %f3187, %f114;
	fma.rn.f32 	%f3244, %f3184, %f3188, %f115;
	fma.rn.f32 	%f3245, %f3184, %f3189, %f116;
	fma.rn.f32 	%f3246, %f3184, %f3190, %f117;
	fma.rn.f32 	%f3247, %f3184, %f3191, %f118;
	fma.rn.f32 	%f3248, %f3184, %f3192, %f119;
	fma.rn.f32 	%f3249, %f3184, %f3193, %f120;
	fma.rn.f32 	%f3250, %f3185, %f3186, %f121;
	fma.rn.f32 	%f3251, %f3185, %f3187, %f122;
	fma.rn.f32 	%f3252, %f3185, %f3188, %f123;
	fma.rn.f32 	%f3253, %f3185, %f3189, %f124;
	fma.rn.f32 	%f3254, %f3185, %f3190, %f125;
	fma.rn.f32 	%f3255, %f3185, %f3191, %f126;
	fma.rn.f32 	%f3256, %f3185, %f3192, %f127;
	fma.rn.f32 	%f3257, %f3185, %f3193, %f128;
	ld.shared.v4.f32 	{%f3258, %f3259, %f3260, %f3261}, [%r2+4608];
	ld.shared.v4.f32 	{%f3262, %f3263, %f3264, %f3265}, [%r2+4864];
	ld.shared.v4.f32 	{%f3266, %f3267, %f3268, %f3269}, [%r3+4608];
	ld.shared.v4.f32 	{%f3270, %f3271, %f3272, %f3273}, [%r3+4864];
	fma.rn.f32 	%f3274, %f3258, %f3266, %f3194;
	fma.rn.f32 	%f3275, %f3258, %f3267, %f3195;
	fma.rn.f32 	%f3276, %f3258, %f3268, %f3196;
	fma.rn.f32 	%f3277, %f3258, %f3269, %f3197;
	fma.rn.f32 	%f3278, %f3258, %f3270, %f3198;
	fma.rn.f32 	%f3279, %f3258, %f3271, %f3199;
	fma.rn.f32 	%f3280, %f3258, %f3272, %f3200;
	fma.rn.f32 	%f3281, %f3258, %f3273, %f3201;
	fma.rn.f32 	%f3282, %f3259, %f3266, %f3202;
	fma.rn.f32 	%f3283, %f3259, %f3267, %f3203;
	fma.rn.f32 	%f3284, %f3259, %f3268, %f3204;
	fma.rn.f32 	%f3285, %f3259, %f3269, %f3205;
	fma.rn.f32 	%f3286, %f3259, %f3270, %f3206;
	fma.rn.f32 	%f3287, %f3259, %f3271, %f3207;
	fma.rn.f32 	%f3288, %f3259, %f3272, %f3208;
	fma.rn.f32 	%f3289, %f3259, %f3273, %f3209;
	fma.rn.f32 	%f3290, %f3260, %f3266, %f3210;
	fma.rn.f32 	%f3291, %f3260, %f3267, %f3211;
	fma.rn.f32 	%f3292, %f3260, %f3268, %f3212;
	fma.rn.f32 	%f3293, %f3260, %f3269, %f3213;
	fma.rn.f32 	%f3294, %f3260, %f3270, %f3214;
	fma.rn.f32 	%f3295, %f3260, %f3271, %f3215;
	fma.rn.f32 	%f3296, %f3260, %f3272, %f3216;
	fma.rn.f32 	%f3297, %f3260, %f3273, %f3217;
	fma.rn.f32 	%f3298, %f3261, %f3266, %f3218;
	fma.rn.f32 	%f3299, %f3261, %f3267, %f3219;
	fma.rn.f32 	%f3300, %f3261, %f3268, %f3220;
	fma.rn.f32 	%f3301, %f3261, %f3269, %f3221;
	fma.rn.f32 	%f3302, %f3261, %f3270, %f3222;
	fma.rn.f32 	%f3303, %f3261, %f3271, %f3223;
	fma.rn.f32 	%f3304, %f3261, %f3272, %f3224;
	fma.rn.f32 	%f3305, %f3261, %f3273, %f3225;
	fma.rn.f32 	%f3306, %f3262, %f3266, %f3226;
	fma.rn.f32 	%f3307, %f3262, %f3267, %f3227;
	fma.rn.f32 	%f3308, %f3262, %f3268, %f3228;
	fma.rn.f32 	%f3309, %f3262, %f3269, %f3229;
	fma.rn.f32 	%f3310, %f3262, %f3270, %f3230;
	fma.rn.f32 	%f3311, %f3262, %f3271, %f3231;
	fma.rn.f32 	%f3312, %f3262, %f3272, %f3232;
	fma.rn.f32 	%f3313, %f3262, %f3273, %f3233;
	fma.rn.f32 	%f3314, %f3263, %f3266, %f3234;
	fma.rn.f32 	%f3315, %f3263, %f3267, %f3235;
	fma.rn.f32 	%f3316, %f3263, %f3268, %f3236;
	fma.rn.f32 	%f3317, %f3263, %f3269, %f3237;
	fma.rn.f32 	%f3318, %f3263, %f3270, %f3238;
	fma.rn.f32 	%f3319, %f3263, %f3271, %f3239;
	fma.rn.f32 	%f3320, %f3263, %f3272, %f3240;
	fma.rn.f32 	%f3321, %f3263, %f3273, %f3241;
	fma.rn.f32 	%f3322, %f3264, %f3266, %f3242;
	fma.rn.f32 	%f3323, %f3264, %f3267, %f3243;
	fma.rn.f32 	%f3324, %f3264, %f3268, %f3244;
	fma.rn.f32 	%f3325, %f3264, %f3269, %f3245;
	fma.rn.f32 	%f3326, %f3264, %f3270, %f3246;
	fma.rn.f32 	%f3327, %f3264, %f3271, %f3247;
	fma.rn.f32 	%f3328, %f3264, %f3272, %f3248;
	fma.rn.f32 	%f3329, %f3264, %f3273, %f3249;
	fma.rn.f32 	%f3330, %f3265, %f3266, %f3250;
	fma.rn.f32 	%f3331, %f3265, %f3267, %f3251;
	fma.rn.f32 	%f3332, %f3265, %f3268, %f3252;
	fma.rn.f32 	%f3333, %f3265, %f3269, %f3253;
	fma.rn.f32 	%f3334, %f3265, %f3270, %f3254;
	fma.rn.f32 	%f3335, %f3265, %f3271, %f3255;
	fma.rn.f32 	%f3336, %f3265, %f3272, %f3256;
	fma.rn.f32 	%f3337, %f3265, %f3273, %f3257;
	ld.shared.v4.f32 	{%f3338, %f3339, %f3340, %f3341}, [%r2+5120];
	ld.shared.v4.f32 	{%f3342, %f3343, %f3344, %f3345}, [%r2+5376];
	ld.shared.v4.f32 	{%f3346, %f3347, %f3348, %f3349}, [%r3+5120];
	ld.shared.v4.f32 	{%f3350, %f3351, %f3352, %f3353}, [%r3+5376];
	fma.rn.f32 	%f3354, %f3338, %f3346, %f3274;
	fma.rn.f32 	%f3355, %f3338, %f3347, %f3275;
	fma.rn.f32 	%f3356, %f3338, %f3348, %f3276;
	fma.rn.f32 	%f3357, %f3338, %f3349, %f3277;
	fma.rn.f32 	%f3358, %f3338, %f3350, %f3278;
	fma.rn.f32 	%f3359, %f3338, %f3351, %f3279;
	fma.rn.f32 	%f3360, %f3338, %f3352, %f3280;
	fma.rn.f32 	%f3361, %f3338, %f3353, %f3281;
	fma.rn.f32 	%f3362, %f3339, %f3346, %f3282;
	fma.rn.f32 	%f3363, %f3339, %f3347, %f3283;
	fma.rn.f32 	%f3364, %f3339, %f3348, %f3284;
	fma.rn.f32 	%f3365, %f3339, %f3349, %f3285;
	fma.rn.f32 	%f3366, %f3339, %f3350, %f3286;
	fma.rn.f32 	%f3367, %f3339, %f3351, %f3287;
	fma.rn.f32 	%f3368, %f3339, %f3352, %f3288;
	fma.rn.f32 	%f3369, %f3339, %f3353, %f3289;
	fma.rn.f32 	%f3370, %f3340, %f3346, %f3290;
	fma.rn.f32 	%f3371, %f3340, %f3347, %f3291;
	fma.rn.f32 	%f3372, %f3340, %f3348, %f3292;
	fma.rn.f32 	%f3373, %f3340, %f3349, %f3293;
	fma.rn.f32 	%f3374, %f3340, %f3350, %f3294;
	fma.rn.f32 	%f3375, %f3340, %f3351, %f3295;
	fma.rn.f32 	%f3376, %f3340, %f3352, %f3296;
	fma.rn.f32 	%f3377, %f3340, %f3353, %f3297;
	fma.rn.f32 	%f3378, %f3341, %f3346, %f3298;
	fma.rn.f32 	%f3379, %f3341, %f3347, %f3299;
	fma.rn.f32 	%f3380, %f3341, %f3348, %f3300;
	fma.rn.f32 	%f3381, %f3341, %f3349, %f3301;
	fma.rn.f32 	%f3382, %f3341, %f3350, %f3302;
	fma.rn.f32 	%f3383, %f3341, %f3351, %f3303;
	fma.rn.f32 	%f3384, %f3341, %f3352, %f3304;
	fma.rn.f32 	%f3385, %f3341, %f3353, %f3305;
	fma.rn.f32 	%f3386, %f3342, %f3346, %f3306;
	fma.rn.f32 	%f3387, %f3342, %f3347, %f3307;
	fma.rn.f32 	%f3388, %f3342, %f3348, %f3308;
	fma.rn.f32 	%f3389, %f3342, %f3349, %f3309;
	fma.rn.f32 	%f3390, %f3342, %f3350, %f3310;
	fma.rn.f32 	%f3391, %f3342, %f3351, %f3311;
	fma.rn.f32 	%f3392, %f3342, %f3352, %f3312;
	fma.rn.f32 	%f3393, %f3342, %f3353, %f3313;
	fma.rn.f32 	%f3394, %f3343, %f3346, %f3314;
	fma.rn.f32 	%f3395, %f3343, %f3347, %f3315;
	fma.rn.f32 	%f3396, %f3343, %f3348, %f3316;
	fma.rn.f32 	%f3397, %f3343, %f3349, %f3317;
	fma.rn.f32 	%f3398, %f3343, %f3350, %f3318;
	fma.rn.f32 	%f3399, %f3343, %f3351, %f3319;
	fma.rn.f32 	%f3400, %f3343, %f3352, %f3320;
	fma.rn.f32 	%f3401, %f3343, %f3353, %f3321;
	fma.rn.f32 	%f3402, %f3344, %f3346, %f3322;
	fma.rn.f32 	%f3403, %f3344, %f3347, %f3323;
	fma.rn.f32 	%f3404, %f3344, %f3348, %f3324;
	fma.rn.f32 	%f3405, %f3344, %f3349, %f3325;
	fma.rn.f32 	%f3406, %f3344, %f3350, %f3326;
	fma.rn.f32 	%f3407, %f3344, %f3351, %f3327;
	fma.rn.f32 	%f3408, %f3344, %f3352, %f3328;
	fma.rn.f32 	%f3409, %f3344, %f3353, %f3329;
	fma.rn.f32 	%f3410, %f3345, %f3346, %f3330;
	fma.rn.f32 	%f3411, %f3345, %f3347, %f3331;
	fma.rn.f32 	%f3412, %f3345, %f3348, %f3332;
	fma.rn.f32 	%f3413, %f3345, %f3349, %f3333;
	fma.rn.f32 	%f3414, %f3345, %f3350, %f3334;
	fma.rn.f32 	%f3415, %f3345, %f3351, %f3335;
	fma.rn.f32 	%f3416, %f3345, %f3352, %f3336;
	fma.rn.f32 	%f3417, %f3345, %f3353, %f3337;
	ld.shared.v4.f32 	{%f3418, %f3419, %f3420, %f3421}, [%r2+5632];
	ld.shared.v4.f32 	{%f3422, %f3423, %f3424, %f3425}, [%r2+5888];
	ld.shared.v4.f32 	{%f3426, %f3427, %f3428, %f3429}, [%r3+5632];
	ld.shared.v4.f32 	{%f3430, %f3431, %f3432, %f3433}, [%r3+5888];
	fma.rn.f32 	%f3434, %f3418, %f3426, %f3354;
	fma.rn.f32 	%f3435, %f3418, %f3427, %f3355;
	fma.rn.f32 	%f3436, %f3418, %f3428, %f3356;
	fma.rn.f32 	%f3437, %f3418, %f3429, %f3357;
	fma.rn.f32 	%f3438, %f3418, %f3430, %f3358;
	fma.rn.f32 	%f3439, %f3418, %f3431, %f3359;
	fma.rn.f32 	%f3440, %f3418, %f3432, %f3360;
	fma.rn.f32 	%f3441, %f3418, %f3433, %f3361;
	fma.rn.f32 	%f3442, %f3419, %f3426, %f3362;
	fma.rn.f32 	%f3443, %f3419, %f3427, %f3363;
	fma.rn.f32 	%f3444, %f3419, %f3428, %f3364;
	fma.rn.f32 	%f3445, %f3419, %f3429, %f3365;
	fma.rn.f32 	%f3446, %f3419, %f3430, %f3366;
	fma.rn.f32 	%f3447, %f3419, %f3431, %f3367;
	fma.rn.f32 	%f3448, %f3419, %f3432, %f3368;
	fma.rn.f32 	%f3449, %f3419, %f3433, %f3369;
	fma.rn.f32 	%f3450, %f3420, %f3426, %f3370;
	fma.rn.f32 	%f3451, %f3420, %f3427, %f3371;
	fma.rn.f32 	%f3452, %f3420, %f3428, %f3372;
	fma.rn.f32 	%f3453, %f3420, %f3429, %f3373;
	fma.rn.f32 	%f3454, %f3420, %f3430, %f3374;
	fma.rn.f32 	%f3455, %f3420, %f3431, %f3375;
	fma.rn.f32 	%f3456, %f3420, %f3432, %f3376;
	fma.rn.f32 	%f3457, %f3420, %f3433, %f3377;
	fma.rn.f32 	%f3458, %f3421, %f3426, %f3378;
	fma.rn.f32 	%f3459, %f3421, %f3427, %f3379;
	fma.rn.f32 	%f3460, %f3421, %f3428, %f3380;
	fma.rn.f32 	%f3461, %f3421, %f3429, %f3381;
	fma.rn.f32 	%f3462, %f3421, %f3430, %f3382;
	fma.rn.f32 	%f3463, %f3421, %f3431, %f3383;
	fma.rn.f32 	%f3464, %f3421, %f3432, %f3384;
	fma.rn.f32 	%f3465, %f3421, %f3433, %f3385;
	fma.rn.f32 	%f3466, %f3422, %f3426, %f3386;
	fma.rn.f32 	%f3467, %f3422, %f3427, %f3387;
	fma.rn.f32 	%f3468, %f3422, %f3428, %f3388;
	fma.rn.f32 	%f3469, %f3422, %f3429, %f3389;
	fma.rn.f32 	%f3470, %f3422, %f3430, %f3390;
	fma.rn.f32 	%f3471, %f3422, %f3431, %f3391;
	fma.rn.f32 	%f3472, %f3422, %f3432, %f3392;
	fma.rn.f32 	%f3473, %f3422, %f3433, %f3393;
	fma.rn.f32 	%f3474, %f3423, %f3426, %f3394;
	fma.rn.f32 	%f3475, %f3423, %f3427, %f3395;
	fma.rn.f32 	%f3476, %f3423, %f3428, %f3396;
	fma.rn.f32 	%f3477, %f3423, %f3429, %f3397;
	fma.rn.f32 	%f3478, %f3423, %f3430, %f3398;
	fma.rn.f32 	%f3479, %f3423, %f3431, %f3399;
	fma.rn.f32 	%f3480, %f3423, %f3432, %f3400;
	fma.rn.f32 	%f3481, %f3423, %f3433, %f3401;
	fma.rn.f32 	%f3482, %f3424, %f3426, %f3402;
	fma.rn.f32 	%f3483, %f3424, %f3427, %f3403;
	fma.rn.f32 	%f3484, %f3424, %f3428, %f3404;
	fma.rn.f32 	%f3485, %f3424, %f3429, %f3405;
	fma.rn.f32 	%f3486, %f3424, %f3430, %f3406;
	fma.rn.f32 	%f3487, %f3424, %f3431, %f3407;
	fma.rn.f32 	%f3488, %f3424, %f3432, %f3408;
	fma.rn.f32 	%f3489, %f3424, %f3433, %f3409;
	fma.rn.f32 	%f3490, %f3425, %f3426, %f3410;
	fma.rn.f32 	%f3491, %f3425, %f3427, %f3411;
	fma.rn.f32 	%f3492, %f3425, %f3428, %f3412;
	fma.rn.f32 	%f3493, %f3425, %f3429, %f3413;
	fma.rn.f32 	%f3494, %f3425, %f3430, %f3414;
	fma.rn.f32 	%f3495, %f3425, %f3431, %f3415;
	fma.rn.f32 	%f3496, %f3425, %f3432, %f3416;
	fma.rn.f32 	%f3497, %f3425, %f3433, %f3417;
	ld.shared.v4.f32 	{%f3498, %f3499, %f3500, %f3501}, [%r2+6144];
	ld.shared.v4.f32 	{%f3502, %f3503, %f3504, %f3505}, [%r2+6400];
	ld.shared.v4.f32 	{%f3506, %f3507, %f3508, %f3509}, [%r3+6144];
	ld.shared.v4.f32 	{%f3510, %f3511, %f3512, %f3513}, [%r3+6400];
	fma.rn.f32 	%f3514, %f3498, %f3506, %f3434;
	fma.rn.f32 	%f3515, %f3498, %f3507, %f3435;
	fma.rn.f32 	%f3516, %f3498, %f3508, %f3436;
	fma.rn.f32 	%f3517, %f3498, %f3509, %f3437;
	fma.rn.f32 	%f3518, %f3498, %f3510, %f3438;
	fma.rn.f32 	%f3519, %f3498, %f3511, %f3439;
	fma.rn.f32 	%f3520, %f3498, %f3512, %f3440;
	fma.rn.f32 	%f3521, %f3498, %f3513, %f3441;
	fma.rn.f32 	%f3522, %f3499, %f3506, %f3442;
	fma.rn.f32 	%f3523, %f3499, %f3507, %f3443;
	fma.rn.f32 	%f3524, %f3499, %f3508, %f3444;
	fma.rn.f32 	%f3525, %f3499, %f3509, %f3445;
	fma.rn.f32 	%f3526, %f3499, %f3510, %f3446;
	fma.rn.f32 	%f3527, %f3499, %f3511, %f3447;
	fma.rn.f32 	%f3528, %f3499, %f3512, %f3448;
	fma.rn.f32 	%f3529, %f3499, %f3513, %f3449;
	fma.rn.f32 	%f3530, %f3500, %f3506, %f3450;
	fma.rn.f32 	%f3531, %f3500, %f3507, %f3451;
	fma.rn.f32 	%f3532, %f3500, %f3508, %f3452;
	fma.rn.f32 	%f3533, %f3500, %f3509, %f3453;
	fma.rn.f32 	%f3534, %f3500, %f3510, %f3454;
	fma.rn.f32 	%f3535, %f3500, %f3511, %f3455;
	fma.rn.f32 	%f3536, %f3500, %f3512, %f3456;
	fma.rn.f32 	%f3537, %f3500, %f3513, %f3457;
	fma.rn.f32 	%f3538, %f3501, %f3506, %f3458;
	fma.rn.f32 	%f3539, %f3501, %f3507, %f3459;
	fma.rn.f32 	%f3540, %f3501, %f3508, %f3460;
	fma.rn.f32 	%f3541, %f3501, %f3509, %f3461;
	fma.rn.f32 	%f3542, %f3501, %f3510, %f3462;
	fma.rn.f32 	%f3543, %f3501, %f3511, %f3463;
	fma.rn.f32 	%f3544, %f3501, %f3512, %f3464;
	fma.rn.f32 	%f3545, %f3501, %f3513, %f3465;
	fma.rn.f32 	%f3546, %f3502, %f3506, %f3466;
	fma.rn.f32 	%f3547, %f3502, %f3507, %f3467;
	fma.rn.f32 	%f3548, %f3502, %f3508, %f3468;
	fma.rn.f32 	%f3549, %f3502, %f3509, %f3469;
	fma.rn.f32 	%f3550, %f3502, %f3510, %f3470;
	fma.rn.f32 	%f3551, %f3502, %f3511, %f3471;
	fma.rn.f32 	%f3552, %f3502, %f3512, %f3472;
	fma.rn.f32 	%f3553, %f3502, %f3513, %f3473;
	fma.rn.f32 	%f3554, %f3503, %f3506, %f3474;
	fma.rn.f32 	%f3555, %f3503, %f3507, %f3475;
	fma.rn.f32 	%f3556, %f3503, %f3508, %f3476;
	fma.rn.f32 	%f3557, %f3503, %f3509, %f3477;
	fma.rn.f32 	%f3558, %f3503, %f3510, %f3478;
	fma.rn.f32 	%f3559, %f3503, %f3511, %f3479;
	fma.rn.f32 	%f3560, %f3503, %f3512, %f3480;
	fma.rn.f32 	%f3561, %f3503, %f3513, %f3481;
	fma.rn.f32 	%f3562, %f3504, %f3506, %f3482;
	fma.rn.f32 	%f3563, %f3504, %f3507, %f3483;
	fma.rn.f32 	%f3564, %f3504, %f3508, %f3484;
	fma.rn.f32 	%f3565, %f3504, %f3509, %f3485;
	fma.rn.f32 	%f3566, %f3504, %f3510, %f3486;
	fma.rn.f32 	%f3567, %f3504, %f3511, %f3487;
	fma.rn.f32 	%f3568, %f3504, %f3512, %f3488;
	fma.rn.f32 	%f3569, %f3504, %f3513, %f3489;
	fma.rn.f32 	%f3570, %f3505, %f3506, %f3490;
	fma.rn.f32 	%f3571, %f3505, %f3507, %f3491;
	fma.rn.f32 	%f3572, %f3505, %f3508, %f3492;
	fma.rn.f32 	%f3573, %f3505, %f3509, %f3493;
	fma.rn.f32 	%f3574, %f3505, %f3510, %f3494;
	fma.rn.f32 	%f3575, %f3505, %f3511, %f3495;
	fma.rn.f32 	%f3576, %f3505, %f3512, %f3496;
	fma.rn.f32 	%f3577, %f3505, %f3513, %f3497;
	ld.shared.v4.f32 	{%f3578, %f3579, %f3580, %f3581}, [%r2+6656];
	ld.shared.v4.f32 	{%f3582, %f3583, %f3584, %f3585}, [%r2+6912];
	ld.shared.v4.f32 	{%f3586, %f3587, %f3588, %f3589}, [%r3+6656];
	ld.shared.v4.f32 	{%f3590, %f3591, %f3592, %f3593}, [%r3+6912];
	fma.rn.f32 	%f3594, %f3578, %f3586, %f3514;
	fma.rn.f32 	%f3595, %f3578, %f3587, %f3515;
	fma.rn.f32 	%f3596, %f3578, %f3588, %f3516;
	fma.rn.f32 	%f3597, %f3578, %f3589, %f3517;
	fma.rn.f32 	%f3598, %f3578, %f3590, %f3518;
	fma.rn.f32 	%f3599, %f3578, %f3591, %f3519;
	fma.rn.f32 	%f3600, %f3578, %f3592, %f3520;
	fma.rn.f32 	%f3601, %f3578, %f3593, %f3521;
	fma.rn.f32 	%f3602, %f3579, %f3586, %f3522;
	fma.rn.f32 	%f3603, %f3579, %f3587, %f3523;
	fma.rn.f32 	%f3604, %f3579, %f3588, %f3524;
	fma.rn.f32 	%f3605, %f3579, %f3589, %f3525;
	fma.rn.f32 	%f3606, %f3579, %f3590, %f3526;
	fma.rn.f32 	%f3607, %f3579, %f3591, %f3527;
	fma.rn.f32 	%f3608, %f3579, %f3592, %f3528;
	fma.rn.f32 	%f3609, %f3579, %f3593, %f3529;
	fma.rn.f32 	%f3610, %f3580, %f3586, %f3530;
	fma.rn.f32 	%f3611, %f3580, %f3587, %f3531;
	fma.rn.f32 	%f3612, %f3580, %f3588, %f3532;
	fma.rn.f32 	%f3613, %f3580, %f3589, %f3533;
	fma.rn.f32 	%f3614, %f3580, %f3590, %f3534;
	fma.rn.f32 	%f3615, %f3580, %f3591, %f3535;
	fma.rn.f32 	%f3616, %f3580, %f3592, %f3536;
	fma.rn.f32 	%f3617, %f3580, %f3593, %f3537;
	fma.rn.f32 	%f3618, %f3581, %f3586, %f3538;
	fma.rn.f32 	%f3619, %f3581, %f3587, %f3539;
	fma.rn.f32 	%f3620, %f3581, %f3588, %f3540;
	fma.rn.f32 	%f3621, %f3581, %f3589, %f3541;
	fma.rn.f32 	%f3622, %f3581, %f3590, %f3542;
	fma.rn.f32 	%f3623, %f3581, %f3591, %f3543;
	fma.rn.f32 	%f3624, %f3581, %f3592, %f3544;
	fma.rn.f32 	%f3625, %f3581, %f3593, %f3545;
	fma.rn.f32 	%f3626, %f3582, %f3586, %f3546;
	fma.rn.f32 	%f3627, %f3582, %f3587, %f3547;
	fma.rn.f32 	%f3628, %f3582, %f3588, %f3548;
	fma.rn.f32 	%f3629, %f3582, %f3589, %f3549;
	fma.rn.f32 	%f3630, %f3582, %f3590, %f3550;
	fma.rn.f32 	%f3631, %f3582, %f3591, %f3551;
	fma.rn.f32 	%f3632, %f3582, %f3592, %f3552;
	fma.rn.f32 	%f3633, %f3582, %f3593, %f3553;
	fma.rn.f32 	%f3634, %f3583, %f3586, %f3554;
	fma.rn.f32 	%f3635, %f3583, %f3587, %f3555;
	fma.rn.f32 	%f3636, %f3583, %f3588, %f3556;
	fma.rn.f32 	%f3637, %f3583, %f3589, %f3557;
	fma.rn.f32 	%f3638, %f3583, %f3590, %f3558;
	fma.rn.f32 	%f3639, %f3583, %f3591, %f3559;
	fma.rn.f32 	%f3640, %f3583, %f3592, %f3560;
	fma.rn.f32 	%f3641, %f3583, %f3593, %f3561;
	fma.rn.f32 	%f3642, %f3584, %f3586, %f3562;
	fma.rn.f32 	%f3643, %f3584, %f3587, %f3563;
	fma.rn.f32 	%f3644, %f3584, %f3588, %f3564;
	fma.rn.f32 	%f3645, %f3584, %f3589, %f3565;
	fma.rn.f32 	%f3646, %f3584, %f3590, %f3566;
	fma.rn.f32 	%f3647, %f3584, %f3591, %f3567;
	fma.rn.f32 	%f3648, %f3584, %f3592, %f3568;
	fma.rn.f32 	%f3649, %f3584, %f3593, %f3569;
	fma.rn.f32 	%f3650, %f3585, %f3586, %f3570;
	fma.rn.f32 	%f3651, %f3585, %f3587, %f3571;
	fma.rn.f32 	%f3652, %f3585, %f3588, %f3572;
	fma.rn.f32 	%f3653, %f3585, %f3589, %f3573;
	fma.rn.f32 	%f3654, %f3585, %f3590, %f3574;
	fma.rn.f32 	%f3655, %f3585, %f3591, %f3575;
	fma.rn.f32 	%f3656, %f3585, %f3592, %f3576;
	fma.rn.f32 	%f3657, %f3585, %f3593, %f3577;
	ld.shared.v4.f32 	{%f3658, %f3659, %f3660, %f3661}, [%r2+7168];
	ld.shared.v4.f32 	{%f3662, %f3663, %f3664, %f3665}, [%r2+7424];
	ld.shared.v4.f32 	{%f3666, %f3667, %f3668, %f3669}, [%r3+7168];
	ld.shared.v4.f32 	{%f3670, %f3671, %f3672, %f3673}, [%r3+7424];
	fma.rn.f32 	%f3674, %f3658, %f3666, %f3594;
	fma.rn.f32 	%f3675, %f3658, %f3667, %f3595;
	fma.rn.f32 	%f3676, %f3658, %f3668, %f3596;
	fma.rn.f32 	%f3677, %f3658, %f3669, %f3597;
	fma.rn.f32 	%f3678, %f3658, %f3670, %f3598;
	fma.rn.f32 	%f3679, %f3658, %f3671, %f3599;
	fma.rn.f32 	%f3680, %f3658, %f3672, %f3600;
	fma.rn.f32 	%f3681, %f3658, %f3673, %f3601;
	fma.rn.f32 	%f3682, %f3659, %f3666, %f3602;
	fma.rn.f32 	%f3683, %f3659, %f3667, %f3603;
	fma.rn.f32 	%f3684, %f3659, %f3668, %f3604;
	fma.rn.f32 	%f3685, %f3659, %f3669, %f3605;
	fma.rn.f32 	%f3686, %f3659, %f3670, %f3606;
	fma.rn.f32 	%f3687, %f3659, %f3671, %f3607;
	fma.rn.f32 	%f3688, %f3659, %f3672, %f3608;
	fma.rn.f32 	%f3689, %f3659, %f3673, %f3609;
	fma.rn.f32 	%f3690, %f3660, %f3666, %f3610;
	fma.rn.f32 	%f3691, %f3660, %f3667, %f3611;
	fma.rn.f32 	%f3692, %f3660, %f3668, %f3612;
	fma.rn.f32 	%f3693, %f3660, %f3669, %f3613;
	fma.rn.f32 	%f3694, %f3660, %f3670, %f3614;
	fma.rn.f32 	%f3695, %f3660, %f3671, %f3615;
	fma.rn.f32 	%f3696, %f3660, %f3672, %f3616;
	fma.rn.f32 	%f3697, %f3660, %f3673, %f3617;
	fma.rn.f32 	%f3698, %f3661, %f3666, %f3618;
	fma.rn.f32 	%f3699, %f3661, %f3667, %f3619;
	fma.rn.f32 	%f3700, %f3661, %f3668, %f3620;
	fma.rn.f32 	%f3701, %f3661, %f3669, %f3621;
	fma.rn.f32 	%f3702, %f3661, %f3670, %f3622;
	fma.rn.f32 	%f3703, %f3661, %f3671, %f3623;
	fma.rn.f32 	%f3704, %f3661, %f3672, %f3624;
	fma.rn.f32 	%f3705, %f3661, %f3673, %f3625;
	fma.rn.f32 	%f3706, %f3662, %f3666, %f3626;
	fma.rn.f32 	%f3707, %f3662, %f3667, %f3627;
	fma.rn.f32 	%f3708, %f3662, %f3668, %f3628;
	fma.rn.f32 	%f3709, %f3662, %f3669, %f3629;
	fma.rn.f32 	%f3710, %f3662, %f3670, %f3630;
	fma.rn.f32 	%f3711, %f3662, %f3671, %f3631;
	fma.rn.f32 	%f3712, %f3662, %f3672, %f3632;
	fma.rn.f32 	%f3713, %f3662, %f3673, %f3633;
	fma.rn.f32 	%f3714, %f3663, %f3666, %f3634;
	fma.rn.f32 	%f3715, %f3663, %f3667, %f3635;
	fma.rn.f32 	%f3716, %f3663, %f3668, %f3636;
	fma.rn.f32 	%f3717, %f3663, %f3669, %f3637;
	fma.rn.f32 	%f3718, %f3663, %f3670, %f3638;
	fma.rn.f32 	%f3719, %f3663, %f3671, %f3639;
	fma.rn.f32 	%f3720, %f3663, %f3672, %f3640;
	fma.rn.f32 	%f3721, %f3663, %f3673, %f3641;
	fma.rn.f32 	%f3722, %f3664, %f3666, %f3642;
	fma.rn.f32 	%f3723, %f3664, %f3667, %f3643;
	fma.rn.f32 	%f3724, %f3664, %f3668, %f3644;
	fma.rn.f32 	%f3725, %f3664, %f3669, %f3645;
	fma.rn.f32 	%f3726, %f3664, %f3670, %f3646;
	fma.rn.f32 	%f3727, %f3664, %f3671, %f3647;
	fma.rn.f32 	%f3728, %f3664, %f3672, %f3648;
	fma.rn.f32 	%f3729, %f3664, %f3673, %f3649;
	fma.rn.f32 	%f3730, %f3665, %f3666, %f3650;
	fma.rn.f32 	%f3731, %f3665, %f3667, %f3651;
	fma.rn.f32 	%f3732, %f3665, %f3668, %f3652;
	fma.rn.f32 	%f3733, %f3665, %f3669, %f3653;
	fma.rn.f32 	%f3734, %f3665, %f3670, %f3654;
	fma.rn.f32 	%f3735, %f3665, %f3671, %f3655;
	fma.rn.f32 	%f3736, %f3665, %f3672, %f3656;
	fma.rn.f32 	%f3737, %f3665, %f3673, %f3657;
	ld.shared.v4.f32 	{%f3738, %f3739, %f3740, %f3741}, [%r2+7680];
	ld.shared.v4.f32 	{%f3742, %f3743, %f3744, %f3745}, [%r2+7936];
	ld.shared.v4.f32 	{%f3746, %f3747, %f3748, %f3749}, [%r3+7680];
	ld.shared.v4.f32 	{%f3750, %f3751, %f3752, %f3753}, [%r3+7936];
	fma.rn.f32 	%f13673, %f3738, %f3746, %f3674;
	fma.rn.f32 	%f13672, %f3738, %f3747, %f3675;
	fma.rn.f32 	%f13671, %f3738, %f3748, %f3676;
	fma.rn.f32 	%f13670, %f3738, %f3749, %f3677;
	fma.rn.f32 	%f13669, %f3738, %f3750, %f3678;
	fma.rn.f32 	%f13668, %f3738, %f3751, %f3679;
	fma.rn.f32 	%f13667, %f3738, %f3752, %f3680;
	fma.rn.f32 	%f13666, %f3738, %f3753, %f3681;
	fma.rn.f32 	%f13665, %f3739, %f3746, %f3682;
	fma.rn.f32 	%f13664, %f3739, %f3747, %f3683;
	fma.rn.f32 	%f13663, %f3739, %f3748, %f3684;
	fma.rn.f32 	%f13662, %f3739, %f3749, %f3685;
	fma.rn.f32 	%f13661, %f3739, %f3750, %f3686;
	fma.rn.f32 	%f13660, %f3739, %f3751, %f3687;
	fma.rn.f32 	%f13659, %f3739, %f3752, %f3688;
	fma.rn.f32 	%f13658, %f3739, %f3753, %f3689;
	fma.rn.f32 	%f13657, %f3740, %f3746, %f3690;
	fma.rn.f32 	%f13656, %f3740, %f3747, %f3691;
	fma.rn.f32 	%f13655, %f3740, %f3748, %f3692;
	fma.rn.f32 	%f13654, %f3740, %f3749, %f3693;
	fma.rn.f32 	%f13653, %f3740, %f3750, %f3694;
	fma.rn.f32 	%f13652, %f3740, %f3751, %f3695;
	fma.rn.f32 	%f13651, %f3740, %f3752, %f3696;
	fma.rn.f32 	%f13650, %f3740, %f3753, %f3697;
	fma.rn.f32 	%f13649, %f3741, %f3746, %f3698;
	fma.rn.f32 	%f13648, %f3741, %f3747, %f3699;
	fma.rn.f32 	%f13647, %f3741, %f3748, %f3700;
	fma.rn.f32 	%f13646, %f3741, %f3749, %f3701;
	fma.rn.f32 	%f13645, %f3741, %f3750, %f3702;
	fma.rn.f32 	%f13644, %f3741, %f3751, %f3703;
	fma.rn.f32 	%f13643, %f3741, %f3752, %f3704;
	fma.rn.f32 	%f13642, %f3741, %f3753, %f3705;
	fma.rn.f32 	%f13641, %f3742, %f3746, %f3706;
	fma.rn.f32 	%f13640, %f3742, %f3747, %f3707;
	fma.rn.f32 	%f13639, %f3742, %f3748, %f3708;
	fma.rn.f32 	%f13638, %f3742, %f3749, %f3709;
	fma.rn.f32 	%f13637, %f3742, %f3750, %f3710;
	fma.rn.f32 	%f13636, %f3742, %f3751, %f3711;
	fma.rn.f32 	%f13635, %f3742, %f3752, %f3712;
	fma.rn.f32 	%f13634, %f3742, %f3753, %f3713;
	fma.rn.f32 	%f13633, %f3743, %f3746, %f3714;
	fma.rn.f32 	%f13632, %f3743, %f3747, %f3715;
	fma.rn.f32 	%f13631, %f3743, %f3748, %f3716;
	fma.rn.f32 	%f13630, %f3743, %f3749, %f3717;
	fma.rn.f32 	%f13629, %f3743, %f3750, %f3718;
	fma.rn.f32 	%f13628, %f3743, %f3751, %f3719;
	fma.rn.f32 	%f13627, %f3743, %f3752, %f3720;
	fma.rn.f32 	%f13626, %f3743, %f3753, %f3721;
	fma.rn.f32 	%f13625, %f3744, %f3746, %f3722;
	fma.rn.f32 	%f13624, %f3744, %f3747, %f3723;
	fma.rn.f32 	%f13623, %f3744, %f3748, %f3724;
	fma.rn.f32 	%f13622, %f3744, %f3749, %f3725;
	fma.rn.f32 	%f13621, %f3744, %f3750, %f3726;
	fma.rn.f32 	%f13620, %f3744, %f3751, %f3727;
	fma.rn.f32 	%f13619, %f3744, %f3752, %f3728;
	fma.rn.f32 	%f13618, %f3744, %f3753, %f3729;
	fma.rn.f32 	%f13617, %f3745, %f3746, %f3730;
	fma.rn.f32 	%f13616, %f3745, %f3747, %f3731;
	fma.rn.f32 	%f13615, %f3745, %f3748, %f3732;
	fma.rn.f32 	%f13614, %f3745, %f3749, %f3733;
	fma.rn.f32 	%f13613, %f3745, %f3750, %f3734;
	fma.rn.f32 	%f13612, %f3745, %f3751, %f3735;
	fma.rn.f32 	%f13611, %f3745, %f3752, %f3736;
	fma.rn.f32 	%f13610, %f3745, %f3753, %f3737;
	st.shared.f32 	[%r29], %f3170;
	st.shared.f32 	[%r29+512], %f3171;
	st.shared.f32 	[%r29+1024], %f3172;
	st.shared.f32 	[%r29+1536], %f3173;
	st.shared.v4.f32 	[%r32], {%f3174, %f3175, %f3176, %f3177};
	bar.sync 	0;
	add.s32 	%r364, %r364, 4;
	add.s64 	%rd58, %rd58, 16384;
	add.s64 	%rd57, %rd57, 16384;
	add.s64 	%rd56, %rd56, 16384;
	add.s64 	%rd55, %rd55, 128;
	bra.uni 	$L__BB2_1;
$L__BB2_3:
	ld.param.u64 	%rd53, [_Z16sgemm_b2b_kernelILi1024ELi1024ELi128ELi1024EEvPfS0_S0_S0_S0__param_2];
	ld.shared.v4.f32 	{%f3754, %f3755, %f3756, %f3757}, [%r2+4096];
	ld.shared.v4.f32 	{%f3758, %f3759, %f3760, %f3761}, [%r2+4352];
	ld.shared.v4.f32 	{%f3762, %f3763, %f3764, %f3765}, [%r3+4096];
	ld.shared.v4.f32 	{%f3766, %f3767, %f3768, %f3769}, [%r3+4352];
	fma.rn.f32 	%f3770, %f3754, %f3762, %f65;
	fma.rn.f32 	%f3771, %f3754, %f3763, %f66;
	fma.rn.f32 	%f3772, %f3754, %f3764, %f67;
	fma.rn.f32 	%f3773, %f3754, %f3765, %f68;
	fma.rn.f32 	%f3774, %f3754, %f3766, %f69;
	fma.rn.f32 	%f3775, %f3754, %f3767, %f70;
	fma.rn.f32 	%f3776, %f3754, %f3768, %f71;
	fma.rn.f32 	%f3777, %f3754, %f3769, %f72;
	fma.rn.f32 	%f3778, %f3755, %f3762, %f73;
	fma.rn.f32 	%f3779, %f3755, %f3763, %f74;
	fma.rn.f32 	%f3780, %f3755, %f3764, %f75;
	fma.rn.f32 	%f3781, %f3755, %f3765, %f76;
	fma.rn.f32 	%f3782, %f3755, %f3766, %f77;
	fma.rn.f32 	%f3783, %f3755, %f3767, %f78;
	fma.rn.f32 	%f3784, %f3755, %f3768, %f79;
	fma.rn.f32 	%f3785, %f3755, %f3769, %f80;
	fma.rn.f32 	%f3786, %f3756, %f3762, %f81;
	fma.rn.f32 	%f3787, %f3756, %f3763, %f82;
	fma.rn.f32 	%f3788, %f3756, %f3764, %f83;
	fma.rn.f32 	%f3789, %f3756, %f3765, %f84;
	fma.rn.f32 	%f3790, %f3756, %f3766, %f85;
	fma.rn.f32 	%f3791, %f3756, %f3767, %f86;
	fma.rn.f32 	%f3792, %f3756, %f3768, %f87;
	fma.rn.f32 	%f3793, %f3756, %f3769, %f88;
	fma.rn.f32 	%f3794, %f3757, %f3762, %f89;
	fma.rn.f32 	%f3795, %f3757, %f3763, %f90;
	fma.rn.f32 	%f3796, %f3757, %f3764, %f91;
	fma.rn.f32 	%f3797, %f3757, %f3765, %f92;
	fma.rn.f32 	%f3798, %f3757, %f3766, %f93;
	fma.rn.f32 	%f3799, %f3757, %f3767, %f94;
	fma.rn.f32 	%f3800, %f3757, %f3768, %f95;
	fma.rn.f32 	%f3801, %f3757, %f3769, %f96;
	fma.rn.f32 	%f3802, %f3758, %f3762, %f97;
	fma.rn.f32 	%f3803, %f3758, %f3763, %f98;
	fma.rn.f32 	%f3804, %f3758, %f3764, %f99;
	fma.rn.f32 	%f3805, %f3758, %f3765, %f100;
	fma.rn.f32 	%f3806, %f3758, %f3766, %f101;
	fma.rn.f32 	%f3807, %f3758, %f3767, %f102;
	fma.rn.f32 	%f3808, %f3758, %f3768, %f103;
	fma.rn.f32 	%f3809, %f3758, %f3769, %f104;
	fma.rn.f32 	%f3810, %f3759, %f3762, %f105;
	fma.rn.f32 	%f3811, %f3759, %f3763, %f106;
	fma.rn.f32 	%f3812, %f3759, %f3764, %f107;
	fma.rn.f32 	%f3813, %f3759, %f3765, %f108;
	fma.rn.f32 	%f3814, %f3759, %f3766, %f109;
	fma.rn.f32 	%f3815, %f3759, %f3767, %f110;
	fma.rn.f32 	%f3816, %f3759, %f3768, %f111;
	fma.rn.f32 	%f3817, %f3759, %f3769, %f112;
	fma.rn.f32 	%f3818, %f3760, %f3762, %f113;
	fma.rn.f32 	%f3819, %f3760, %f3763, %f114;
	fma.rn.f32 	%f3820, %f3760, %f3764, %f115;
	fma.rn.f32 	%f3821, %f3760, %f3765, %f116;
	fma.rn.f32 	%f3822, %f3760, %f3766, %f117;
	fma.rn.f32 	%f3823, %f3760, %f3767, %f118;
	fma.rn.f32 	%f3824, %f3760, %f3768, %f119;
	fma.rn.f32 	%f3825, %f3760, %f3769, %f120;
	fma.rn.f32 	%f3826, %f3761, %f3762, %f121;
	fma.rn.f32 	%f3827, %f3761, %f3763, %f122;
	fma.rn.f32 	%f3828, %f3761, %f3764, %f123;
	fma.rn.f32 	%f3829, %f3761, %f3765, %f124;
	fma.rn.f32 	%f3830, %f3761, %f3766, %f125;
	fma.rn.f32 	%f3831, %f3761, %f3767, %f126;
	fma.rn.f32 	%f3832, %f3761, %f3768, %f127;
	fma.rn.f32 	%f3833, %f3761, %f3769, %f128;
	ld.shared.v4.f32 	{%f3834, %f3835, %f3836, %f3837}, [%r2+4608];
	ld.shared.v4.f32 	{%f3838, %f3839, %f3840, %f3841}, [%r2+4864];
	ld.shared.v4.f32 	{%f3842, %f3843, %f3844, %f3845}, [%r3+4608];
	ld.shared.v4.f32 	{%f3846, %f3847, %f3848, %f3849}, [%r3+4864];
	fma.rn.f32 	%f3850, %f3834, %f3842, %f3770;
	fma.rn.f32 	%f3851, %f3834, %f3843, %f3771;
	fma.rn.f32 	%f3852, %f3834, %f3844, %f3772;
	fma.rn.f32 	%f3853, %f3834, %f3845, %f3773;
	fma.rn.f32 	%f3854, %f3834, %f3846, %f3774;
	fma.rn.f32 	%f3855, %f3834, %f3847, %f3775;
	fma.rn.f32 	%f3856, %f3834, %f3848, %f3776;
	fma.rn.f32 	%f3857, %f3834, %f3849, %f3777;
	fma.rn.f32 	%f3858, %f3835, %f3842, %f3778;
	fma.rn.f32 	%f3859, %f3835, %f3843, %f3779;
	fma.rn.f32 	%f3860, %f3835, %f3844, %f3780;
	fma.rn.f32 	%f3861, %f3835, %f3845, %f3781;
	fma.rn.f32 	%f3862, %f3835, %f3846, %f3782;
	fma.rn.f32 	%f3863, %f3835, %f3847, %f3783;
	fma.rn.f32 	%f3864, %f3835, %f3848, %f3784;
	fma.rn.f32 	%f3865, %f3835, %f3849, %f3785;
	fma.rn.f32 	%f3866, %f3836, %f3842, %f3786;
	fma.rn.f32 	%f3867, %f3836, %f3843, %f3787;
	fma.rn.f32 	%f3868, %f3836, %f3844, %f3788;
	fma.rn.f32 	%f3869, %f3836, %f3845, %f3789;
	fma.rn.f32 	%f3870, %f3836, %f3846, %f3790;
	fma.rn.f32 	%f3871, %f3836, %f3847, %f3791;
	fma.rn.f32 	%f3872, %f3836, %f3848, %f3792;
	fma.rn.f32 	%f3873, %f3836, %f3849, %f3793;
	fma.rn.f32 	%f3874, %f3837, %f3842, %f3794;
	fma.rn.f32 	%f3875, %f3837, %f3843, %f3795;
	fma.rn.f32 	%f3876, %f3837, %f3844, %f3796;
	fma.rn.f32 	%f3877, %f3837, %f3845, %f3797;
	fma.rn.f32 	%f3878, %f3837, %f3846, %f3798;
	fma.rn.f32 	%f3879, %f3837, %f3847, %f3799;
	fma.rn.f32 	%f3880, %f3837, %f3848, %f3800;
	fma.rn.f32 	%f3881, %f3837, %f3849, %f3801;
	fma.rn.f32 	%f3882, %f3838, %f3842, %f3802;
	fma.rn.f32 	%f3883, %f3838, %f3843, %f3803;
	fma.rn.f32 	%f3884, %f3838, %f3844, %f3804;
	fma.rn.f32 	%f3885, %f3838, %f3845, %f3805;
	fma.rn.f32 	%f3886, %f3838, %f3846, %f3806;
	fma.rn.f32 	%f3887, %f3838, %f3847, %f3807;
	fma.rn.f32 	%f3888, %f3838, %f3848, %f3808;
	fma.rn.f32 	%f3889, %f3838, %f3849, %f3809;
	fma.rn.f32 	%f3890, %f3839, %f3842, %f3810;
	fma.rn.f32 	%f3891, %f3839, %f3843, %f3811;
	fma.rn.f32 	%f3892, %f3839, %f3844, %f3812;
	fma.rn.f32 	%f3893, %f3839, %f3845, %f3813;
	fma.rn.f32 	%f3894, %f3839, %f3846, %f3814;
	fma.rn.f32 	%f3895, %f3839, %f3847, %f3815;
	fma.rn.f32 	%f3896, %f3839, %f3848, %f3816;
	fma.rn.f32 	%f3897, %f3839, %f3849, %f3817;
	fma.rn.f32 	%f3898, %f3840, %f3842, %f3818;
	fma.rn.f32 	%f3899, %f3840, %f3843, %f3819;
	fma.rn.f32 	%f3900, %f3840, %f3844, %f3820;
	fma.rn.f32 	%f3901, %f3840, %f3845, %f3821;
	fma.rn.f32 	%f3902, %f3840, %f3846, %f3822;
	fma.rn.f32 	%f3903, %f3840, %f3847, %f3823;
	fma.rn.f32 	%f3904, %f3840, %f3848, %f3824;
	fma.rn.f32 	%f3905, %f3840, %f3849, %f3825;
	fma.rn.f32 	%f3906, %f3841, %f3842, %f3826;
	fma.rn.f32 	%f3907, %f3841, %f3843, %f3827;
	fma.rn.f32 	%f3908, %f3841, %f3844, %f3828;
	fma.rn.f32 	%f3909, %f3841, %f3845, %f3829;
	fma.rn.f32 	%f3910, %f3841, %f3846, %f3830;
	fma.rn.f32 	%f3911, %f3841, %f3847, %f3831;
	fma.rn.f32 	%f3912, %f3841, %f3848, %f3832;
	fma.rn.f32 	%f3913, %f3841, %f3849, %f3833;
	ld.shared.v4.f32 	{%f3914, %f3915, %f3916, %f3917}, [%r2+5120];
	ld.shared.v4.f32 	{%f3918, %f3919, %f3920, %f3921}, [%r2+5376];
	ld.shared.v4.f32 	{%f3922, %f3923, %f3924, %f3925}, [%r3+5120];
	ld.shared.v4.f32 	{%f3926, %f3927, %f3928, %f3929}, [%r3+5376];
	fma.rn.f32 	%f3930, %f3914, %f3922, %f3850;
	fma.rn.f32 	%f3931, %f3914, %f3923, %f3851;
	fma.rn.f32 	%f3932, %f3914, %f3924, %f3852;
	fma.rn.f32 	%f3933, %f3914, %f3925, %f3853;
	fma.rn.f32 	%f3934, %f3914, %f3926, %f3854;
	fma.rn.f32 	%f3935, %f3914, %f3927, %f3855;
	fma.rn.f32 	%f3936, %f3914, %f3928, %f3856;
	fma.rn.f32 	%f3937, %f3914, %f3929, %f3857;
	fma.rn.f32 	%f3938, %f3915, %f3922, %f3858;
	fma.rn.f32 	%f3939, %f3915, %f3923, %f3859;
	fma.rn.f32 	%f3940, %f3915, %f3924, %f3860;
	fma.rn.f32 	%f3941, %f3915, %f3925, %f3861;
	fma.rn.f32 	%f3942, %f3915, %f3926, %f3862;
	fma.rn.f32 	%f3943, %f3915, %f3927, %f3863;
	fma.rn.f32 	%f3944, %f3915, %f3928, %f3864;
	fma.rn.f32 	%f3945, %f3915, %f3929, %f3865;
	fma.rn.f32 	%f3946, %f3916, %f3922, %f3866;
	fma.rn.f32 	%f3947, %f3916, %f3923, %f3867;
	fma.rn.f32 	%f3948, %f3916, %f3924, %f3868;
	fma.rn.f32 	%f3949, %f3916, %f3925, %f3869;
	fma.rn.f32 	%f3950, %f3916, %f3926, %f3870;
	fma.rn.f32 	%f3951, %f3916, %f3927, %f3871;
	fma.rn.f32 	%f3952, %f3916, %f3928, %f3872;
	fma.rn.f32 	%f3953, %f3916, %f3929, %f3873;
	fma.rn.f32 	%f3954, %f3917, %f3922, %f3874;
	fma.rn.f32 	%f3955, %f3917, %f3923, %f3875;
	fma.rn.f32 	%f3956, %f3917, %f3924, %f3876;
	fma.rn.f32 	%f3957, %f3917, %f3925, %f3877;
	fma.rn.f32 	%f3958, %f3917, %f3926, %f3878;
	fma.rn.f32 	%f3959, %f3917, %f3927, %f3879;
	fma.rn.f32 	%f3960, %f3917, %f3928, %f3880;
	fma.rn.f32 	%f3961, %f3917, %f3929, %f3881;
	fma.rn.f32 	%f3962, %f3918, %f3922, %f3882;
	fma.rn.f32 	%f3963, %f3918, %f3923, %f3883;
	fma.rn.f32 	%f3964, %f3918, %f3924, %f3884;
	fma.rn.f32 	%f3965, %f3918, %f3925, %f3885;
	fma.rn.f32 	%f3966, %f3918, %f3926, %f3886;
	fma.rn.f32 	%f3967, %f3918, %f3927, %f3887;
	fma.rn.f32 	%f3968, %f3918, %f3928, %f3888;
	fma.rn.f32 	%f3969, %f3918, %f3929, %f3889;
	fma.rn.f32 	%f3970, %f3919, %f3922, %f3890;
	fma.rn.f32 	%f3971, %f3919, %f3923, %f3891;
	fma.rn.f32 	%f3972, %f3919, %f3924, %f3892;
	fma.rn.f32 	%f3973, %f3919, %f3925, %f3893;
	fma.rn.f32 	%f3974, %f3919, %f3926, %f3894;
	fma.rn.f32 	%f3975, %f3919, %f3927, %f3895;
	fma.rn.f32 	%f3976, %f3919, %f3928, %f3896;
	fma.rn.f32 	%f3977, %f3919, %f3929, %f3897;
	fma.rn.f32 	%f3978, %f3920, %f3922, %f3898;
	fma.rn.f32 	%f3979, %f3920, %f3923, %f3899;
	fma.rn.f32 	%f3980, %f3920, %f3924, %f3900;
	fma.rn.f32 	%f3981, %f3920, %f3925, %f3901;
	fma.rn.f32 	%f3982, %f3920, %f3926, %f3902;
	fma.rn.f32 	%f3983, %f3920, %f3927, %f3903;
	fma.rn.f32 	%f3984, %f3920, %f3928, %f3904;
	fma.rn.f32 	%f3985, %f3920, %f3929, %f3905;
	fma.rn.f32 	%f3986, %f3921, %f3922, %f3906;
	fma.rn.f32 	%f3987, %f3921, %f3923, %f3907;
	fma.rn.f32 	%f3988, %f3921, %f3924, %f3908;
	fma.rn.f32 	%f3989, %f3921, %f3925, %f3909;
	fma.rn.f32 	%f3990, %f3921, %f3926, %f3910;
	fma.rn.f32 	%f3991, %f3921, %f3927, %f3911;
	fma.rn.f32 	%f3992, %f3921, %f3928, %f3912;
	fma.rn.f32 	%f3993, %f3921, %f3929, %f3913;
	ld.shared.v4.f32 	{%f3994, %f3995, %f3996, %f3997}, [%r2+5632];
	ld.shared.v4.f32 	{%f3998, %f3999, %f4000, %f4001}, [%r2+5888];
	ld.shared.v4.f32 	{%f4002, %f4003, %f4004, %f4005}, [%r3+5632];
	ld.shared.v4.f32 	{%f4006, %f4007, %f4008, %f4009}, [%r3+5888];
	fma.rn.f32 	%f4010, %f3994, %f4002, %f3930;
	fma.rn.f32 	%f4011, %f3994, %f4003, %f3931;
	fma.rn.f32 	%f4012, %f3994, %f4004, %f3932;
	fma.rn.f32 	%f4013, %f3994, %f4005, %f3933;
	fma.rn.f32 	%f4014, %f3994, %f4006, %f3934;
	fma.rn.f32 	%f4015, %f3994, %f4007, %f3935;
	fma.rn.f32 	%f4016, %f3994, %f4008, %f3936;
	fma.rn.f32 	%f4017, %f3994, %f4009, %f3937;
	fma.rn.f32 	%f4018, %f3995, %f4002, %f3938;
	fma.rn.f32 	%f4019, %f3995, %f4003, %f3939;
	fma.rn.f32 	%f4020, %f3995, %f4004, %f3940;
	fma.rn.f32 	%f4021, %f3995, %f4005, %f3941;
	fma.rn.f32 	%f4022, %f3995, %f4006, %f3942;
	fma.rn.f32 	%f4023, %f3995, %f4007, %f3943;
	fma.rn.f32 	%f4024, %f3995, %f4008, %f3944;
	fma.rn.f32 	%f4025, %f3995, %f4009, %f3945;
	fma.rn.f32 	%f4026, %f3996, %f4002, %f3946;
	fma.rn.f32 	%f4027, %f3996, %f4003, %f3947;
	fma.rn.f32 	%f4028, %f3996, %f4004, %f3948;
	fma.rn.f32 	%f4029, %f3996, %f4005, %f3949;
	fma.rn.f32 	%f4030, %f3996, %f4006, %f3950;
	fma.rn.f32 	%f4031, %f3996, %f4007, %f3951;
	fma.rn.f32 	%f4032, %f3996, %f4008, %f3952;
	fma.rn.f32 	%f4033, %f3996, %f4009, %f3953;
	fma.rn.f32 	%f4034, %f3997, %f4002, %f3954;
	fma.rn.f32 	%f4035, %f3997, %f4003, %f3955;
	fma.rn.f32 	%f4036, %f3997, %f4004, %f3956;
	fma.rn.f32 	%f4037, %f3997, %f4005, %f3957;
	fma.rn.f32 	%f4038, %f3997, %f4006, %f3958;
	fma.rn.f32 	%f4039, %f3997, %f4007, %f3959;
	fma.rn.f32 	%f4040, %f3997, %f4008, %f3960;
	fma.rn.f32 	%f4041, %f3997, %f4009, %f3961;
	fma.rn.f32 	%f4042, %f3998, %f4002, %f3962;
	fma.rn.f32 	%f4043, %f3998, %f4003, %f3963;
	fma.rn.f32 	%f4044, %f3998, %f4004, %f3964;
	fma.rn.f32 	%f4045, %f3998, %f4005, %f3965;
	fma.rn.f32 	%f4046, %f3998, %f4006, %f3966;
	fma.rn.f32 	%f4047, %f3998, %f4007, %f3967;
	fma.rn.f32 	%f4048, %f3998, %f4008, %f3968;
	fma.rn.f32 	%f4049, %f3998, %f4009, %f3969;
	fma.rn.f32 	%f4050, %f3999, %f4002, %f3970;
	fma.rn.f32 	%f4051, %f3999, %f4003, %f3971;
	fma.rn.f32 	%f4052, %f3999, %f4004, %f3972;
	fma.rn.f32 	%f4053, %f3999, %f4005, %f3973;
	fma.rn.f32 	%f4054, %f3999, %f4006, %f3974;
	fma.rn.f32 	%f4055, %f3999, %f4007, %f3975;
	fma.rn.f32 	%f4056, %f3999, %f4008, %f3976;
	fma.rn.f32 	%f4057, %f3999, %f4009, %f3977;
	fma.rn.f32 	%f4058, %f4000, %f4002, %f3978;
	fma.rn.f32 	%f4059, %f4000, %f4003, %f3979;
	fma.rn.f32 	%f4060, %f4000, %f4004, %f3980;
	fma.rn.f32 	%f4061, %f4000, %f4005, %f3981;
	fma.rn.f32 	%f4062, %f4000, %f4006, %f3982;
	fma.rn.f32 	%f4063, %f4000, %f4007, %f3983;
	fma.rn.f32 	%f4064, %f4000, %f4008, %f3984;
	fma.rn.f32 	%f4065, %f4000, %f4009, %f3985;
	fma.rn.f32 	%f4066, %f4001, %f4002, %f3986;
	fma.rn.f32 	%f4067, %f4001, %f4003, %f3987;
	fma.rn.f32 	%f4068, %f4001, %f4004, %f3988;
	fma.rn.f32 	%f4069, %f4001, %f4005, %f3989;
	fma.rn.f32 	%f4070, %f4001, %f4006, %f3990;
	fma.rn.f32 	%f4071, %f4001, %f4007, %f3991;
	fma.rn.f32 	%f4072, %f4001, %f4008, %f3992;
	fma.rn.f32 	%f4073, %f4001, %f4009, %f3993;
	ld.shared.v4.f32 	{%f4074, %f4075, %f4076, %f4077}, [%r2+6144];
	ld.shared.v4.f32 	{%f4078, %f4079, %f4080, %f4081}, [%r2+6400];
	ld.shared.v4.f32 	{%f4082, %f4083, %f4084, %f4085}, [%r3+6144];
	ld.shared.v4.f32 	{%f4086, %f4087, %f4088, %f4089}, [%r3+6400];
	fma.rn.f32 	%f4090, %f4074, %f4082, %f4010;
	fma.rn.f32 	%f4091, %f4074, %f4083, %f4011;
	fma.rn.f32 	%f4092, %f4074, %f4084, %f4012;
	fma.rn.f32 	%f4093, %f4074, %f4085, %f4013;
	fma.rn.f32 	%f4094, %f4074, %f4086, %f4014;
	fma.rn.f32 	%f4095, %f4074, %f4087, %f4015;
	fma.rn.f32 	%f4096, %f4074, %f4088, %f4016;
	fma.rn.f32 	%f4097, %f4074, %f4089, %f4017;
	fma.rn.f32 	%f4098, %f4075, %f4082, %f4018;
	fma.rn.f32 	%f4099, %f4075, %f4083, %f4019;
	fma.rn.f32 	%f4100, %f4075, %f4084, %f4020;
	fma.rn.f32 	%f4101, %f4075, %f4085, %f4021;
	fma.rn.f32 	%f4102, %f4075, %f4086, %f4022;
	fma.rn.f32 	%f4103, %f4075, %f4087, %f4023;
	fma.rn.f32 	%f4104, %f4075, %f4088, %f4024;
	fma.rn.f32 	%f4105, %f4075, %f4089, %f4025;
	fma.rn.f32 	%f4106, %f4076, %f4082, %f4026;
	fma.rn.f32 	%f4107, %f4076, %f4083, %f4027;
	fma.rn.f32 	%f4108, %f4076, %f4084, %f4028;
	fma.rn.f32 	%f4109, %f4076, %f4085, %f4029;
	fma.rn.f32 	%f4110, %f4076, %f4086, %f4030;
	fma.rn.f32 	%f4111, %f4076, %f4087, %f4031;
	fma.rn.f32 	%f4112, %f4076, %f4088, %f4032;
	fma.rn.f32 	%f4113, %f4076, %f4089, %f4033;
	fma.rn.f32 	%f4114, %f4077, %f4082, %f4034;
	fma.rn.f32 	%f4115, %f4077, %f4083, %f4035;
	fma.rn.f32 	%f4116, %f4077, %f4084, %f4036;
	fma.rn.f32 	%f4117, %f4077, %f4085, %f4037;
	fma.rn.f32 	%f4118, %f4077, %f4086, %f4038;
	fma.rn.f32 	%f4119, %f4077, %f4087, %f4039;
	fma.rn.f32 	%f4120, %f4077, %f4088, %f4040;
	fma.rn.f32 	%f4121, %f4077, %f4089, %f4041;
	fma.rn.f32 	%f4122, %f4078, %f4082, %f4042;
	fma.rn.f32 	%f4123, %f4078, %f4083, %f4043;
	fma.rn.f32 	%f4124, %f4078, %f4084, %f4044;
	fma.rn.f32 	%f4125, %f4078, %f4085, %f4045;
	fma.rn.f32 	%f4126, %f4078, %f4086, %f4046;
	fma.rn.f32 	%f4127, %f4078, %f4087, %f4047;
	fma.rn.f32 	%f4128, %f4078, %f4088, %f4048;
	fma.rn.f32 	%f4129, %f4078, %f4089, %f4049;
	fma.rn.f32 	%f4130, %f4079, %f4082, %f4050;
	fma.rn.f32 	%f4131, %f4079, %f4083, %f4051;
	fma.rn.f32 	%f4132, %f4079, %f4084, %f4052;
	fma.rn.f32 	%f4133, %f4079, %f4085, %f4053;
	fma.rn.f32 	%f4134, %f4079, %f4086, %f4054;
	fma.rn.f32 	%f4135, %f4079, %f4087, %f4055;
	fma.rn.f32 	%f4136, %f4079, %f4088, %f4056;
	fma.rn.f32 	%f4137, %f4079, %f4089, %f4057;
	fma.rn.f32 	%f4138, %f4080, %f4082, %f4058;
	fma.rn.f32 	%f4139, %f4080, %f4083, %f4059;
	fma.rn.f32 	%f4140, %f4080, %f4084, %f4060;
	fma.rn.f32 	%f4141, %f4080, %f4085, %f4061;
	fma.rn.f32 	%f4142, %f4080, %f4086, %f4062;
	fma.rn.f32 	%f4143, %f4080, %f4087, %f4063;
	fma.rn.f32 	%f4144, %f4080, %f4088, %f4064;
	fma.rn.f32 	%f4145, %f4080, %f4089, %f4065;
	fma.rn.f32 	%f4146, %f4081, %f4082, %f4066;
	fma.rn.f32 	%f4147, %f4081, %f4083, %f4067;
	fma.rn.f32 	%f4148, %f4081, %f4084, %f4068;
	fma.rn.f32 	%f4149, %f4081, %f4085, %f4069;
	fma.rn.f32 	%f4150, %f4081, %f4086, %f4070;
	fma.rn.f32 	%f4151, %f4081, %f4087, %f4071;
	fma.rn.f32 	%f4152, %f4081, %f4088, %f4072;
	fma.rn.f32 	%f4153, %f4081, %f4089, %f4073;
	ld.shared.v4.f32 	{%f4154, %f4155, %f4156, %f4157}, [%r2+6656];
	ld.shared.v4.f32 	{%f4158, %f4159, %f4160, %f4161}, [%r2+6912];
	ld.shared.v4.f32 	{%f4162, %f4163, %f4164, %f4165}, [%r3+6656];
	ld.shared.v4.f32 	{%f4166, %f4167, %f4168, %f4169}, [%r3+6912];
	fma.rn.f32 	%f4170, %f4154, %f4162, %f4090;
	fma.rn.f32 	%f4171, %f4154, %f4163, %f4091;
	fma.rn.f32 	%f4172, %f4154, %f4164, %f4092;
	fma.rn.f32 	%f4173, %f4154, %f4165, %f4093;
	fma.rn.f32 	%f4174, %f4154, %f4166, %f4094;
	fma.rn.f32 	%f4175, %f4154, %f4167, %f4095;
	fma.rn.f32 	%f4176, %f4154, %f4168, %f4096;
	fma.rn.f32 	%f4177, %f4154, %f4169, %f4097;
	fma.rn.f32 	%f4178, %f4155, %f4162, %f4098;
	fma.rn.f32 	%f4179, %f4155, %f4163, %f4099;
	fma.rn.f32 	%f4180, %f4155, %f4164, %f4100;
	fma.rn.f32 	%f4181, %f4155, %f4165, %f4101;
	fma.rn.f32 	%f4182, %f4155, %f4166, %f4102;
	fma.rn.f32 	%f4183, %f4155, %f4167, %f4103;
	fma.rn.f32 	%f4184, %f4155, %f4168, %f4104;
	fma.rn.f32 	%f4185, %f4155, %f4169, %f4105;
	fma.rn.f32 	%f4186, %f4156, %f4162, %f4106;
	fma.rn.f32 	%f4187, %f4156, %f4163, %f4107;
	fma.rn.f32 	%f4188, %f4156, %f4164, %f4108;
	fma.rn.f32 	%f4189, %f4156, %f4165, %f4109;
	fma.rn.f32 	%f4190, %f4156, %f4166, %f4110;
	fma.rn.f32 	%f4191, %f4156, %f4167, %f4111;
	fma.rn.f32 	%f4192, %f4156, %f4168, %f4112;
	fma.rn.f32 	%f4193, %f4156, %f4169, %f4113;
	fma.rn.f32 	%f4194, %f4157, %f4162, %f4114;
	fma.rn.f32 	%f4195, %f4157, %f4163, %f4115;
	fma.rn.f32 	%f4196, %f4157, %f4164, %f4116;
	fma.rn.f32 	%f4197, %f4157, %f4165, %f4117;
	fma.rn.f32 	%f4198, %f4157, %f4166, %f4118;
	fma.rn.f32 	%f4199, %f4157, %f4167, %f4119;
	fma.rn.f32 	%f4200, %f4157, %f4168, %f4120;
	fma.rn.f32 	%f4201, %f4157, %f4169, %f4121;
	fma.rn.f32 	%f4202, %f4158, %f4162, %f4122;
	fma.rn.f32 	%f4203, %f4158, %f4163, %f4123;
	fma.rn.f32 	%f4204, %f4158, %f4164, %f4124;
	fma.rn.f32 	%f4205, %f4158, %f4165, %f4125;
	fma.rn.f32 	%f4206, %f4158, %f4166, %f4126;
	fma.rn.f32 	%f4207, %f4158, %f4167, %f4127;
	fma.rn.f32 	%f4208, %f4158, %f4168, %f4128;
	fma.rn.f32 	%f4209, %f4158, %f4169, %f4129;
	fma.rn.f32 	%f4210, %f4159, %f4162, %f4130;
	fma.rn.f32 	%f4211, %f4159, %f4163, %f4131;
	fma.rn.f32 	%f4212, %f4159, %f4164, %f4132;
	fma.rn.f32 	%f4213, %f4159, %f4165, %f4133;
	fma.rn.f32 	%f4214, %f4159, %f4166, %f4134;
	fma.rn.f32 	%f4215, %f4159, %f4167, %f4135;
	fma.rn.f32 	%f4216, %f4159, %f4168, %f4136;
	fma.rn.f32 	%f4217, %f4159, %f4169, %f4137;
	fma.rn.f32 	%f4218, %f4160, %f4162, %f4138;
	fma.rn.f32 	%f4219, %f4160, %f4163, %f4139;
	fma.rn.f32 	%f4220, %f4160, %f4164, %f4140;
	fma.rn.f32 	%f4221, %f4160, %f4165, %f4141;
	fma.rn.f32 	%f4222, %f4160, %f4166, %f4142;
	fma.rn.f32 	%f4223, %f4160, %f4167, %f4143;
	fma.rn.f32 	%f4224, %f4160, %f4168, %f4144;
	fma.rn.f32 	%f4225, %f4160, %f4169, %f4145;
	fma.rn.f32 	%f4226, %f4161, %f4162, %f4146;
	fma.rn.f32 	%f4227, %f4161, %f4163, %f4147;
	fma.rn.f32 	%f4228, %f4161, %f4164, %f4148;
	fma.rn.f32 	%f4229, %f4161, %f4165, %f4149;
	fma.rn.f32 	%f4230, %f4161, %f4166, %f4150;
	fma.rn.f32 	%f4231, %f4161, %f4167, %f4151;
	fma.rn.f32 	%f4232, %f4161, %f4168, %f4152;
	fma.rn.f32 	%f4233, %f4161, %f4169, %f4153;
	ld.shared.v4.f32 	{%f4234, %f4235, %f4236, %f4237}, [%r2+7168];
	ld.shared.v4.f32 	{%f4238, %f4239, %f4240, %f4241}, [%r2+7424];
	ld.shared.v4.f32 	{%f4242, %f4243, %f4244, %f4245}, [%r3+7168];
	ld.shared.v4.f32 	{%f4246, %f4247, %f4248, %f4249}, [%r3+7424];
	fma.rn.f32 	%f4250, %f4234, %f4242, %f4170;
	fma.rn.f32 	%f4251, %f4234, %f4243, %f4171;
	fma.rn.f32 	%f4252, %f4234, %f4244, %f4172;
	fma.rn.f32 	%f4253, %f4234, %f4245, %f4173;
	fma.rn.f32 	%f4254, %f4234, %f4246, %f4174;
	fma.rn.f32 	%f4255, %f4234, %f4247, %f4175;
	fma.rn.f32 	%f4256, %f4234, %f4248, %f4176;
	fma.rn.f32 	%f4257, %f4234, %f4249, %f4177;
	fma.rn.f32 	%f4258, %f4235, %f4242, %f4178;
	fma.rn.f32 	%f4259, %f4235, %f4243, %f4179;
	fma.rn.f32 	%f4260, %f4235, %f4244, %f4180;
	fma.rn.f32 	%f4261, %f4235, %f4245, %f4181;
	fma.rn.f32 	%f4262, %f4235, %f4246, %f4182;
	fma.rn.f32 	%f4263, %f4235, %f4247, %f4183;
	fma.rn.f32 	%f4264, %f4235, %f4248, %f4184;
	fma.rn.f32 	%f4265, %f4235, %f4249, %f4185;
	fma.rn.f32 	%f4266, %f4236, %f4242, %f4186;
	fma.rn.f32 	%f4267, %f4236, %f4243, %f4187;
	fma.rn.f32 	%f4268, %f4236, %f4244, %f4188;
	fma.rn.f32 	%f4269, %f4236, %f4245, %f4189;
	fma.rn.f32 	%f4270, %f4236, %f4246, %f4190;
	fma.rn.f32 	%f4271, %f4236, %f4247, %f4191;
	fma.rn.f32 	%f4272, %f4236, %f4248, %f4192;
	fma.rn.f32 	%f4273, %f4236, %f4249, %f4193;
	fma.rn.f32 	%f4274, %f4237, %f4242, %f4194;
	fma.rn.f32 	%f4275, %f4237, %f4243, %f4195;
	fma.rn.f32 	%f4276, %f4237, %f4244, %f4196;
	fma.rn.f32 	%f4277, %f4237, %f4245, %f4197;
	fma.rn.f32 	%f4278, %f4237, %f4246, %f4198;
	fma.rn.f32 	%f4279, %f4237, %f4247, %f4199;
	fma.rn.f32 	%f4280, %f4237, %f4248, %f4200;
	fma.rn.f32 	%f4281, %f4237, %f4249, %f4201;
	fma.rn.f32 	%f4282, %f4238, %f4242, %f4202;
	fma.rn.f32 	%f4283, %f4238, %f4243, %f4203;
	fma.rn.f32 	%f4284, %f4238, %f4244, %f4204;
	fma.rn.f32 	%f4285, %f4238, %f4245, %f4205;
	fma.rn.f32 	%f4286, %f4238, %f4246, %f4206;
	fma.rn.f32 	%f4287, %f4238, %f4247, %f4207;
	fma.rn.f32 	%f4288, %f4238, %f4248, %f4208;
	fma.rn.f32 	%f4289, %f4238, %f4249, %f4209;
	fma.rn.f32 	%f4290, %f4239, %f4242, %f4210;
	fma.rn.f32 	%f4291, %f4239, %f4243, %f4211;
	fma.rn.f32 	%f4292, %f4239, %f4244, %f4212;
	fma.rn.f32 	%f4293, %f4239, %f4245, %f4213;
	fma.rn.f32 	%f4294, %f4239, %f4246, %f4214;
	fma.rn.f32 	%f4295, %f4239, %f4247, %f4215;
	fma.rn.f32 	%f4296, %f4239, %f4248, %f4216;
	fma.rn.f32 	%f4297, %f4239, %f4249, %f4217;
	fma.rn.f32 	%f4298, %f4240, %f4242, %f4218;
	fma.rn.f32 	%f4299, %f4240, %f4243, %f4219;
	fma.rn.f32 	%f4300, %f4240, %f4244, %f4220;
	fma.rn.f32 	%f4301, %f4240, %f4245, %f4221;
	fma.rn.f32 	%f4302, %f4240, %f4246, %f4222;
	fma.rn.f32 	%f4303, %f4240, %f4247, %f4223;
	fma.rn.f32 	%f4304, %f4240, %f4248, %f4224;
	fma.rn.f32 	%f4305, %f4240, %f4249, %f4225;
	fma.rn.f32 	%f4306, %f4241, %f4242, %f4226;
	fma.rn.f32 	%f4307, %f4241, %f4243, %f4227;
	fma.rn.f32 	%f4308, %f4241, %f4244, %f4228;
	fma.rn.f32 	%f4309, %f4241, %f4245, %f4229;
	fma.rn.f32 	%f4310, %f4241, %f4246, %f4230;
	fma.rn.f32 	%f4311, %f4241, %f4247, %f4231;
	fma.rn.f32 	%f4312, %f4241, %f4248, %f4232;
	fma.rn.f32 	%f4313, %f4241, %f4249, %f4233;
	ld.shared.v4.f32 	{%f4314, %f4315, %f4316, %f4317}, [%r2+7680];
	ld.shared.v4.f32 	{%f4318, %f4319, %f4320, %f4321}, [%r2+7936];
	ld.shared.v4.f32 	{%f4322, %f4323, %f4324, %f4325}, [%r3+7680];
	ld.shared.v4.f32 	{%f4326, %f4327, %f4328, %f4329}, [%r3+7936];
	fma.rn.f32 	%f193, %f4314, %f4322, %f4250;
	fma.rn.f32 	%f194, %f4314, %f4323, %f4251;
	fma.rn.f32 	%f195, %f4314, %f4324, %f4252;
	fma.rn.f32 	%f196, %f4314, %f4325, %f4253;
	fma.rn.f32 	%f197, %f4314, %f4326, %f4254;
	fma.rn.f32 	%f198, %f4314, %f4327, %f4255;
	fma.rn.f32 	%f199, %f4314, %f4328, %f4256;
	fma.rn.f32 	%f200, %f4314, %f4329, %f4257;
	fma.rn.f32 	%f201, %f4315, %f4322, %f4258;
	fma.rn.f32 	%f202, %f4315, %f4323, %f4259;
	fma.rn.f32 	%f203, %f4315, %f4324, %f4260;
	fma.rn.f32 	%f204, %f4315, %f4325, %f4261;
	fma.rn.f32 	%f205, %f4315, %f4326, %f4262;
	fma.rn.f32 	%f206, %f4315, %f4327, %f4263;
	fma.rn.f32 	%f207, %f4315, %f4328, %f4264;
	fma.rn.f32 	%f208, %f4315, %f4329, %f4265;
	fma.rn.f32 	%f209, %f4316, %f4322, %f4266;
	fma.rn.f32 	%f210, %f4316, %f4323, %f4267;
	fma.rn.f32 	%f211, %f4316, %f4324, %f4268;
	fma.rn.f32 	%f212, %f4316, %f4325, %f4269;
	fma.rn.f32 	%f213, %f4316, %f4326, %f4270;
	fma.rn.f32 	%f214, %f4316, %f4327, %f4271;
	fma.rn.f32 	%f215, %f4316, %f4328, %f4272;
	fma.rn.f32 	%f216, %f4316, %f4329, %f4273;
	fma.rn.f32 	%f217, %f4317, %f4322, %f4274;
	fma.rn.f32 	%f218, %f4317, %f4323, %f4275;
	fma.rn.f32 	%f219, %f4317, %f4324, %f4276;
	fma.rn.f32 	%f220, %f4317, %f4325, %f4277;
	fma.rn.f32 	%f221, %f4317, %f4326, %f4278;
	fma.rn.f32 	%f222, %f4317, %f4327, %f4279;
	fma.rn.f32 	%f223, %f4317, %f4328, %f4280;
	fma.rn.f32 	%f224, %f4317, %f4329, %f4281;
	fma.rn.f32 	%f225, %f4318, %f4322, %f4282;
	fma.rn.f32 	%f226, %f4318, %f4323, %f4283;
	fma.rn.f32 	%f227, %f4318, %f4324, %f4284;
	fma.rn.f32 	%f228, %f4318, %f4325, %f4285;
	fma.rn.f32 	%f229, %f4318, %f4326, %f4286;
	fma.rn.f32 	%f230, %f4318, %f4327, %f4287;
	fma.rn.f32 	%f231, %f4318, %f4328, %f4288;
	fma.rn.f32 	%f232, %f4318, %f4329, %f4289;
	fma.rn.f32 	%f233, %f4319, %f4322, %f4290;
	fma.rn.f32 	%f234, %f4319, %f4323, %f4291;
	fma.rn.f32 	%f235, %f4319, %f4324, %f4292;
	fma.rn.f32 	%f236, %f4319, %f4325, %f4293;
	fma.rn.f32 	%f237, %f4319, %f4326, %f4294;
	fma.rn.f32 	%f238, %f4319, %f4327, %f4295;
	fma.rn.f32 	%f239, %f4319, %f4328, %f4296;
	fma.rn.f32 	%f240, %f4319, %f4329, %f4297;
	fma.rn.f32 	%f241, %f4320, %f4322, %f4298;
	fma.rn.f32 	%f242, %f4320, %f4323, %f4299;
	fma.rn.f32 	%f243, %f4320, %f4324, %f4300;
	fma.rn.f32 	%f244, %f4320, %f4325, %f4301;
	fma.rn.f32 	%f245, %f4320, %f4326, %f4302;
	fma.rn.f32 	%f246, %f4320, %f4327, %f4303;
	fma.rn.f32 	%f247, %f4320, %f4328, %f4304;
	fma.rn.f32 	%f248, %f4320, %f4329, %f4305;
	fma.rn.f32 	%f249, %f4321, %f4322, %f4306;
	fma.rn.f32 	%f250, %f4321, %f4323, %f4307;
	fma.rn.f32 	%f251, %f4321, %f4324, %f4308;
	fma.rn.f32 	%f252, %f4321, %f4325, %f4309;
	fma.rn.f32 	%f253, %f4321, %f4326, %f4310;
	fma.rn.f32 	%f254, %f4321, %f4327, %f4311;
	fma.rn.f32 	%f255, %f4321, %f4328, %f4312;
	fma.rn.f32 	%f256, %f4321, %f4329, %f4313;
	shl.b32 	%r52, %r15, 5;
	and.b32  	%r53, %r52, 261120;
	cvt.u64.u32 	%rd36, %r53;
	mov.u32 	%r54, %ctaid.x;
	shl.b32 	%r55, %r54, 7;
	cvt.u64.u32 	%rd37, %r55;
	add.s64 	%rd38, %rd36, %rd37;
	and.b32  	%r57, %r22, 124;
	cvt.u64.u32 	%rd39, %r57;
	or.b64  	%rd40, %rd38, %rd39;
	cvta.to.global.u64 	%rd41, %rd53;
	shl.b64 	%rd42, %rd40, 2;
	add.s64 	%rd13, %rd41, %rd42;
	ld.global.nc.v4.f32 	{%f257, %f258, %f259, %f260}, [%rd13];
	setp.gt.u32 	%p2, %r14, 1;
	@%p2 bra 	$L__BB2_5;
	shl.b32 	%r58, %r14, 11;
	add.s32 	%r59, %r2, %r58;
	st.shared.f32 	[%r59], %f193;
	st.shared.f32 	[%r59+512], %f194;
	st.shared.f32 	[%r59+1024], %f195;
	st.shared.f32 	[%r59+1536], %f196;
	st.shared.f32 	[%r59+4], %f201;
	st.shared.f32 	[%r59+516], %f202;
	st.shared.f32 	[%r59+1028], %f203;
	st.shared.f32 	[%r59+1540], %f204;
	st.shared.f32 	[%r59+8], %f209;
	st.shared.f32 	[%r59+520], %f210;
	st.shared.f32 	[%r59+1032], %f211;
	st.shared.f32 	[%r59+1544], %f212;
	st.shared.f32 	[%r59+12], %f217;
	st.shared.f32 	[%r59+524], %f218;
	st.shared.f32 	[%r59+1036], %f219;
	st.shared.f32 	[%r59+1548], %f220;
	st.shared.f32 	[%r59+256], %f225;
	st.shared.f32 	[%r59+768], %f226;
	st.shared.f32 	[%r59+1280], %f227;
	st.shared.f32 	[%r59+1792], %f228;
	st.shared.f32 	[%r59+260], %f233;
	st.shared.f32 	[%r59+772], %f234;
	st.shared.f32 	[%r59+1284], %f235;
	st.shared.f32 	[%r59+1796], %f236;
	st.shared.f32 	[%r59+264], %f241;
	st.shared.f32 	[%r59+776], %f242;
	st.shared.f32 	[%r59+1288], %f243;
	st.shared.f32 	[%r59+1800], %f244;
	st.shared.f32 	[%r59+268], %f249;
	st.shared.f32 	[%r59+780], %f250;
	st.shared.f32 	[%r59+1292], %f251;
	st.shared.f32 	[%r59+1804], %f252;
$L__BB2_5:
	mov.u32 	%r60, %tid.y;
	shl.b32 	%r61, %r60, 4;
	mov.u32 	%r62, %tid.x;
	add.s32 	%r63, %r61, %r62;
	shl.b32 	%r64, %r63, 4;
	mov.u32 	%r65, _ZZ16sgemm_b2b_kernelILi1024ELi1024ELi128ELi1024EEvPfS0_S0_S0_S0_E4s_b1;
	add.s32 	%r66, %r65, %r64;
	st.shared.v4.f32 	[%r66], {%f257, %f258, %f259, %f260};
	bar.sync 	0;
	shr.u32 	%r67, %r62, 1;
	ld.global.nc.v4.f32 	{%f261, %f262, %f263, %f264}, [%rd13+32768];
	mov.u32 	%r68, _ZZ16sgemm_b2b_kernelILi1024ELi1024ELi128ELi1024EEvPfS0_S0_S0_S0_E3s_a;
	add.s32 	%r69, %r68, %r61;
	ld.shared.v4.f32 	{%f4330, %f4331, %f4332, %f4333}, [%r69];
	ld.shared.v4.f32 	{%f4334, %f4335, %f4336, %f4337}, [%r69+256];
	shl.b32 	%r70, %r62, 4;
	add.s32 	%r71, %r65, %r70;
	ld.shared.v4.f32 	{%f4338, %f4339, %f4340, %f4341}, [%r71];
	ld.shared.v4.f32 	{%f4342, %f4343, %f4344, %f4345}, [%r71+256];
	fma.rn.f32 	%f4346, %f4330, %f4338, 0f00000000;
	fma.rn.f32 	%f4347, %f4330, %f4339, 0f00000000;
	fma.rn.f32 	%f4348, %f4330, %f4340, 0f00000000;
	fma.rn.f32 	%f4349, %f4330, %f4341, 0f00000000;
	fma.rn.f32 	%f4350, %f4330, %f4342, 0f00000000;
	fma.rn.f32 	%f4351, %f4330, %f4343, 0f00000000;
	fma.rn.f32 	%f4352, %f4330, %f4344, 0f00000000;
	fma.rn.f32 	%f4353, %f4330, %f4345, 0f00000000;
	fma.rn.f32 	%f4354, %f4331, %f4338, 0f00000000;
	fma.rn.f32 	%f4355, %f4331, %f4339, 0f00000000;
	fma.rn.f32 	%f4356, %f4331, %f4340, 0f00000000;
	fma.rn.f32 	%f4357, %f4331, %f4341, 0f00000000;
	fma.rn.f32 	%f4358, %f4331, %f4342, 0f00000000;
	fma.rn.f32 	%f4359, %f4331, %f4343, 0f00000000;
	fma.rn.f32 	%f4360, %f4331, %f4344, 0f00000000;
	fma.rn.f32 	%f4361, %f4331, %f4345, 0f00000000;
	fma.rn.f32 	%f4362, %f4332, %f4338, 0f00000000;
	fma.rn.f32 	%f4363, %f4332, %f4339, 0f00000000;
	fma.rn.f32 	%f4364, %f4332, %f4340, 0f00000000;
	fma.rn.f32 	%f4365, %f4332, %f4341, 0f00000000;
	fma.rn.f32 	%f4366, %f4332, %f4342, 0f00000000;
	fma.rn.f32 	%f4367, %f4332, %f4343, 0f00000000;
	fma.rn.f32 	%f4368, %f4332, %f4344, 0f00000000;
	fma.rn.f32 	%f4369, %f4332, %f4345, 0f00000000;
	fma.rn.f32 	%f4370, %f4333, %f4338, 0f00000000;
	fma.rn.f32 	%f4371, %f4333, %f4339, 0f00000000;
	fma.rn.f32 	%f4372, %f4333, %f4340, 0f00000000;
	fma.rn.f32 	%f4373, %f4333, %f4341, 0f00000000;
	fma.rn.f32 	%f4374, %f4333, %f4342, 0f00000000;
	fma.rn.f32 	%f4375, %f4333, %f4343, 0f00000000;
	fma.rn.f32 	%f4376, %f4333, %f4344, 0f00000000;
	fma.rn.f32 	%f4377, %f4333, %f4345, 0f00000000;
	fma.rn.f32 	%f4378, %f4334, %f4338, 0f00000000;
	fma.rn.f32 	%f4379, %f4334, %f4339, 0f00000000;
	fma.rn.f32 	%f4380, %f4334, %f4340, 0f00000000;
	fma.rn.f32 	%f4381, %f4334, %f4341, 0f00000000;
	fma.rn.f32 	%f4382, %f4334, %f4342, 0f00000000;
	fma.rn.f32 	%f4383, %f4334, %f4343, 0f00000000;
	fma.rn.f32 	%f4384, %f4334, %f4344, 0f00000000;
	fma.rn.f32 	%f4385, %f4334, %f4345, 0f00000000;
	fma.rn.f32 	%f4386, %f4335, %f4338, 0f00000000;
	fma.rn.f32 	%f4387, %f4335, %f4339, 0f00000000;
	fma.rn.f32 	%f4388, %f4335, %f4340, 0f00000000;
	fma.rn.f32 	%f4389, %f4335, %f4341, 0f00000000;
	fma.rn.f32 	%f4390, %f4335, %f4342, 0f00000000;
	fma.rn.f32 	%f4391, %f4335, %f4343, 0f00000000;
	fma.rn.f32 	%f4392, %f4335, %f4344, 0f00000000;
	fma.rn.f32 	%f4393, %f4335, %f4345, 0f00000000;
	fma.rn.f32 	%f4394, %f4336, %f4338, 0f00000000;
	fma.rn.f32 	%f4395, %f4336, %f4339, 0f00000000;
	fma.rn.f32 	%f4396, %f4336, %f4340, 0f00000000;
	fma.rn.f32 	%f4397, %f4336, %f4341, 0f00000000;
	fma.rn.f32 	%f4398, %f4336, %f4342, 0f00000000;
	fma.rn.f32 	%f4399, %f4336, %f4343, 0f00000000;
	fma.rn.f32 	%f4400, %f4336, %f4344, 0f00000000;
	fma.rn.f32 	%f4401, %f4336, %f4345, 0f00000000;
	fma.rn.f32 	%f4402, %f4337, %f4338, 0f00000000;
	fma.rn.f32 	%f4403, %f4337, %f4339, 0f00000000;
	fma.rn.f32 	%f4404, %f4337, %f4340, 0f00000000;
	fma.rn.f32 	%f4405, %f4337, %f4341, 0f00000000;
	fma.rn.f32 	%f4406, %f4337, %f4342, 0f00000000;
	fma.rn.f32 	%f4407, %f4337, %f4343, 0f00000000;
	fma.rn.f32 	%f4408, %f4337, %f4344, 0f00000000;
	fma.rn.f32 	%f4409, %f4337, %f4345, 0f00000000;
	ld.shared.v4.f32 	{%f4410, %f4411, %f4412, %f4413}, [%r69+512];
	ld.shared.v4.f32 	{%f4414, %f4415, %f4416, %f4417}, [%r69+768];
	ld.shared.v4.f32 	{%f4418, %f4419, %f4420, %f4421}, [%r71+512];
	ld.shared.v4.f32 	{%f4422, %f4423, %f4424, %f4425}, [%r71+768];
	fma.rn.f32 	%f4426, %f4410, %f4418, %f4346;
	fma.rn.f32 	%f4427, %f4410, %f4419, %f4347;
	fma.rn.f32 	%f4428, %f4410, %f4420, %f4348;
	fma.rn.f32 	%f4429, %f4410, %f4421, %f4349;
	fma.rn.f32 	%f4430, %f4410, %f4422, %f4350;
	fma.rn.f32 	%f4431, %f4410, %f4423, %f4351;
	fma.rn.f32 	%f4432, %f4410, %f4424, %f4352;
	fma.rn.f32 	%f4433, %f4410, %f4425, %f4353;
	fma.rn.f32 	%f4434, %f4411, %f4418, %f4354;
	fma.rn.f32 	%f4435, %f4411, %f4419, %f4355;
	fma.rn.f32 	%f4436, %f4411, %f4420, %f4356;
	fma.rn.f32 	%f4437, %f4411, %f4421, %f4357;
	fma.rn.f32 	%f4438, %f4411, %f4422, %f4358;
	fma.rn.f32 	%f4439, %f4411, %f4423, %f4359;
	fma.rn.f32 	%f4440, %f4411, %f4424, %f4360;
	fma.rn.f32 	%f4441, %f4411, %f4425, %f4361;
	fma.rn.f32 	%f4442, %f4412, %f4418, %f4362;
	fma.rn.f32 	%f4443, %f4412, %f4419, %f4363;
	fma.rn.f32 	%f4444, %f4412, %f4420, %f4364;
	fma.rn.f32 	%f4445, %f4412, %f4421, %f4365;
	fma.rn.f32 	%f4446, %f4412, %f4422, %f4366;
	fma.rn.f32 	%f4447, %f4412, %f4423, %f4367;
	fma.rn.f32 	%f4448, %f4412, %f4424, %f4368;
	fma.rn.f32 	%f4449, %f4412, %f4425, %f4369;
	fma.rn.f32 	%f4450, %f4413, %f4418, %f4370;
	fma.rn.f32 	%f4451, %f4413, %f4419, %f4371;
	fma.rn.f32 	%f4452, %f4413, %f4420, %f4372;
	fma.rn.f32 	%f4453, %f4413, %f4421, %f4373;
	fma.rn.f32 	%f4454, %f4413, %f4422, %f4374;
	fma.rn.f32 	%f4455, %f4413, %f4423, %f4375;
	fma.rn.f32 	%f4456, %f4413, %f4424, %f4376;
	fma.rn.f32 	%f4457, %f4413, %f4425, %f4377;
	fma.rn.f32 	%f4458, %f4414, %f4418, %f4378;
	fma.rn.f32 	%f4459, %f4414, %f4419, %f4379;
	fma.rn.f32 	%f4460, %f4414, %f4420, %f4380;
	fma.rn.f32 	%f4461, %f4414, %f4421, %f4381;
	fma.rn.f32 	%f4462, %f4414, %f4422, %f4382;
	fma.rn.f32 	%f4463, %f4414, %f4423, %f4383;
	fma.rn.f32 	%f4464, %f4414, %f4424, %f4384;
	fma.rn.f32 	%f4465, %f4414, %f4425, %f4385;
	fma.rn.f32 	%f4466, %f4415, %f4418, %f4386;
	fma.rn.f32 	%f4467, %f4415, %f4419, %f4387;
	fma.rn.f32 	%f4468, %f4415, %f4420, %f4388;
	fma.rn.f32 	%f4469, %f4415, %f4421, %f4389;
	fma.rn.f32 	%f4470, %f4415, %f4422, %f4390;
	fma.rn.f32 	%f4471, %f4415, %f4423, %f4391;
	fma.rn.f32 	%f4472, %f4415, %f4424, %f4392;
	fma.rn.f32 	%f4473, %f4415, %f4425, %f4393;
	fma.rn.f32 	%f4474, %f4416, %f4418, %f4394;
	fma.rn.f32 	%f4475, %f4416, %f4419, %f4395;
	fma.rn.f32 	%f4476, %f4416, %f4420, %f4396;
	fma.rn.f32 	%f4477, %f4416, %f4421, %f4397;
	fma.rn.f32 	%f4478, %f4416, %f4422, %f4398;
	fma.rn.f32 	%f4479, %f4416, %f4423, %f4399;
	fma.rn.f32 	%f4480, %f4416, %f4424, %f4400;
	fma.rn.f32 	%f4481, %f4416, %f4425, %f4401;
	fma.rn.f32 	%f4482, %f4417, %f4418, %f4402;
	fma.rn.f32 	%f4483, %f4417, %f4419, %f4403;
	fma.rn.f32 	%f4484, %f4417, %f4420, %f4404;
	fma.rn.f32 	%f4485, %f4417, %f4421, %f4405;
	fma.rn.f32 	%f4486, %f4417, %f4422, %f4406;
	fma.rn.f32 	%f4487, %f4417, %f4423, %f4407;
	fma.rn.f32 	%f4488, %f4417, %f4424, %f4408;
	fma.rn.f32 	%f4489, %f4417, %f4425, %f4409;
	ld.shared.v4.f32 	{%f4490, %f4491, %f4492, %f4493}, [%r69+1024];
	ld.shared.v4.f32 	{%f4494, %f4495, %f4496, %f4497}, [%r69+1280];
	ld.shared.v4.f32 	{%f4498, %f4499, %f4500, %f4501}, [%r71+1024];
	ld.shared.v4.f32 	{%f4502, %f4503, %f4504, %f4505}, [%r71+1280];
	fma.rn.f32 	%f4506, %f4490, %f4498, %f4426;
	fma.rn.f32 	%f4507, %f4490, %f4499, %f4427;
	fma.rn.f32 	%f4508, %f4490, %f4500, %f4428;
	fma.rn.f32 	%f4509, %f4490, %f4501, %f4429;
	fma.rn.f32 	%f4510, %f4490, %f4502, %f4430;
	fma.rn.f32 	%f4511, %f4490, %f4503, %f4431;
	fma.rn.f32 	%f4512, %f4490, %f4504, %f4432;
	fma.rn.f32 	%f4513, %f4490, %f4505, %f4433;
	fma.rn.f32 	%f4514, %f4491, %f4498, %f4434;
	fma.rn.f32 	%f4515, %f4491, %f4499, %f4435;
	fma.rn.f32 	%f4516, %f4491, %f4500, %f4436;
	fma.rn.f32 	%f4517, %f4491, %f4501, %f4437;
	fma.rn.f32 	%f4518, %f4491, %f4502, %f4438;
	fma.rn.f32 	%f4519, %f4491, %f4503, %f4439;
	fma.rn.f32 	%f4520, %f4491, %f4504, %f4440;
	fma.rn.f32 	%f4521, %f4491, %f4505, %f4441;
	fma.rn.f32 	%f4522, %f4492, %f4498, %f4442;
	fma.rn.f32 	%f4523, %f4492, %f4499, %f4443;
	fma.rn.f32 	%f4524, %f4492, %f4500, %f4444;
	fma.rn.f32 	%f4525, %f4492, %f4501, %f4445;
	fma.rn.f32 	%f4526, %f4492, %f4502, %f4446;
	fma.rn.f32 	%f4527, %f4492, %f4503, %f4447;
	fma.rn.f32 	%f4528, %f4492, %f4504, %f4448;
	fma.rn.f32 	%f4529, %f4492, %f4505, %f4449;
	fma.rn.f32 	%f4530, %f4493, %f4498, %f4450;
	fma.rn.f32 	%f4531, %f4493, %f4499, %f4451;
	fma.rn.f32 	%f4532, %f4493, %f4500, %f4452;
	fma.rn.f32 	%f4533, %f4493, %f4501, %f4453;
	fma.rn.f32 	%f4534, %f4493, %f4502, %f4454;
	fma.rn.f32 	%f4535, %f4493, %f4503, %f4455;
	fma.rn.f32 	%f4536, %f4493, %f4504, %f4456;
	fma.rn.f32 	%f4537, %f4493, %f4505, %f4457;
	fma.rn.f32 	%f4538, %f4494, %f4498, %f4458;
	fma.rn.f32 	%f4539, %f4494, %f4499, %f4459;
	fma.rn.f32 	%f4540, %f4494, %f4500, %f4460;
	fma.rn.f32 	%f4541, %f4494, %f4501, %f4461;
	fma.rn.f32 	%f4542, %f4494, %f4502, %f4462;
	fma.rn.f32 	%f4543, %f4494, %f4503, %f4463;
	fma.rn.f32 	%f4544, %f4494, %f4504, %f4464;
	fma.rn.f32 	%f4545, %f4494, %f4505, %f4465;
	fma.rn.f32 	%f4546, %f4495, %f4498, %f4466;
	fma.rn.f32 	%f4547, %f4495, %f4499, %f4467;
	fma.rn.f32 	%f4548, %f4495, %f4500, %f4468;
	fma.rn.f32 	%f4549, %f4495, %f4501, %f4469;
	fma.rn.f32 	%f4550, %f4495, %f4502, %f4470;
	fma.rn.f32 	%f4551, %f4495, %f4503, %f4471;
	fma.rn.f32 	%f4552, %f4495, %f4504, %f4472;
	fma.rn.f32 	%f4553, %f4495, %f4505, %f4473;
	fma.rn.f32 	%f4554, %f4496, %f4498, %f4474;
	fma.rn.f32 	%f4555, %f4496, %f4499, %f4475;
	fma.rn.f32 	%f4556, %f4496, %f4500, %f4476;
	fma.rn.f32 	%f4557, %f4496, %f4501, %f4477;
	fma.rn.f32 	%f4558, %f4496, %f4502, %f4478;
	fma.rn.f32 	%f4559, %f4496, %f4503, %f4479;
	fma.rn.f32 	%f4560, %f4496, %f4504, %f4480;
	fma.rn.f32 	%f4561, %f4496, %f4505, %f4481;
	fma.rn.f32 	%f4562, %f4497, %f4498, %f4482;
	fma.rn.f32 	%f4563, %f4497, %f4499, %f4483;
	fma.rn.f32 	%f4564, %f4497, %f4500, %f4484;
	fma.rn.f32 	%f4565, %f4497, %f4501, %f4485;
	fma.rn.f32 	%f4566, %f4497, %f4502, %f4486;
	fma.rn.f32 	%f4567, %f4497, %f4503, %f4487;
	fma.rn.f32 	%f4568, %f4497, %f4504, %f4488;
	fma.rn.f32 	%f4569, %f4497, %f4505, %f4489;
	ld.shared.v4.f32 	{%f4570, %f4571, %f4572, %f4573}, [%r69+1536];
	ld.shared.v4.f32 	{%f4574, %f4575, %f4576, %f4577}, [%r69+1792];
	ld.shared.v4.f32 	{%f4578, %f4579, %f4580, %f4581}, [%r71+1536];
	ld.shared.v4.f32 	{%f4582, %f4583, %f4584, %f4585}, [%r71+1792];
	fma.rn.f32 	%f4586, %f4570, %f4578, %f4506;
	fma.rn.f32 	%f4587, %f4570, %f4579, %f4507;
	fma.rn.f32 	%f4588, %f4570, %f4580, %f4508;
	fma.rn.f32 	%f4589, %f4570, %f4581, %f4509;
	fma.rn.f32 	%f4590, %f4570, %f4582, %f4510;
	fma.rn.f32 	%f4591, %f4570, %f4583, %f4511;
	fma.rn.f32 	%f4592, %f4570, %f4584, %f4512;
	fma.rn.f32 	%f4593, %f4570, %f4585, %f4513;
	fma.rn.f32 	%f4594, %f4571, %f4578, %f4514;
	fma.rn.f32 	%f4595, %f4571, %f4579, %f4515;
	fma.rn.f32 	%f4596, %f4571, %f4580, %f4516;
	fma.rn.f32 	%f4597, %f4571, %f4581, %f4517;
	fma.rn.f32 	%f4598, %f4571, %f4582, %f4518;
	fma.rn.f32 	%f4599, %f4571, %f4583, %f4519;
	fma.rn.f32 	%f4600, %f4571, %f4584, %f4520;
	fma.rn.f32 	%f4601, %f4571, %f4585, %f4521;
	fma.rn.f32 	%f4602, %f4572, %f4578, %f4522;
	fma.rn.f32 	%f4603, %f4572, %f4579, %f4523;
	fma.rn.f32 	%f4604, %f4572, %f4580, %f4524;
	fma.rn.f32 	%f4605, %f4572, %f4581, %f4525;
	fma.rn.f32 	%f4606, %f4572, %f4582, %f4526;
	fma.rn.f32 	%f4607, %f4572, %f4583, %f4527;
	fma.rn.f32 	%f4608, %f4572, %f4584, %f4528;
	fma.rn.f32 	%f4609, %f4572, %f4585, %f4529;
	fma.rn.f32 	%f4610, %f4573, %f4578, %f4530;
	fma.rn.f32 	%f4611, %f4573, %f4579, %f4531;
	fma.rn.f32 	%f4612, %f4573, %f4580, %f4532;
	fma.rn.f32 	%f4613, %f4573, %f4581, %f4533;
	fma.rn.f32 	%f4614, %f4573, %f4582, %f4534;
	fma.rn.f32 	%f4615, %f4573, %f4583, %f4535;
	fma.rn.f32 	%f4616, %f4573, %f4584, %f4536;
	fma.rn.f32 	%f4617, %f4573, %f4585, %f4537;
	fma.rn.f32 	%f4618, %f4574, %f4578, %f4538;
	fma.rn.f32 	%f4619, %f4574, %f4579, %f4539;
	fma.rn.f32 	%f4620, %f4574, %f4580, %f4540;
	fma.rn.f32 	%f4621, %f4574, %f4581, %f4541;
	fma.rn.f32 	%f4622, %f4574, %f4582, %f4542;
	fma.rn.f32 	%f4623, %f4574, %f4583, %f4543;
	fma.rn.f32 	%f4624, %f4574, %f4584, %f4544;
	fma.rn.f32 	%f4625, %f4574, %f4585, %f4545;
	fma.rn.f32 	%f4626, %f4575, %f4578, %f4546;
	fma.rn.f32 	%f4627, %f4575, %f4579, %f4547;
	fma.rn.f32 	%f4628, %f4575, %f4580, %f4548;
	fma.rn.f32 	%f4629, %f4575, %f4581, %f4549;
	fma.rn.f32 	%f4630, %f4575, %f4582, %f4550;
	fma.rn.f32 	%f4631, %f4575, %f4583, %f4551;
	fma.rn.f32 	%f4632, %f4575, %f4584, %f4552;
	fma.rn.f32 	%f4633, %f4575, %f4585, %f4553;
	fma.rn.f32 	%f4634, %f4576, %f4578, %f4554;
	fma.rn.f32 	%f4635, %f4576, %f4579, %f4555;
	fma.rn.f32 	%f4636, %f4576, %f4580, %f4556;
	fma.rn.f32 	%f4637, %f4576, %f4581, %f4557;
	fma.rn.f32 	%f4638, %f4576, %f4582, %f4558;
	fma.rn.f32 	%f4639, %f4576, %f4583, %f4559;
	fma.rn.f32 	%f4640, %f4576, %f4584, %f4560;
	fma.rn.f32 	%f4641, %f4576, %f4585, %f4561;
	fma.rn.f32 	%f4642, %f4577, %f4578, %f4562;
	fma.rn.f32 	%f4643, %f4577, %f4579, %f4563;
	fma.rn.f32 	%f4644, %f4577, %f4580, %f4564;
	fma.rn.f32 	%f4645, %f4577, %f4581, %f4565;
	fma.rn.f32 	%f4646, %f4577, %f4582, %f4566;
	fma.rn.f32 	%f4647, %f4577, %f4583, %f4567;
	fma.rn.f32 	%f4648, %f4577, %f4584, %f4568;
	fma.rn.f32 	%f4649, %f4577, %f4585, %f4569;
	ld.shared.v4.f32 	{%f4650, %f4651, %f4652, %f4653}, [%r69+2048];
	ld.shared.v4.f32 	{%f4654, %f4655, %f4656, %f4657}, [%r69+2304];
	ld.shared.v4.f32 	{%f4658, %f4659, %f4660, %f4661}, [%r71+2048];
	ld.shared.v4.f32 	{%f4662, %f4663, %f4664, %f4665}, [%r71+2304];
	fma.rn.f32 	%f4666, %f4650, %f4658, %f4586;
	fma.rn.f32 	%f4667, %f4650, %f4659, %f4587;
	fma.rn.f32 	%f4668, %f4650, %f4660, %f4588;
	fma.rn.f32 	%f4669, %f4650, %f4661, %f4589;
	fma.rn.f32 	%f4670, %f4650, %f4662, %f4590;
	fma.rn.f32 	%f4671, %f4650, %f4663, %f4591;
	fma.rn.f32 	%f4672, %f4650, %f4664, %f4592;
	fma.rn.f32 	%f4673, %f4650, %f4665, %f4593;
	fma.rn.f32 	%f4674, %f4651, %f4658, %f4594;
	fma.rn.f32 	%f4675, %f4651, %f4659, %f4595;
	fma.rn.f32 	%f4676, %f4651, %f4660, %f4596;
	fma.rn.f32 	%f4677, %f4651, %f4661, %f4597;
	fma.rn.f32 	%f4678, %f4651, %f4662, %f4598;
	fma.rn.f32 	%f4679, %f4651, %f4663, %f4599;
	fma.rn.f32 	%f4680, %f4651, %f4664, %f4600;
	fma.rn.f32 	%f4681, %f4651, %f4665, %f4601;
	fma.rn.f32 	%f4682, %f4652, %f4658, %f4602;
	fma.rn.f32 	%f4683, %f4652, %f4659, %f4603;
	fma.rn.f32 	%f4684, %f4652, %f4660, %f4604;
	fma.rn.f32 	%f4685, %f4652, %f4661, %f4605;
	fma.rn.f32 	%f4686, %f4652, %f4662, %f4606;
	fma.rn.f32 	%f4687, %f4652, %f4663, %f4607;
	fma.rn.f32 	%f4688, %f4652, %f4664, %f4608;
	fma.rn.f32 	%f4689, %f4652, %f4665, %f4609;
	fma.rn.f32 	%f4690, %f4653, %f4658, %f4610;
	fma.rn.f32 	%f4691, %f4653, %f4659, %f4611;
	fma.rn.f32 	%f4692, %f4653, %f4660, %f4612;
	fma.rn.f32 	%f4693, %f4653, %f4661, %f4613;
	fma.rn.f32 	%f4694, %f4653, %f4662, %f4614;
	fma.rn.f32 	%f4695, %f4653, %f4663, %f4615;
	fma.rn.f32 	%f4696, %f4653, %f4664, %f4616;
	fma.rn.f32 	%f4697, %f4653, %f4665, %f4617;
	fma.rn.f32 	%f4698, %f4654, %f4658, %f4618;
	fma.rn.f32 	%f4699, %f4654, %f4659, %f4619;
	fma.rn.f32 	%f4700, %f4654, %f4660, %f4620;
	fma.rn.f32 	%f4701, %f4654, %f4661, %f4621;
	fma.rn.f32 	%f4702, %f4654, %f4662, %f4622;
	fma.rn.f32 	%f4703, %f4654, %f4663, %f4623;
	fma.rn.f32 	%f4704, %f4654, %f4664, %f4624;
	fma.rn.f32 	%f4705, %f4654, %f4665, %f4625;
	fma.rn.f32 	%f4706, %f4655, %f4658, %f4626;
	fma.rn.f32 	%f4707, %f4655, %f4659, %f4627;
	fma.rn.f32 	%f4708, %f4655, %f4660, %f4628;
	fma.rn.f32 	%f4709, %f4655, %f4661, %f4629;
	fma.rn.f32 	%f4710, %f4655, %f4662, %f4630;
	fma.rn.f32 	%f4711, %f4655, %f4663, %f4631;
	fma.rn.f32 	%f4712, %f4655, %f4664, %f4632;
	fma.rn.f32 	%f4713, %f4655, %f4665, %f4633;
	fma.rn.f32 	%f4714, %f4656, %f4658, %f4634;
	fma.rn.f32 	%f4715, %f4656, %f4659, %f4635;
	fma.rn.f32 	%f4716, %f4656, %f4660, %f4636;
	fma.rn.f32 	%f4717, %f4656, %f4661, %f4637;
	fma.rn.f32 	%f4718, %f4656, %f4662, %f4638;
	fma.rn.f32 	%f4719, %f4656, %f4663, %f4639;
	fma.rn.f32 	%f4720, %f4656, %f4664, %f4640;
	fma.rn.f32 	%f4721, %f4656, %f4665, %f4641;
	fma.rn.f32 	%f4722, %f4657, %f4658, %f4642;
	fma.rn.f32 	%f4723, %f4657, %f4659, %f4643;
	fma.rn.f32 	%f4724, %f4657, %f4660, %f4644;
	fma.rn.f32 	%f4725, %f4657, %f4661, %f4645;
	fma.rn.f32 	%f4726, %f4657, %f4662, %f4646;
	fma.rn.f32 	%f4727, %f4657, %f4663, %f4647;
	fma.rn.f32 	%f4728, %f4657, %f4664, %f4648;
	fma.rn.f32 	%f4729, %f4657, %f4665, %f4649;
	ld.shared.v4.f32 	{%f4730, %f4731, %f4732, %f4733}, [%r69+2560];
	ld.shared.v4.f32 	{%f4734, %f4735, %f4736, %f4737}, [%r69+2816];
	ld.shared.v4.f32 	{%f4738, %f4739, %f4740, %f4741}, [%r71+2560];
	ld.shared.v4.f32 	{%f4742, %f4743, %f4744, %f4745}, [%r71+2816];
	fma.rn.f32 	%f4746, %f4730, %f4738, %f4666;
	fma.rn.f32 	%f4747, %f4730, %f4739, %f4667;
	fma.rn.f32 	%f4748, %f4730, %f4740, %f4668;
	fma.rn.f32 	%f4749, %f4730, %f4741, %f4669;
	fma.rn.f32 	%f4750, %f4730, %f4742, %f4670;
	fma.rn.f32 	%f4751, %f4730, %f4743, %f4671;
	fma.rn.f32 	%f4752, %f4730, %f4744, %f4672;
	fma.rn.f32 	%f4753, %f4730, %f4745, %f4673;
	fma.rn.f32 	%f4754, %f4731, %f4738, %f4674;
	fma.rn.f32 	%f4755, %f4731, %f4739, %f4675;
	fma.rn.f32 	%f4756, %f4731, %f4740, %f4676;
	fma.rn.f32 	%f4757, %f4731, %f4741, %f4677;
	fma.rn.f32 	%f4758, %f4731, %f4742, %f4678;
	fma.rn.f32 	%f4759, %f4731, %f4743, %f4679;
	fma.rn.f32 	%f4760, %f4731, %f4744, %f4680;
	fma.rn.f32 	%f4761, %f4731, %f4745, %f4681;
	fma.rn.f32 	%f4762, %f4732, %f4738, %f4682;
	fma.rn.f32 	%f4763, %f4732, %f4739, %f4683;
	fma.rn.f32 	%f4764, %f4732, %f4740, %f4684;
	fma.rn.f32 	%f4765, %f4732, %f4741, %f4685;
	fma.rn.f32 	%f4766, %f4732, %f4742, %f4686;
	fma.rn.f32 	%f4767, %f4732, %f4743, %f4687;
	fma.rn.f32 	%f4768, %f4732, %f4744, %f4688;
	fma.rn.f32 	%f4769, %f4732, %f4745, %f4689;
	fma.rn.f32 	%f4770, %f4733, %f4738, %f4690;
	fma.rn.f32 	%f4771, %f4733, %f4739, %f4691;
	fma.rn.f32 	%f4772, %f4733, %f4740, %f4692;
	fma.rn.f32 	%f4773, %f4733, %f4741, %f4693;
	fma.rn.f32 	%f4774, %f4733, %f4742, %f4694;
	fma.rn.f32 	%f4775, %f4733, %f4743, %f4695;
	fma.rn.f32 	%f4776, %f4733, %f4744, %f4696;
	fma.rn.f32 	%f4777, %f4733, %f4745, %f4697;
	fma.rn.f32 	%f4778, %f4734, %f4738, %f4698;
	fma.rn.f32 	%f4779, %f4734, %f4739, %f4699;
	fma.rn.f32 	%f4780, %f4734, %f4740, %f4700;
	fma.rn.f32 	%f4781, %f4734, %f4741, %f4701;
	fma.rn.f32 	%f4782, %f4734, %f4742, %f4702;
	fma.rn.f32 	%f4783, %f4734, %f4743, %f4703;
	fma.rn.f32 	%f4784, %f4734, %f4744, %f4704;
	fma.rn.f32 	%f4785, %f4734, %f4745, %f4705;
	fma.rn.f32 	%f4786, %f4735, %f4738, %f4706;
	fma.rn.f32 	%f4787, %f4735, %f4739, %f4707;
	fma.rn.f32 	%f4788, %f4735, %f4740, %f4708;
	fma.rn.f32 	%f4789, %f4735, %f4741, %f4709;
	fma.rn.f32 	%f4790, %f4735, %f4742, %f4710;
	fma.rn.f32 	%f4791, %f4735, %f4743, %f4711;
	fma.rn.f32 	%f4792, %f4735, %f4744, %f4712;
	fma.rn.f32 	%f4793, %f4735, %f4745, %f4713;
	fma.rn.f32 	%f4794, %f4736, %f4738, %f4714;
	fma.rn.f32 	%f4795, %f4736, %f4739, %f4715;
	fma.rn.f32 	%f4796, %f4736, %f4740, %f4716;
	fma.rn.f32 	%f4797, %f4736, %f4741, %f4717;
	fma.rn.f32 	%f4798, %f4736, %f4742, %f4718;
	fma.rn.f32 	%f4799, %f4736, %f4743, %f4719;
	fma.rn.f32 	%f4800, %f4736, %f4744, %f4720;
	fma.rn.f32 	%f4801, %f4736, %f4745, %f4721;
	fma.rn.f32 	%f4802, %f4737, %f4738, %f4722;
	fma.rn.f32 	%f4803, %f4737, %f4739, %f4723;
	fma.rn.f32 	%f4804, %f4737, %f4740, %f4724;
	fma.rn.f32 	%f4805, %f4737, %f4741, %f4725;
	fma.rn.f32 	%f4806, %f4737, %f4742, %f4726;
	fma.rn.f32 	%f4807, %f4737, %f4743, %f4727;
	fma.rn.f32 	%f4808, %f4737, %f4744, %f4728;
	fma.rn.f32 	%f4809, %f4737, %f4745, %f4729;
	ld.shared.v4.f32 	{%f4810, %f4811, %f4812, %f4813}, [%r69+3072];
	ld.shared.v4.f32 	{%f4814, %f4815, %f4816, %f4817}, [%r69+3328];
	ld.shared.v4.f32 	{%f4818, %f4819, %f4820, %f4821}, [%r71+3072];
	ld.shared.v4.f32 	{%f4822, %f4823, %f4824, %f4825}, [%r71+3328];
	fma.rn.f32 	%f4826, %f4810, %f4818, %f4746;
	fma.rn.f32 	%f4827, %f4810, %f4819, %f4747;
	fma.rn.f32 	%f4828, %f4810, %f4820, %f4748;
	fma.rn.f32 	%f4829, %f4810, %f4821, %f4749;
	fma.rn.f32 	%f4830, %f4810, %f4822, %f4750;
	fma.rn.f32 	%f4831, %f4810, %f4823, %f4751;
	fma.rn.f32 	%f4832, %f4810, %f4824, %f4752;
	fma.rn.f32 	%f4833, %f4810, %f4825, %f4753;
	fma.rn.f32 	%f4834, %f4811, %f4818, %f4754;
	fma.rn.f32 	%f4835, %f4811, %f4819, %f4755;
	fma.rn.f32 	%f4836, %f4811, %f4820, %f4756;
	fma.rn.f32 	%f4837, %f4811, %f4821, %f4757;
	fma.rn.f32 	%f4838, %f4811, %f4822, %f4758;
	fma.rn.f32 	%f4839, %f4811, %f4823, %f4759;
	fma.rn.f32 	%f4840, %f4811, %f4824, %f4760;
	fma.rn.f32 	%f4841, %f4811, %f4825, %f4761;
	fma.rn.f32 	%f4842, %f4812, %f4818, %f4762;
	fma.rn.f32 	%f4843, %f4812, %f4819, %f4763;
	fma.rn.f32 	%f4844, %f4812, %f4820, %f4764;
	fma.rn.f32 	%f4845, %f4812, %f4821, %f4765;
	fma.rn.f32 	%f4846, %f4812, %f4822, %f4766;
	fma.rn.f32 	%f4847, %f4812, %f4823, %f4767;
	fma.rn.f32 	%f4848, %f4812, %f4824, %f4768;
	fma.rn.f32 	%f4849, %f4812, %f4825, %f4769;
	fma.rn.f32 	%f4850, %f4813, %f4818, %f4770;
	fma.rn.f32 	%f4851, %f4813, %f4819, %f4771;
	fma.rn.f32 	%f4852, %f4813, %f4820, %f4772;
	fma.rn.f32 	%f4853, %f4813, %f4821, %f4773;
	fma.rn.f32 	%f4854, %f4813, %f4822, %f4774;
	fma.rn.f32 	%f4855, %f4813, %f4823, %f4775;
	fma.rn.f32 	%f4856, %f4813, %f4824, %f4776;
	fma.rn.f32 	%f4857, %f4813, %f4825, %f4777;
	fma.rn.f32 	%f4858, %f4814, %f4818, %f4778;
	fma.rn.f32 	%f4859, %f4814, %f4819, %f4779;
	fma.rn.f32 	%f4860, %f4814, %f4820, %f4780;
	fma.rn.f32 	%f4861, %f4814, %f4821, %f4781;
	fma.rn.f32 	%f4862, %f4814, %f4822, %f4782;
	fma.rn.f32 	%f4863, %f4814, %f4823, %f4783;
	fma.rn.f32 	%f4864, %f4814, %f4824, %f4784;
	fma.rn.f32 	%f4865, %f4814, %f4825, %f4785;
	fma.rn.f32 	%f4866, %f4815, %f4818, %f4786;
	fma.rn.f32 	%f4867, %f4815, %f4819, %f4787;
	fma.rn.f32 	%f4868, %f4815, %f4820, %f4788;
	fma.rn.f32 	%f4869, %f4815, %f4821, %f4789;
	fma.rn.f32 	%f4870, %f4815, %f4822, %f4790;
	fma.rn.f32 	%f4871, %f4815, %f4823, %f4791;
	fma.rn.f32 	%f4872, %f4815, %f4824, %f4792;
	fma.rn.f32 	%f4873, %f4815, %f4825, %f4793;
	fma.rn.f32 	%f4874, %f4816, %f4818, %f4794;
	fma.rn.f32 	%f4875, %f4816, %f4819, %f4795;
	fma.rn.f32 	%f4876, %f4816, %f4820, %f4796;
	fma.rn.f32 	%f4877, %f4816, %f4821, %f4797;
	fma.rn.f32 	%f4878, %f4816, %f4822, %f4798;
	fma.rn.f32 	%f4879, %f4816, %f4823, %f4799;
	fma.rn.f32 	%f4880, %f4816, %f4824, %f4800;
	fma.rn.f32 	%f4881, %f4816, %f4825, %f4801;
	fma.rn.f32 	%f4882, %f4817, %f4818, %f4802;
	fma.rn.f32 	%f4883, %f4817, %f4819, %f4803;
	fma.rn.f32 	%f4884, %f4817, %f4820, %f4804;
	fma.rn.f32 	%f4885, %f4817, %f4821, %f4805;
	fma.rn.f32 	%f4886, %f4817, %f4822, %f4806;
	fma.rn.f32 	%f4887, %f4817, %f4823, %f4807;
	fma.rn.f32 	%f4888, %f4817, %f4824, %f4808;
	fma.rn.f32 	%f4889, %f4817, %f4825, %f4809;
	ld.shared.v4.f32 	{%f4890, %f4891, %f4892, %f4893}, [%r69+3584];
	ld.shared.v4.f32 	{%f4894, %f4895, %f4896, %f4897}, [%r69+3840];
	ld.shared.v4.f32 	{%f4898, %f4899, %f4900, %f4901}, [%r71+3584];
	ld.shared.v4.f32 	{%f4902, %f4903, %f4904, %f4905}, [%r71+3840];
	fma.rn.f32 	%f265, %f4890, %f4898, %f4826;
	fma.rn.f32 	%f266, %f4890, %f4899, %f4827;
	fma.rn.f32 	%f267, %f4890, %f4900, %f4828;
	fma.rn.f32 	%f268, %f4890, %f4901, %f4829;
	fma.rn.f32 	%f269, %f4890, %f4902, %f4830;
	fma.rn.f32 	%f270, %f4890, %f4903, %f4831;
	fma.rn.f32 	%f271, %f4890, %f4904, %f4832;
	fma.rn.f32 	%f272, %f4890, %f4905, %f4833;
	fma.rn.f32 	%f273, %f4891, %f4898, %f4834;
	fma.rn.f32 	%f274, %f4891, %f4899, %f4835;
	fma.rn.f32 	%f275, %f4891, %f4900, %f4836;
	fma.rn.f32 	%f276, %f4891, %f4901, %f4837;
	fma.rn.f32 	%f277, %f4891, %f4902, %f4838;
	fma.rn.f32 	%f278, %f4891, %f4903, %f4839;
	fma.rn.f32 	%f279, %f4891, %f4904, %f4840;
	fma.rn.f32 	%f280, %f4891, %f4905, %f4841;
	fma.rn.f32 	%f281, %f4892, %f4898, %f4842;
	fma.rn.f32 	%f282, %f4892, %f4899, %f4843;
	fma.rn.f32 	%f283, %f4892, %f4900, %f4844;
	fma.rn.f32 	%f284, %f4892, %f4901, %f4845;
	fma.rn.f32 	%f285, %f4892, %f4902, %f4846;
	fma.rn.f32 	%f286, %f4892, %f4903, %f4847;
	fma.rn.f32 	%f287, %f4892, %f4904, %f4848;
	fma.rn.f32 	%f288, %f4892, %f4905, %f4849;
	fma.rn.f32 	%f289, %f4893, %f4898, %f4850;
	fma.rn.f32 	%f290, %f4893, %f4899, %f4851;
	fma.rn.f32 	%f291, %f4893, %f4900, %f4852;
	fma.rn.f32 	%f292, %f4893, %f4901, %f4853;
	fma.rn.f32 	%f293, %f4893, %f4902, %f4854;
	fma.rn.f32 	%f294, %f4893, %f4903, %f4855;
	fma.rn.f32 	%f295, %f4893, %f4904, %f4856;
	fma.rn.f32 	%f296, %f4893, %f4905, %f4857;
	fma.rn.f32 	%f297, %f4894, %f4898, %f4858;
	fma.rn.f32 	%f298, %f4894, %f4899, %f4859;
	fma.rn.f32 	%f299, %f4894, %f4900, %f4860;
	fma.rn.f32 	%f300, %f4894, %f4901, %f4861;
	fma.rn.f32 	%f301, %f4894, %f4902, %f4862;
	fma.rn.f32 	%f302, %f4894, %f4903, %f4863;
	fma.rn.f32 	%f303, %f4894, %f4904, %f4864;
	fma.rn.f32 	%f304, %f4894, %f4905, %f4865;
	fma.rn.f32 	%f305, %f4895, %f4898, %f4866;
	fma.rn.f32 	%f306, %f4895, %f4899, %f4867;
	fma.rn.f32 	%f307, %f4895, %f4900, %f4868;
	fma.rn.f32 	%f308, %f4895, %f4901, %f4869;
	fma.rn.f32 	%f309, %f4895, %f4902, %f4870;
	fma.rn.f32 	%f310, %f4895, %f4903, %f4871;
	fma.rn.f32 	%f311, %f4895, %f4904, %f4872;
	fma.rn.f32 	%f312, %f4895, %f4905, %f4873;
	fma.rn.f32 	%f313, %f4896, %f4898, %f4874;
	fma.rn.f32 	%f314, %f4896, %f4899, %f4875;
	fma.rn.f32 	%f315, %f4896, %f4900, %f4876;
	fma.rn.f32 	%f316, %f4896, %f4901, %f4877;
	fma.rn.f32 	%f317, %f4896, %f4902, %f4878;
	fma.rn.f32 	%f318, %f4896, %f4903, %f4879;
	fma.rn.f32 	%f319, %f4896, %f4904, %f4880;
	fma.rn.f32 	%f320, %f4896, %f4905, %f4881;
	fma.rn.f32 	%f321, %f4897, %f4898, %f4882;
	fma.rn.f32 	%f322, %f4897, %f4899, %f4883;
	fma.rn.f32 	%f323, %f4897, %f4900, %f4884;
	fma.rn.f32 	%f324, %f4897, %f4901, %f4885;
	fma.rn.f32 	%f325, %f4897, %f4902, %f4886;
	fma.rn.f32 	%f326, %f4897, %f4903, %f4887;
	fma.rn.f32 	%f327, %f4897, %f4904, %f4888;
	fma.rn.f32 	%f328, %f4897, %f4905, %f4889;
	setp.ne.s32 	%p3, %r67, 1;
	@%p3 bra 	$L__BB2_7;
	mov.u32 	%r72, %tid.y;
	shl.b32 	%r73, %r72, 4;
	mov.u32 	%r74, _ZZ16sgemm_b2b_kernelILi1024ELi1024ELi128ELi1024EEvPfS0_S0_S0_S0_E3s_a;
	add.s32 	%r75, %r74, %r73;
	mov.u32 	%r76, %tid.x;
	shl.b32 	%r77, %r76, 11;
	and.b32  	%r78, %r77, 2048;
	add.s32 	%r79, %r75, %r78;
	st.shared.f32 	[%r79+4096], %f193;
	st.shared.f32 	[%r79+4608], %f194;
	st.shared.f32 	[%r79+5120], %f195;
	st.shared.f32 	[%r79+5632], %f196;
	st.shared.f32 	[%r79+4100], %f201;
	st.shared.f32 	[%r79+4612], %f202;
	st.shared.f32 	[%r79+5124], %f203;
	st.shared.f32 	[%r79+5636], %f204;
	st.shared.f32 	[%r79+4104], %f209;
	st.shared.f32 	[%r79+4616], %f210;
	st.shared.f32 	[%r79+5128], %f211;
	st.shared.f32 	[%r79+5640], %f212;
	st.shared.f32 	[%r79+4108], %f217;
	st.shared.f32 	[%r79+4620], %f218;
	st.shared.f32 	[%r79+5132], %f219;
	st.shared.f32 	[%r79+5644], %f220;
	st.shared.f32 	[%r79+4352], %f225;
	st.shared.f32 	[%r79+4864], %f226;
	st.shared.f32 	[%r79+5376], %f227;
	st.shared.f32 	[%r79+5888], %f228;
	st.shared.f32 	[%r79+4356], %f233;
	st.shared.f32 	[%r79+4868], %f234;
	st.shared.f32 	[%r79+5380], %f235;
	st.shared.f32 	[%r79+5892], %f236;
	st.shared.f32 	[%r79+4360], %f241;
	st.shared.f32 	[%r79+4872], %f242;
	st.shared.f32 	[%r79+5384], %f243;
	st.shared.f32 	[%r79+5896], %f244;
	st.shared.f32 	[%r79+4364], %f249;
	st.shared.f32 	[%r79+4876], %f250;
	st.shared.f32 	[%r79+5388], %f251;
	st.shared.f32 	[%r79+5900], %f252;
$L__BB2_7:
	mov.u32 	%r80, %tid.y;
	shl.b32 	%r81, %r80, 4;
	mov.u32 	%r82, %tid.x;
	add.s32 	%r83, %r81, %r82;
	shl.b32 	%r84, %r83, 4;
	mov.u32 	%r85, _ZZ16sgemm_b2b_kernelILi1024ELi1024ELi128ELi1024EEvPfS0_S0_S0_S0_E4s_b1;
	add.s32 	%r86, %r85, %r84;
	st.shared.v4.f32 	[%r86+4096], {%f261, %f262, %f263, %f264};
	bar.sync 	0;
	ld.global.nc.v4.f32 	{%f329, %f330, %f331, %f332}, [%rd13+65536];
	mov.u32 	%r87, _ZZ16sgemm_b2b_kernelILi1024ELi1024ELi128ELi1024EEvPfS0_S0_S0_S0_E3s_a;
	add.s32 	%r88, %r87, %r81;
	ld.shared.v4.f32 	{%f4906, %f4907, %f4908, %f4909}, [%r88+4096];
	ld.shared.v4.f32 	{%f4910, %f4911, %f4912, %f4913}, [%r88+4352];
	shl.b32 	%r89, %r82, 4;
	add.s32 	%r90, %r85, %r89;
	ld.shared.v4.f32 	{%f4914, %f4915, %f4916, %f4917}, [%r90+4096];
	ld.shared.v4.f32 	{%f4918, %f4919, %f4920, %f4921}, [%r90+4352];
	fma.rn.f32 	%f4922, %f4906, %f4914, %f265;
	fma.rn.f32 	%f4923, %f4906, %f4915, %f266;
	fma.rn.f32 	%f4924, %f4906, %f4916, %f267;
	fma.rn.f32 	%f4925, %f4906, %f4917, %f268;
	fma.rn.f32 	%f4926, %f4906, %f4918, %f269;
	fma.rn.f32 	%f4927, %f4906, %f4919, %f270;
	fma.rn.f32 	%f4928, %f4906, %f4920, %f271;
	fma.rn.f32 	%f4929, %f4906, %f4921, %f272;
	fma.rn.f32 	%f4930, %f4907, %f4914, %f273;
	fma.rn.f32 	%f4931, %f4907, %f4915, %f274;
	fma.rn.f32 	%f4932, %f4907, %f4916, %f275;
	fma.rn.f32 	%f4933, %f4907, %f4917, %f276;
	fma.rn.f32 	%f4934, %f4907, %f4918, %f277;
	fma.rn.f32 	%f4935, %f4907, %f4919, %f278;
	fma.rn.f32 	%f4936, %f4907, %f4920, %f279;
	fma.rn.f32 	%f4937, %f4907, %f4921, %f280;
	fma.rn.f32 	%f4938, %f4908, %f4914, %f281;
	fma.rn.f32 	%f4939, %f4908, %f4915, %f282;
	fma.rn.f32 	%f4940, %f4908, %f4916, %f283;
	fma.rn.f32 	%f4941, %f4908, %f4917, %f284;
	fma.rn.f32 	%f4942, %f4908, %f4918, %f285;
	fma.rn.f32 	%f4943, %f4908, %f4919, %f286;
	fma.rn.f32 	%f4944, %f4908, %f4920, %f287;
	fma.rn.f32 	%f4945, %f4908, %f4921, %f288;
	fma.rn.f32 	%f4946, %f4909, %f4914, %f289;
	fma.rn.f32 	%f4947, %f4909, %f4915, %f290;
	fma.rn.f32 	%f4948, %f4909, %f4916, %f291;
	fma.rn.f32 	%f4949, %f4909, %f4917, %f292;
	fma.rn.f32 	%f4950, %f4909, %f4918, %f293;
	fma.rn.f32 	%f4951, %f4909, %f4919, %f294;
	fma.rn.f32 	%f4952, %f4909, %f4920, %f295;
	fma.rn.f32 	%f4953, %f4909, %f4921, %f296;
	fma.rn.f32 	%f4954, %f4910, %f4914, %f297;
	fma.rn.f32 	%f4955, %f4910, %f4915, %f298;
	fma.rn.f32 	%f4956, %f4910, %f4916, %f299;
	fma.rn.f32 	%f4957, %f4910, %f4917, %f300;
	fma.rn.f32 	%f4958, %f4910, %f4918, %f301;
	fma.rn.f32 	%f4959, %f4910, %f4919, %f302;
	fma.rn.f32 	%f4960, %f4910, %f4920, %f303;
	fma.rn.f32 	%f4961, %f4910, %f4921, %f304;
	fma.rn.f32 	%f4962, %f4911, %f4914, %f305;
	fma.rn.f32 	%f4963, %f4911, %f4915, %f306;
	fma.rn.f32 	%f4964, %f4911, %f4916, %f307;
	fma.rn.f32 	%f4965, %f4911, %f4917, %f308;
	fma.rn.f32 	%f4966, %f4911, %f4918, %f309;
	fma.rn.f32 	%f4967, %f4911, %f4919, %f310;
	fma.rn.f32 	%f4968, %f4911, %f4920, %f311;
	fma.rn.f32 	%f4969, %f4911, %f4921, %f312;
	fma.rn.f32 	%f4970, %f4912, %f4914, %f313;
	fma.rn.f32 	%f4971, %f4912, %f4915, %f314;
	fma.rn.f32 	%f4972, %f4912, %f4916, %f315;
	fma.rn.f32 	%f4973, %f4912, %f4917, %f316;
	fma.rn.f32 	%f4974, %f4912, %f4918, %f317;
	fma.rn.f32 	%f4975, %f4912, %f4919, %f318;
	fma.rn.f32 	%f4976, %f4912, %f4920, %f319;
	fma.rn.f32 	%f4977, %f4912, %f4921, %f320;
	fma.rn.f32 	%f4978, %f4913, %f4914, %f321;
	fma.rn.f32 	%f4979, %f4913, %f4915, %f322;
	fma.rn.f32 	%f4980, %f4913, %f4916, %f323;
	fma.rn.f32 	%f4981, %f4913, %f4917, %f324;
	fma.rn.f32 	%f4982, %f4913, %f4918, %f325;
	fma.rn.f32 	%f4983, %f4913, %f4919, %f326;
	fma.rn.f32 	%f4984, %f4913, %f4920, %f327;
	fma.rn.f32 	%f4985, %f4913, %f4921, %f328;
	ld.shared.v4.f32 	{%f4986, %f4987, %f4988, %f4989}, [%r88+4608];
	ld.shared.v4.f32 	{%f4990, %f4991, %f4992, %f4993}, [%r88+4864];
	ld.shared.v4.f32 	{%f4994, %f4995, %f4996, %f4997}, [%r90+4608];
	ld.shared.v4.f32 	{%f4998, %f4999, %f5000, %f5001}, [%r90+4864];
	fma.rn.f32 	%f5002, %f4986, %f4994, %f4922;
	fma.rn.f32 	%f5003, %f4986, %f4995, %f4923;
	fma.rn.f32 	%f5004, %f4986, %f4996, %f4924;
	fma.rn.f32 	%f5005, %f4986, %f4997, %f4925;
	fma.rn.f32 	%f5006, %f4986, %f4998, %f4926;
	fma.rn.f32 	%f5007, %f4986, %f4999, %f4927;
	fma.rn.f32 	%f5008, %f4986, %f5000, %f4928;
	fma.rn.f32 	%f5009, %f4986, %f5001, %f4929;
	fma.rn.f32 	%f5010, %f4987, %f4994, %f4930;
	fma.rn.f32 	%f5011, %f4987, %f4995, %f4931;
	fma.rn.f32 	%f5012, %f4987, %f4996, %f4932;
	fma.rn.f32 	%f5013, %f4987, %f4997, %f4933;
	fma.rn.f32 	%f5014, %f4987, %f4998, %f4934;
	fma.rn.f32 	%f5015, %f4987, %f4999, %f4935;
	fma.rn.f32 	%f5016, %f4987, %f5000, %f4936;
	fma.rn.f32 	%f5017, %f4987, %f5001, %f4937;
	fma.rn.f32 	%f5018, %f4988, %f4994, %f4938;
	fma.rn.f32 	%f5019, %f4988, %f4995, %f4939;
	fma.rn.f32 	%f5020, %f4988, %f4996, %f4940;
	fma.rn.f32 	%f5021, %f4988, %f4997, %f4941;
	fma.rn.f32 	%f5022, %f4988, %f4998, %f4942;
	fma.rn.f32 	%f5023, %f4988, %f4999, %f4943;
	fma.rn.f32 	%f5024, %f4988, %f5000, %f4944;
	fma.rn.f32 	%f5025, %f4988, %f5001, %f4945;
	fma.rn.f32 	%f5026, %f4989, %f4994, %f4946;
	fma.rn.f32 	%f5027, %f4989, %f4995, %f4947;
	fma.rn.f32 	%f5028, %f4989, %f4996, %f4948;
	fma.rn.f32 	%f5029, %f4989, %f4997, %f4949;
	fma.rn.f32 	%f5030, %f4989, %f4998, %f4950;
	fma.rn.f32 	%f5031, %f4989, %f4999, %f4951;
	fma.rn.f32 	%f5032, %f4989, %f5000, %f4952;
	fma.rn.f32 	%f5033, %f4989, %f5001, %f4953;
	fma.rn.f32 	%f5034, %f4990, %f4994, %f4954;
	fma.rn.f32 	%f5035, %f4990, %f4995, %f4955;
	fma.rn.f32 	%f5036, %f4990, %f4996, %f4956;
	fma.rn.f32 	%f5037, %f4990, %f4997, %f4957;
	fma.rn.f32 	%f5038, %f4990, %f4998, %f4958;
	fma.rn.f32 	%f5039, %f4990, %f4999, %f4959;
	fma.rn.f32 	%f5040, %f4990, %f5000, %f4960;
	fma.rn.f32 	%f5041, %f4990, %f5001, %f4961;
	fma.rn.f32 	%f5042, %f4991, %f4994, %f4962;
	fma.rn.f32 	%f5043, %f4991, %f4995, %f4963;
	fma.rn.f32 	%f5044, %f4991, %f4996, %f4964;
	fma.rn.f32 	%f5045, %f4991, %f4997, %f4965;
	fma.rn.f32 	%f5046, %f4991, %f4998, %f4966;
	fma.rn.f32 	%f5047, %f4991, %f4999, %f4967;
	fma.rn.f32 	%f5048, %f4991, %f5000, %f4968;
	fma.rn.f32 	%f5049, %f4991, %f5001, %f4969;
	fma.rn.f32 	%f5050, %f4992, %f4994, %f4970;
	fma.rn.f32 	%f5051, %f4992, %f4995, %f4971;
	fma.rn.f32 	%f5052, %f4992, %f4996, %f4972;
	fma.rn.f32 	%f5053, %f4992, %f4997, %f4973;
	fma.rn.f32 	%f5054, %f4992, %f4998, %f4974;
	fma.rn.f32 	%f5055, %f4992, %f4999, %f4975;
	fma.rn.f32 	%f5056, %f4992, %f5000, %f4976;
	fma.rn.f32 	%f5057, %f4992, %f5001, %f4977;
	fma.rn.f32 	%f5058, %f4993, %f4994, %f4978;
	fma.rn.f32 	%f5059, %f4993, %f4995, %f4979;
	fma.rn.f32 	%f5060, %f4993, %f4996, %f4980;
	fma.rn.f32 	%f5061, %f4993, %f4997, %f4981;
	fma.rn.f32 	%f5062, %f4993, %f4998, %f4982;
	fma.rn.f32 	%f5063, %f4993, %f4999, %f4983;
	fma.rn.f32 	%f5064, %f4993, %f5000, %f4984;
	fma.rn.f32 	%f5065, %f4993, %f5001, %f4985;
	ld.shared.v4.f32 	{%f5066, %f5067, %f5068, %f5069}, [%r88+5120];
	ld.shared.v4.f32 	{%f5070, %f5071, %f5072, %f5073}, [%r88+5376];
	ld.shared.v4.f32 	{%f5074, %f5075, %f5076, %f5077}, [%r90+5120];
	ld.shared.v4.f32 	{%f5078, %f5079, %f5080, %f5081}, [%r90+5376];
	fma.rn.f32 	%f5082, %f5066, %f5074, %f5002;
	fma.rn.f32 	%f5083, %f5066, %f5075, %f5003;
	fma.rn.f32 	%f5084, %f5066, %f5076, %f5004;
	fma.rn.f32 	%f5085, %f5066, %f5077, %f5005;
	fma.rn.f32 	%f5086, %f5066, %f5078, %f5006;
	fma.rn.f32 	%f5087, %f5066, %f5079, %f5007;
	fma.rn.f32 	%f5088, %f5066, %f5080, %f5008;
	fma.rn.f32 	%f5089, %f5066, %f5081, %f5009;
	fma.rn.f32 	%f5090, %f5067, %f5074, %f5010;
	fma.rn.f32 	%f5091, %f5067, %f5075, %f5011;
	fma.rn.f32 	%f5092, %f5067, %f5076, %f5012;
	fma.rn.f32 	%f5093, %f5067, %f5077, %f5013;
	fma.rn.f32 	%f5094, %f5067, %f5078, %f5014;
	fma.rn.f32 	%f5095, %f5067, %f5079, %f5015;
	fma.rn.f32 	%f5096, %f5067, %f5080, %f5016;
	fma.rn.f32 	%f5097, %f5067, %f5081, %f5017;
	fma.rn.f32 	%f5098, %f5068, %f5074, %f5018;
	fma.rn.f32 	%f5099, %f5068, %f5075, %f5019;
	fma.rn.f32 	%f5100, %f5068, %f5076, %f5020;
	fma.rn.f32 	%f5101, %f5068, %f5077, %f5021;
	fma.rn.f32 	%f5102, %f5068, %f5078, %f5022;
	fma.rn.f32 	%f5103, %f5068, %f5079, %f5023;
	fma.rn.f32 	%f5104, %f5068, %f5080, %f5024;
	fma.rn.f32 	%f5105, %f5068, %f5081, %f5025;
	fma.rn.f32 	%f5106, %f5069, %f5074, %f5026;
	fma.rn.f32 	%f5107, %f5069, %f5075, %f5027;
	fma.rn.f32 	%f5108, %f5069, %f5076, %f5028;
	fma.rn.f32 	%f5109, %f5069, %f5077, %f5029;
	fma.rn.f32 	%f5110, %f5069, %f5078, %f5030;
	fma.rn.f32 	%f5111, %f5069, %f5079, %f5031;
	fma.rn.f32 	%f5112, %f5069, %f5080, %f5032;
	fma.rn.f32 	%f5113, %f5069, %f5081, %f5033;
	fma.rn.f32 	%f5114, %f5070, %f5074, %f5034;
	fma.rn.f32 	%f5115, %f5070, %f5075, %f5035;
	fma.rn.f32 	%f5116, %f5070, %f5076, %f5036;
	fma.rn.f32 	%f5117, %f5070, %f5077, %f5037;
	fma.rn.f32 	%f5118, %f5070, %f5078, %f5038;
	fma.rn.f32 	%f5119, %f5070, %f5079, %f5039;
	fma.rn.f32 	%f5120, %f5070, %f5080, %f5040;
	fma.rn.f32 	%f5121, %f5070, %f5081, %f5041;
	fma.rn.f32 	%f5122, %f5071, %f5074, %f5042;
	fma.rn.f32 	%f5123, %f5071, %f5075, %f5043;
	fma.rn.f32 	%f5124, %f5071, %f5076, %f5044;
	fma.rn.f32 	%f5125, %f5071, %f5077, %f5045;
	fma.rn.f32 	%f5126, %f5071, %f5078, %f5046;
	fma.rn.f32 	%f5127, %f5071, %f5079, %f5047;
	fma.rn.f32 	%f5128, %f5071, %f5080, %f5048;
	fma.rn.f32 	%f5129, %f5071, %f5081, %f5049;
	fma.rn.f32 	%f5130, %f5072, %f5074, %f5050;
	fma.rn.f32 	%f5131, %f5072, %f5075, %f5051;
	fma.rn.f32 	%f5132, %f5072, %f5076, %f5052;
	fma.rn.f32 	%f5133, %f5072, %f5077, %f5053;
	fma.rn.f32 	%f5134, %f5072, %f5078, %f5054;
	fma.rn.f32 	%f5135, %f5072, %f5079, %f5055;
	fma.rn.f32 	%f5136, %f5072, %f5080, %f5056;
	fma.rn.f32 	%f5137, %f5072, %f5081, %f5057;
	fma.rn.f32 	%f5138, %f5073, %f5074, %f5058;
	fma.rn.f32 	%f5139, %f5073, %f5075, %f5059;
	fma.rn.f32 	%f5140, %f5073, %f5076, %f5060;
	fma.rn.f32 	%f5141, %f5073, %f5077, %f5061;
	fma.rn.f32 	%f5142, %f5073, %f5078, %f5062;
	fma.rn.f32 	%f5143, %f5073, %f5079, %f5063;
	fma.rn.f32 	%f5144, %f5073, %f5080, %f5064;
	fma.rn.f32 	%f5145, %f5073, %f5081, %f5065;
	ld.shared.v4.f32 	{%f5146, %f5147, %f5148, %f5149}, [%r88+5632];
	ld.shared.v4.f32 	{%f5150, %f5151, %f5152, %f5153}, [%r88+5888];
	ld.shared.v4.f32 	{%f5154, %f5155, %f5156, %f5157}, [%r90+5632];
	ld.shared.v4.f32 	{%f5158, %f5159, %f5160, %f5161}, [%r90+5888];
	fma.rn.f32 	%f5162, %f5146, %f5154, %f5082;
	fma.rn.f32 	%f5163, %f5146, %f5155, %f5083;
	fma.rn.f32 	%f5164, %f5146, %f5156, %f5084;
	fma.rn.f32 	%f5165, %f5146, %f5157, %f5085;
	fma.rn.f32 	%f5166, %f5146, %f5158, %f5086;
	fma.rn.f32 	%f5167, %f5146, %f5159, %f5087;
	fma.rn.f32 	%f5168, %f5146, %f5160, %f5088;
	fma.rn.f32 	%f5169, %f5146, %f5161, %f5089;
	fma.rn.f32 	%f5170, %f5147, %f5154, %f5090;
	fma.rn.f32 	%f5171, %f5147, %f5155, %f5091;
	fma.rn.f32 	%f5172, %f5147, %f5156, %f5092;
	fma.rn.f32 	%f5173, %f5147, %f5157, %f5093;
	fma.rn.f32 	%f5174, %f5147, %f5158, %f5094;
	fma.rn.f32 	%f5175, %f5147, %f5159, %f5095;
	fma.rn.f32 	%f5176, %f5147, %f5160, %f5096;
	fma.rn.f32 	%f5177, %f5147, %f5161, %f5097;
	fma.rn.f32 	%f5178, %f5148, %f5154, %f5098;
	fma.rn.f32 	%f5179, %f5148, %f5155, %f5099;
	fma.rn.f32 	%f5180, %f5148, %f5156, %f5100;
	fma.rn.f32 	%f5181, %f5148, %f5157, %f5101;
	fma.rn.f32 	%f5182, %f5148, %f5158, %f5102;
	fma.rn.f32 	%f5183, %f5148, %f5159, %f5103;
	fma.rn.f32 	%f5184, %f5148, %f5160, %f5104;
	fma.rn.f32 	%f5185, %f5148, %f5161, %f5105;
	fma.rn.f32 	%f5186, %f5149, %f5154, %f5106;
	fma.rn.f32 	%f5187, %f5149, %f5155, %f5107;
	fma.rn.f32 	%f5188, %f5149, %f5156, %f5108;
	fma.rn.f32 	%f5189, %f5149, %f5157, %f5109;
	fma.rn.f32 	%f5190, %f5149, %f5158, %f5110;
	fma.rn.f32 	%f5191, %f5149, %f5159, %f5111;
	fma.rn.f32 	%f5192, %f5149, %f5160, %f5112;
	fma.rn.f32 	%f5193, %f5149, %f5161, %f5113;
	fma.rn.f32 	%f5194, %f5150, %f5154, %f5114;
	fma.rn.f32 	%f5195, %f5150, %f5155, %f5115;
	fma.rn.f32 	%f5196, %f5150, %f5156, %f5116;
	fma.rn.f32 	%f5197, %f5150, %f5157, %f5117;
	fma.rn.f32 	%f5198, %f5150, %f5158, %f5118;
	fma.rn.f32 	%f5199, %f5150, %f5159, %f5119;
	fma.rn.f32 	%f5200, %f5150, %f5160, %f5120;
	fma.rn.f32 	%f5201, %f5150, %f5161, %f5121;
	fma.rn.f32 	%f5202, %f5151, %f5154, %f5122;
	fma.rn.f32 	%f5203, %f5151, %f5155, %f5123;
	fma.rn.f32 	%f5204, %f5151, %f5156, %f5124;
	fma.rn.f32 	%f5205, %f5151, %f5157, %f5125;
	fma.rn.f32 	%f5206, %f5151, %f5158, %f5126;
	fma.rn.f32 	%f5207, %f5151, %f5159, %f5127;
	fma.rn.f32 	%f5208, %f5151, %f5160, %f5128;
	fma.rn.f32 	%f5209, %f5151, %f5161, %f5129;
	fma.rn.f32 	%f5210, %f5152, %f5154, %f5130;
	fma.rn.f32 	%f5211, %f5152, %f5155, %f5131;
	fma.rn.f32 	%f5212, %f5152, %f5156, %f5132;
	fma.rn.f32 	%f5213, %f5152, %f5157, %f5133;
	fma.rn.f32 	%f5214, %f5152, %f5158, %f5134;
	fma.rn.f32 	%f5215, %f5152, %f5159, %f5135;
	fma.rn.f32 	%f5216, %f5152, %f5160, %f5136;
	fma.rn.f32 	%f5217, %f5152, %f5161, %f5137;
	fma.rn.f32 	%f5218, %f5153, %f5154, %f5138;
	fma.rn.f32 	%f5219, %f5153, %f5155, %f5139;
	fma.rn.f32 	%f5220, %f5153, %f5156, %f5140;
	fma.rn.f32 	%f5221, %f5153, %f5157, %f5141;
	fma.rn.f32 	%f5222, %f5153, %f5158, %f5142;
	fma.rn.f32 	%f5223, %f5153, %f5159, %f5143;
	fma.rn.f32 	%f5224, %f5153, %f5160, %f5144;
	fma.rn.f32 	%f5225, %f5153, %f5161, %f5145;
	ld.shared.v4.f32 	{%f5226, %f5227, %f5228, %f5229}, [%r88+6144];
	ld.shared.v4.f32 	{%f5230, %f5231, %f5232, %f5233}, [%r88+6400];
	ld.shared.v4.f32 	{%f5234, %f5235, %f5236, %f5237}, [%r90+6144];
	ld.shared.v4.f32 	{%f5238, %f5239, %f5240, %f5241}, [%r90+6400];
	fma.rn.f32 	%f5242, %f5226, %f5234, %f5162;
	fma.rn.f32 	%f5243, %f5226, %f5235, %f5163;
	fma.rn.f32 	%f5244, %f5226, %f5236, %f5164;
	fma.rn.f32 	%f5245, %f5226, %f5237, %f5165;
	fma.rn.f32 	%f5246, %f5226, %f5238, %f5166;
	fma.rn.f32 	%f5247, %f5226, %f5239, %f5167;
	fma.rn.f32 	%f5248, %f5226, %f5240, %f5168;
	fma.rn.f32 	%f5249, %f5226, %f5241, %f5169;
	fma.rn.f32 	%f5250, %f5227, %f5234, %f5170;
	fma.rn.f32 	%f5251, %f5227, %f5235, %f5171;
	fma.rn.f32 	%f5252, %f5227, %f5236, %f5172;
	fma.rn.f32 	%f5253, %f5227, %f5237, %f5173;
	fma.rn.f32 	%f5254, %f5227, %f5238, %f5174;
	fma.rn.f32 	%f5255, %f5227, %f5239, %f5175;
	fma.rn.f32 	%f5256, %f5227, %f5240, %f5176;
	fma.rn.f32 	%f5257, %f5227, %f5241, %f5177;
	fma.rn.f32 	%f5258, %f5228, %f5234, %f5178;
	fma.rn.f32 	%f5259, %f5228, %f5235, %f5179;
	fma.rn.f32 	%f5260, %f5228, %f5236, %f5180;
	fma.rn.f32 	%f5261, %f5228, %f5237, %f5181;
	fma.rn.f32 	%f5262, %f5228, %f5238, %f5182;
	fma.rn.f32 	%f5263, %f5228, %f5239, %f5183;
	fma.rn.f32 	%f5264, %f5228, %f5240, %f5184;
	fma.rn.f32 	%f5265, %f5228, %f5241, %f5185;
	fma.rn.f32 	%f5266, %f5229, %f5234, %f5186;
	fma.rn.f32 	%f5267, %f5229, %f5235, %f5187;
	fma.rn.f32 	%f5268, %f5229, %f5236, %f5188;
	fma.rn.f32 	%f5269, %f5229, %f5237, %f5189;
	fma.rn.f32 	%f5270, %f5229, %f5238, %f5190;
	fma.rn.f32 	%f5271, %f5229, %f5239, %f5191;
	fma.rn.f32 	%f5272, %f5229, %f5240, %f5192;
	fma.rn.f32 	%f5273, %f5229, %f5241, %f5193;
	fma.rn.f32 	%f5274, %f5230, %f5234, %f5194;
	fma.rn.f32 	%f5275, %f5230, %f5235, %f5195;
	fma.rn.f32 	%f5276, %f5230, %f5236, %f5196;
	fma.rn.f32 	%f5277, %f5230, %f5237, %f5197;
	fma.rn.f32 	%f5278, %f5230, %f5238, %f5198;
	fma.rn.f32 	%f5279, %f5230, %f5239, %f5199;
	fma.rn.f32 	%f5280, %f5230, %f5240, %f5200;
	fma.rn.f32 	%f5281, %f5230, %f5241, %f5201;
	fma.rn.f32 	%f5282, %f5231, %f5234, %f5202;
	fma.rn.f32 	%f5283, %f5231, %f5235, %f5203;
	fma.rn.f32 	%f5284, %f5231, %f5236, %f5204;
	fma.rn.f32 	%f5285, %f5231, %f5237, %f5205;
	fma.rn.f32 	%f5286, %f5231, %f5238, %f5206;
	fma.rn.f32 	%f5287, %f5231, %f5239, %f5207;
	fma.rn.f32 	%f5288, %f5231, %f5240, %f5208;
	fma.rn.f32 	%f5289, %f5231, %f5241, %f5209;
	fma.rn.f32 	%f5290, %f5232, %f5234, %f5210;
	fma.rn.f32 	%f5291, %f5232, %f5235, %f5211;
	fma.rn.f32 	%f5292, %f5232, %f5236, %f5212;
	fma.rn.f32 	%f5293, %f5232, %f5237, %f5213;
	fma.rn.f32 	%f5294, %f5232, %f5238, %f5214;
	fma.rn.f32 	%f5295, %f5232, %f5239, %f5215;
	fma.rn.f32 	%f5296, %f5232, %f5240, %f5216;
	fma.rn.f32 	%f5297, %f5232, %f5241, %f5217;
	fma.rn.f32 	%f5298, %f5233, %f5234, %f5218;
	fma.rn.f32 	%f5299, %f5233, %f5235, %f5219;
	fma.rn.f32 	%f5300, %f5233, %f5236, %f5220;
	fma.rn.f32 	%f5301, %f5233, %f5237, %f5221;
	fma.rn.f32 	%f5302, %f5233, %f5238, %f5222;
	fma.rn.f32 	%f5303, %f5233, %f5239, %f5223;
	fma.rn.f32 	%f5304, %f5233, %f5240, %f5224;
	fma.rn.f32 	%f5305, %f5233, %f5241, %f5225;
	ld.shared.v4.f32 	{%f5306, %f5307, %f5308, %f5309}, [%r88+6656];
	ld.shared.v4.f32 	{%f5310, %f5311, %f5312, %f5313}, [%r88+6912];
	ld.shared.v4.f32 	{%f5314, %f5315, %f5316, %f5317}, [%r90+6656];
	ld.shared.v4.f32 	{%f5318, %f5319, %f5320, %f5321}, [%r90+6912];
	fma.rn.f32 	%f5322, %f5306, %f5314, %f5242;
	fma.rn.f32 	%f5323, %f5306, %f5315, %f5243;
	fma.rn.f32 	%f5324, %f5306, %f5316, %f5244;
	fma.rn.f32 	%f5325, %f5306, %f5317, %f5245;
	fma.rn.f32 	%f5326, %f5306, %f5318, %f5246;
	fma.rn.f32 	%f5327, %f5306, %f5319, %f5247;
	fma.rn.f32 	%f5328, %f5306, %f5320, %f5248;
	fma.rn.f32 	%f5329, %f5306, %f5321, %f5249;
	fma.rn.f32 	%f5330, %f5307, %f5314, %f5250;
	fma.rn.f32 	%f5331, %f5307, %f5315, %f5251;
	fma.rn.f32 	%f5332, %f5307, %f5316, %f5252;
	fma.rn.f32 	%f5333, %f5307, %f5317, %f5253;
	fma.rn.f32 	%f5334, %f5307, %f5318, %f5254;
	fma.rn.f32 	%f5335, %f5307, %f5319, %f5255;
	fma.rn.f32 	%f5336, %f5307, %f5320, %f5256;
	fma.rn.f32 	%f5337, %f5307, %f5321, %f5257;
	fma.rn.f32 	%f5338, %f5308, %f5314, %f5258;
	fma.rn.f32 	%f5339, %f5308, %f5315, %f5259;
	fma.rn.f32 	%f5340, %f5308, %f5316, %f5260;
	fma.rn.f32 	%f5341, %f5308, %f5317, %f5261;
	fma.rn.f32 	%f5342, %f5308, %f5318, %f5262;
	fma.rn.f32 	%f5343, %f5308, %f5319, %f5263;
	fma.rn.f32 	%f5344, %f5308, %f5320, %f5264;
	fma.rn.f32 	%f5345, %f5308, %f5321, %f5265;
	fma.rn.f32 	%f5346, %f5309, %f5314, %f5266;
	fma.rn.f32 	%f5347, %f5309, %f5315, %f5267;
	fma.rn.f32 	%f5348, %f5309, %f5316, %f5268;
	fma.rn.f32 	%f5349, %f5309, %f5317, %f5269;
	fma.rn.f32 	%f5350, %f5309, %f5318, %f5270;
	fma.rn.f32 	%f5351, %f5309, %f5319, %f5271;
	fma.rn.f32 	%f5352, %f5309, %f5320, %f5272;
	fma.rn.f32 	%f5353, %f5309, %f5321, %f5273;
	fma.rn.f32 	%f5354, %f5310, %f5314, %f5274;
	fma.rn.f32 	%f5355, %f5310, %f5315, %f5275;
	fma.rn.f32 	%f5356, %f5310, %f5316, %f5276;
	fma.rn.f32 	%f5357, %f5310, %f5317, %f5277;
	fma.rn.f32 	%f5358, %f5310, %f5318, %f5278;
	fma.rn.f32 	%f5359, %f5310, %f5319, %f5279;
	fma.rn.f32 	%f5360, %f5310, %f5320, %f5280;
	fma.rn.f32 	%f5361, %f5310, %f5321, %f5281;
	fma.rn.f32 	%f5362, %f5311, %f5314, %f5282;
	fma.rn.f32 	%f5363, %f5311, %f5315, %f5283;
	fma.rn.f32 	%f5364, %f5311, %f5316, %f5284;
	fma.rn.f32 	%f5365, %f5311, %f5317, %f5285;
	fma.rn.f32 	%f5366, %f5311, %f5318, %f5286;
	fma.rn.f32 	%f5367, %f5311, %f5319, %f5287;
	fma.rn.f32 	%f5368, %f5311, %f5320, %f5288;
	fma.rn.f32 	%f5369, %f5311, %f5321, %f5289;
	fma.rn.f32 	%f5370, %f5312, %f5314, %f5290;
	fma.rn.f32 	%f5371, %f5312, %f5315, %f5291;
	fma.rn.f32 	%f5372, %f5312, %f5316, %f5292;
	fma.rn.f32 	%f5373, %f5312, %f5317, %f5293;
	fma.rn.f32 	%f5374, %f5312, %f5318, %f5294;
	fma.rn.f32 	%f5375, %f5312, %f5319, %f5295;
	fma.rn.f32 	%f5376, %f5312, %f5320, %f5296;
	fma.rn.f32 	%f5377, %f5312, %f5321, %f5297;
	fma.rn.f32 	%f5378, %f5313, %f5314, %f5298;
	fma.rn.f32 	%f5379, %f5313, %f5315, %f5299;
	fma.rn.f32 	%f5380, %f5313, %f5316, %f5300;
	fma.rn.f32 	%f5381, %f5313, %f5317, %f5301;
	fma.rn.f32 	%f5382, %f5313, %f5318, %f5302;
	fma.rn.f32 	%f5383, %f5313, %f5319, %f5303;
	fma.rn.f32 	%f5384, %f5313, %f5320, %f5304;
	fma.rn.f32 	%f5385, %f5313, %f5321, %f5305;
	ld.shared.v4.f32 	{%f5386, %f5387, %f5388, %f5389}, [%r88+7168];
	ld.shared.v4.f32 	{%f5390, %f5391, %f5392, %f5393}, [%r88+7424];
	ld.shared.v4.f32 	{%f5394, %f5395, %f5396, %f5397}, [%r90+7168];
	ld.shared.v4.f32 	{%f5398, %f5399, %f5400, %f5401}, [%r90+7424];
	fma.rn.f32 	%f5402, %f5386, %f5394, %f5322;
	fma.rn.f32 	%f5403, %f5386, %f5395, %f5323;
	fma.rn.f32 	%f5404, %f5386, %f5396, %f5324;
	fma.rn.f32 	%f5405, %f5386, %f5397, %f5325;
	fma.rn.f32 	%f5406, %f5386, %f5398, %f5326;
	fma.rn.f32 	%f5407, %f5386, %f5399, %f5327;
	fma.rn.f32 	%f5408, %f5386, %f5400, %f5328;
	fma.rn.f32 	%f5409, %f5386, %f5401, %f5329;
	fma.rn.f32 	%f5410, %f5387, %f5394, %f5330;
	fma.rn.f32 	%f5411, %f5387, %f5395, %f5331;
	fma.rn.f32 	%f5412, %f5387, %f5396, %f5332;
	fma.rn.f32 	%f5413, %f5387, %f5397, %f5333;
	fma.rn.f32 	%f5414, %f5387, %f5398, %f5334;
	fma.rn.f32 	%f5415, %f5387, %f5399, %f5335;
	fma.rn.f32 	%f5416, %f5387, %f5400, %f5336;
	fma.rn.f32 	%f5417, %f5387, %f5401, %f5337;
	fma.rn.f32 	%f5418, %f5388, %f5394, %f5338;
	fma.rn.f32 	%f5419, %f5388, %f5395, %f5339;
	fma.rn.f32 	%f5420, %f5388, %f5396, %f5340;
	fma.rn.f32 	%f5421, %f5388, %f5397, %f5341;
	fma.rn.f32 	%f5422, %f5388, %f5398, %f5342;
	fma.rn.f32 	%f5423, %f5388, %f5399, %f5343;
	fma.rn.f32 	%f5424, %f5388, %f5400, %f5344;
	fma.rn.f32 	%f5425, %f5388, %f5401, %f5345;
	fma.rn.f32 	%f5426, %f5389, %f5394, %f5346;
	fma.rn.f32 	%f5427, %f5389, %f5395, %f5347;
	fma.rn.f32 	%f5428, %f5389, %f5396, %f5348;
	fma.rn.f32 	%f5429, %f5389, %f5397, %f5349;
	fma.rn.f32 	%f5430, %f5389, %f5398, %f5350;
	fma.rn.f32 	%f5431, %f5389, %f5399, %f5351;
	fma.rn.f32 	%f5432, %f5389, %f5400, %f5352;
	fma.rn.f32 	%f5433, %f5389, %f5401, %f5353;
	fma.rn.f32 	%f5434, %f5390, %f5394, %f5354;
	fma.rn.f32 	%f5435, %f5390, %f5395, %f5355;
	fma.rn.f32 	%f5436, %f5390, %f5396, %f5356;
	fma.rn.f32 	%f5437, %f5390, %f5397, %f5357;
	fma.rn.f32 	%f5438, %f5390, %f5398, %f5358;
	fma.rn.f32 	%f5439, %f5390, %f5399, %f5359;
	fma.rn.f32 	%f5440, %f5390, %f5400, %f5360;
	fma.rn.f32 	%f5441, %f5390, %f5401, %f5361;
	fma.rn.f32 	%f5442, %f5391, %f5394, %f5362;
	fma.rn.f32 	%f5443, %f5391, %f5395, %f5363;
	fma.rn.f32 	%f5444, %f5391, %f5396, %f5364;
	fma.rn.f32 	%f5445, %f5391, %f5397, %f5365;
	fma.rn.f32 	%f5446, %f5391, %f5398, %f5366;
	fma.rn.f32 	%f5447, %f5391, %f5399, %f5367;
	fma.rn.f32 	%f5448, %f5391, %f5400, %f5368;
	fma.rn.f32 	%f5449, %f5391, %f5401, %f5369;
	fma.rn.f32 	%f5450, %f5392, %f5394, %f5370;
	fma.rn.f32 	%f5451, %f5392, %f5395, %f5371;
	fma.rn.f32 	%f5452, %f5392, %f5396, %f5372;
	fma.rn.f32 	%f5453, %f5392, %f5397, %f5373;
	fma.rn.f32 	%f5454, %f5392, %f5398, %f5374;
	fma.rn.f32 	%f5455, %f5392, %f5399, %f5375;
	fma.rn.f32 	%f5456, %f5392, %f5400, %f5376;
	fma.rn.f32 	%f5457, %f5392, %f5401, %f5377;
	fma.rn.f32 	%f5458, %f5393, %f5394, %f5378;
	fma.rn.f32 	%f5459, %f5393, %f5395, %f5379;
	fma.rn.f32 	%f5460, %f5393, %f5396, %f5380;
	fma.rn.f32 	%f5461, %f5393, %f5397, %f5381;
	fma.rn.f32 	%f5462, %f5393, %f5398, %f5382;
	fma.rn.f32 	%f5463, %f5393, %f5399, %f5383;
	fma.rn.f32 	%f5464, %f5393, %f5400, %f5384;
	fma.rn.f32 	%f5465, %f5393, %f5401, %f5385;
	ld.shared.v4.f32 	{%f5466, %f5467, %f5468, %f5469}, [%r88+7680];
	ld.shared.v4.f32 	{%f5470, %f5471, %f5472, %f5473}, [%r88+7936];
	ld.shared.v4.f32 	{%f5474, %f5475, %f5476, %f5477}, [%r90+7680];
	ld.shared.v4.f32 	{%f5478, %f5479, %f5480, %f5481}, [%r90+7936];
	fma.rn.f32 	%f333, %f5466, %f5474, %f5402;
	fma.rn.f32 	%f334, %f5466, %f5475, %f5403;
	fma.rn.f32 	%f335, %f5466, %f5476, %f5404;
	fma.rn.f32 	%f336, %f5466, %f5477, %f5405;
	fma.rn.f32 	%f337, %f5466, %f5478, %f5406;
	fma.rn.f32 	%f338, %f5466, %f5479, %f5407;
	fma.rn.f32 	%f339, %f5466, %f5480, %f5408;
	fma.rn.f32 	%f340, %f5466, %f5481, %f5409;
	fma.rn.f32 	%f341, %f5467, %f5474, %f5410;
	fma.rn.f32 	%f342, %f5467, %f5475, %f5411;
	fma.rn.f32 	%f343, %f5467, %f5476, %f5412;
	fma.rn.f32 	%f344, %f5467, %f5477, %f5413;
	fma.rn.f32 	%f345, %f5467, %f5478, %f5414;
	fma.rn.f32 	%f346, %f5467, %f5479, %f5415;
	fma.rn.f32 	%f347, %f5467, %f5480, %f5416;
	fma.rn.f32 	%f348, %f5467, %f5481, %f5417;
	fma.rn.f32 	%f349, %f5468, %f5474, %f5418;
	fma.rn.f32 	%f350, %f5468, %f5475, %f5419;
	fma.rn.f32 	%f351, %f5468, %f5476, %f5420;
	fma.rn.f32 	%f352, %f5468, %f5477, %f5421;
	fma.rn.f32 	%f353, %f5468, %f5478, %f5422;
	fma.rn.f32 	%f354, %f5468, %f5479, %f5423;
	fma.rn.f32 	%f355, %f5468, %f5480, %f5424;
	fma.rn.f32 	%f356, %f5468, %f5481, %f5425;
	fma.rn.f32 	%f357, %f5469, %f5474, %f5426;
	fma.rn.f32 	%f358, %f5469, %f5475, %f5427;
	fma.rn.f32 	%f359, %f5469, %f5476, %f5428;
	fma.rn.f32 	%f360, %f5469, %f5477, %f5429;
	fma.rn.f32 	%f361, %f5469, %f5478, %f5430;
	fma.rn.f32 	%f362, %f5469, %f5479, %f5431;
	fma.rn.f32 	%f363, %f5469, %f5480, %f5432;
	fma.rn.f32 	%f364, %f5469, %f5481, %f5433;
	fma.rn.f32 	%f365, %f5470, %f5474, %f5434;
	fma.rn.f32 	%f366, %f5470, %f5475, %f5435;
	fma.rn.f32 	%f367, %f5470, %f5476, %f5436;
	fma.rn.f32 	%f368, %f5470, %f5477, %f5437;
	fma.rn.f32 	%f369, %f5470, %f5478, %f5438;
	fma.rn.f32 	%f370, %f5470, %f5479, %f5439;
	fma.rn.f32 	%f371, %f5470, %f5480, %f5440;
	fma.rn.f32 	%f372, %f5470, %f5481, %f5441;
	fma.rn.f32 	%f373, %f5471, %f5474, %f5442;
	fma.rn.f32 	%f374, %f5471, %f5475, %f5443;
	fma.rn.f32 	%f375, %f5471, %f5476, %f5444;
	fma.rn.f32 	%f376, %f5471, %f5477, %f5445;
	fma.rn.f32 	%f377, %f5471, %f5478, %f5446;
	fma.rn.f32 	%f378, %f5471, %f5479, %f5447;
	fma.rn.f32 	%f379, %f5471, %f5480, %f5448;
	fma.rn.f32 	%f380, %f5471, %f5481, %f5449;
	fma.rn.f32 	%f381, %f5472, %f5474, %f5450;
	fma.rn.f32 	%f382, %f5472, %f5475, %f5451;
	fma.rn.f32 	%f383, %f5472, %f5476, %f5452;
	fma.rn.f32 	%f384, %f5472, %f5477, %f5453;
	fma.rn.f32 	%f385, %f5472, %f5478, %f5454;
	fma.rn.f32 	%f386, %f5472, %f5479, %f5455;
	fma.rn.f32 	%f387, %f5472, %f5480, %f5456;
	fma.rn.f32 	%f388, %f5472, %f5481, %f5457;
	fma.rn.f32 	%f389, %f5473, %f5474, %f5458;
	fma.rn.f32 	%f390, %f5473, %f5475, %f5459;
	fma.rn.f32 	%f391, %f5473, %f5476, %f5460;
	fma.rn.f32 	%f392, %f5473, %f5477, %f5461;
	fma.rn.f32 	%f393, %f5473, %f5478, %f5462;
	fma.rn.f32 	%f394, %f5473, %f5479, %f5463;
	fma.rn.f32 	%f395, %f5473, %f5480, %f5464;
	fma.rn.f32 	%f396, %f5473, %f5481, %f5465;
	shr.u32 	%r91, %r82, 1;
	setp.ne.s32 	%p4, %r91, 2;
	@%p4 bra 	$L__BB2_9;
	mov.u32 	%r92, %tid.y;
	shl.b32 	%r93, %r92, 4;
	mov.u32 	%r94, _ZZ16sgemm_b2b_kernelILi1024ELi1024ELi128ELi1024EEvPfS0_S0_S0_S0_E3s_a;
	add.s32 	%r95, %r94, %r93;
	mov.u32 	%r96, %tid.x;
	shl.b32 	%r97, %r96, 11;
	and.b32  	%r98, %r97, 2048;
	add.s32 	%r99, %r95, %r98;
	st.shared.f32 	[%r99], %f193;
	st.shared.f32 	[%r99+512], %f194;
	st.shared.f32 	[%r99+1024], %f195;
	st.shared.f32 	[%r99+1536], %f196;
	st.shared.f32 	[%r99+4], %f201;
	st.shared.f32 	[%r99+516], %f202;
	st.shared.f32 	[%r99+1028], %f203;
	st.shared.f32 	[%r99+1540], %f204;
	st.shared.f32 	[%r99+8], %f209;
	st.shared.f32 	[%r99+520], %f210;
	st.shared.f32 	[%r99+1032], %f211;
	st.shared.f32 	[%r99+1544], %f212;
	st.shared.f32 	[%r99+12], %f217;
	st.shared.f32 	[%r99+524], %f218;
	st.shared.f32 	[%r99+1036], %f219;
	st.shared.f32 	[%r99+1548], %f220;
	st.shared.f32 	[%r99+256], %f225;
	st.shared.f32 	[%r99+768], %f226;
	st.shared.f32 	[%r99+1280], %f227;
	st.shared.f32 	[%r99+1792], %f228;
	st.shared.f32 	[%r99+260], %f233;
	st.shared.f32 	[%r99+772], %f234;
	st.shared.f32 	[%r99+1284], %f235;
	st.shared.f32 	[%r99+1796], %f236;
	st.shared.f32 	[%r99+264], %f241;
	st.shared.f32 	[%r99+776], %f242;
	st.shared.f32 	[%r99+1288], %f243;
	st.shared.f32 	[%r99+1800], %f244;
	st.shared.f32 	[%r99+268], %f249;
	st.shared.f32 	[%r99+780], %f250;
	st.shared.f32 	[%r99+1292], %f251;
	st.shared.f32 	[%r99+1804], %f252;
$L__BB2_9:
	mov.u32 	%r100, %tid.y;
	shl.b32 	%r101, %r100, 4;
	mov.u32 	%r102, %tid.x;
	add.s32 	%r103, %r101, %r102;
	shl.b32 	%r104, %r103, 4;
	mov.u32 	%r105, _ZZ16sgemm_b2b_kernelILi1024ELi1024ELi128ELi1024EEvPfS0_S0_S0_S0_E4s_b1;
	add.s32 	%r106, %r105, %r104;
	st.shared.v4.f32 	[%r106], {%f329, %f330, %f331, %f332};
	bar.sync 	0;
	ld.global.nc.v4.f32 	{%f397, %f398, %f399, %f400}, [%rd13+98304];
	mov.u32 	%r107, _ZZ16sgemm_b2b_kernelILi1024ELi1024ELi128ELi1024EEvPfS0_S0_S0_S0_E3s_a;
	add.s32 	%r108, %r107, %r101;
	ld.shared.v4.f32 	{%f5482, %f5483, %f5484, %f5485}, [%r108];
	ld.shared.v4.f32 	{%f5486, %f5487, %f5488, %f5489}, [%r108+256];
	shl.b32 	%r109, %r102, 4;
	add.s32 	%r110, %r105, %r109;
	ld.shared.v4.f32 	{%f5490, %f5491, %f5492, %f5493}, [%r110];
	ld.shared.v4.f32 	{%f5494, %f5495, %f5496, %f5497}, [%r110+256];
	fma.rn.f32 	%f5498, %f5482, %f5490, %f333;
	fma.rn.f32 	%f5499, %f5482, %f5491, %f334;
	fma.rn.f32 	%f5500, %f5482, %f5492, %f335;
	fma.rn.f32 	%f5501, %f5482, %f5493, %f336;
	fma.rn.f32 	%f5502, %f5482, %f5494, %f337;
	fma.rn.f32 	%f5503, %f5482, %f5495, %f338;
	fma.rn.f32 	%f5504, %f5482, %f5496, %f339;
	fma.rn.f32 	%f5505, %f5482, %f5497, %f340;
	fma.rn.f32 	%f5506, %f5483, %f5490, %f341;
	fma.rn.f32 	%f5507, %f5483, %f5491, %f342;
	fma.rn.f32 	%f5508, %f5483, %f5492, %f343;
	fma.rn.f32 	%f5509, %f5483, %f5493, %f344;
	fma.rn.f32 	%f5510, %f5483, %f5494, %f345;
	fma.rn.f32 	%f5511, %f5483, %f5495, %f346;
	fma.rn.f32 	%f5512, %f5483, %f5496, %f347;
	fma.rn.f32 	%f5513, %f5483, %f5497, %f348;
	fma.rn.f32 	%f5514, %f5484, %f5490, %f349;
	fma.rn.f32 	%f5515, %f5484, %f5491, %f350;
	fma.rn.f32 	%f5516, %f5484, %f5492, %f351;
	fma.rn.f32 	%f5517, %f5484, %f5493, %f352;
	fma.rn.f32 	%f5518, %f5484, %f5494, %f353;
	fma.rn.f32 	%f5519, %f5484, %f5495, %f354;
	fma.rn.f32 	%f5520, %f5484, %f5496, %f355;
	fma.rn.f32 	%f5521, %f5484, %f5497, %f356;
	fma.rn.f32 	%f5522, %f5485, %f5490, %f357;
	fma.rn.f32 	%f5523, %f5485, %f5491, %f358;
	fma.rn.f32 	%f5524, %f5485, %f5492, %f359;
	fma.rn.f32 	%f5525, %f5485, %f5493, %f360;
	fma.rn.f32 	%f5526, %f5485, %f5494, %f361;
	fma.rn.f32 	%f5527, %f5485, %f5495, %f362;
	fma.rn.f32 	%f5528, %f5485, %f5496, %f363;
	fma.rn.f32 	%f5529, %f5485, %f5497, %f364;
	fma.rn.f32 	%f5530, %f5486, %f5490, %f365;
	fma.rn.f32 	%f5531, %f5486, %f5491, %f366;
	fma.rn.f32 	%f5532, %f5486, %f5492, %f367;
	fma.rn.f32 	%f5533, %f5486, %f5493, %f368;
	fma.rn.f32 	%f5534, %f5486, %f5494, %f369;
	fma.rn.f32 	%f5535, %f5486, %f5495, %f370;
	fma.rn.f32 	%f5536, %f5486, %f5496, %f371;
	fma.rn.f32 	%f5537, %f5486, %f5497, %f372;
	fma.rn.f32 	%f5538, %f5487, %f5490, %f373;
	fma.rn.f32 	%f5539, %f5487, %f5491, %f374;
	fma.rn.f32 	%f5540, %f5487, %f5492, %f375;
	fma.rn.f32 	%f5541, %f5487, %f5493, %f376;
	fma.rn.f32 	%f5542, %f5487, %f5494, %f377;
	fma.rn.f32 	%f5543, %f5487, %f5495, %f378;
	fma.rn.f32 	%f5544, %f5487, %f5496, %f379;
	fma.rn.f32 	%f5545, %f5487, %f5497, %f380;
	fma.rn.f32 	%f5546, %f5488, %f5490, %f381;
	fma.rn.f32 	%f5547, %f5488, %f5491, %f382;
	fma.rn.f32 	%f5548, %f5488, %f5492, %f383;
	fma.rn.f32 	%f5549, %f5488, %f5493, %f384;
	fma.rn.f32 	%f5550, %f5488, %f5494, %f385;
	fma.rn.f32 	%f5551, %f5488, %f5495, %f386;
	fma.rn.f32 	%f5552, %f5488, %f5496, %f387;
	fma.rn.f32 	%f5553, %f5488, %f5497, %f388;
	fma.rn.f32 	%f5554, %f5489, %f5490, %f389;
	fma.rn.f32 	%f5555, %f5489, %f5491, %f390;
	fma.rn.f32 	%f5556, %f5489, %f5492, %f391;
	fma.rn.f32 	%f5557, %f5489, %f5493, %f392;
	fma.rn.f32 	%f5558, %f5489, %f5494, %f393;
	fma.rn.f32 	%f5559, %f5489, %f5495, %f394;
	fma.rn.f32 	%f5560, %f5489, %f5496, %f395;
	fma.rn.f32 	%f5561, %f5489, %f5497, %f396;
	ld.shared.v4.f32 	{%f5562, %f5563, %f5564, %f5565}, [%r108+512];
	ld.shared.v4.f32 	{%f5566, %f5567, %f5568, %f5569}, [%r108+768];
	ld.shared.v4.f32 	{%f5570, %f5571, %f5572, %f5573}, [%r110+512];
	ld.shared.v4.f32 	{%f5574, %f5575, %f5576, %f5577}, [%r110+768];
	fma.rn.f32 	%f5578, %f5562, %f5570, %f5498;
	fma.rn.f32 	%f5579, %f5562, %f5571, %f5499;
	fma.rn.f32 	%f5580, %f5562, %f5572, %f5500;
	fma.rn.f32 	%f5581, %f5562, %f5573, %f5501;
	fma.rn.f32 	%f5582, %f5562, %f5574, %f5502;
	fma.rn.f32 	%f5583, %f5562, %f5575, %f5503;
	fma.rn.f32 	%f5584, %f5562, %f5576, %f5504;
	fma.rn.f32 	%f5585, %f5562, %f5577, %f5505;
	fma.rn.f32 	%f5586, %f5563, %f5570, %f5506;
	fma.rn.f32 	%f5587, %f5563, %f5571, %f5507;
	fma.rn.f32 	%f5588, %f5563, %f5572, %f5508;
	fma.rn.f32 	%f5589, %f5563, %f5573, %f5509;
	fma.rn.f32 	%f5590, %f5563, %f5574, %f5510;
	fma.rn.f32 	%f5591, %f5563, %f5575, %f5511;
	fma.rn.f32 	%f5592, %f5563, %f5576, %f5512;
	fma.rn.f32 	%f5593, %f5563, %f5577, %f5513;
	fma.rn.f32 	%f5594, %f5564, %f5570, %f5514;
	fma.rn.f32 	%f5595, %f5564, %f5571, %f5515;
	fma.rn.f32 	%f5596, %f5564, %f5572, %f5516;
	fma.rn.f32 	%f5597, %f5564, %f5573, %f5517;
	fma.rn.f32 	%f5598, %f5564, %f5574, %f5518;
	fma.rn.f32 	%f5599, %f5564, %f5575, %f5519;
	fma.rn.f32 	%f5600, %f5564, %f5576, %f5520;
	fma.rn.f32 	%f5601, %f5564, %f5577, %f5521;
	fma.rn.f32 	%f5602, %f5565, %f5570, %f5522;
	fma.rn.f32 	%f5603, %f5565, %f5571, %f5523;
	fma.rn.f32 	%f5604, %f5565, %f5572, %f5524;
	fma.rn.f32 	%f5605, %f5565, %f5573, %f5525;
	fma.rn.f32 	%f5606, %f5565, %f5574, %f5526;
	fma.rn.f32 	%f5607, %f5565, %f5575, %f5527;
	fma.rn.f32 	%f5608, %f5565, %f5576, %f5528;
	fma.rn.f32 	%f5609, %f5565, %f5577, %f5529;
	fma.rn.f32 	%f5610, %f5566, %f5570, %f5530;
	fma.rn.f32 	%f5611, %f5566, %f5571, %f5531;
	fma.rn.f32 	%f5612, %f5566, %f5572, %f5532;
	fma.rn.f32 	%f5613, %f5566, %f5573, %f5533;
	fma.rn.f32 	%f5614, %f5566, %f5574, %f5534;
	fma.rn.f32 	%f5615, %f5566, %f5575, %f5535;
	fma.rn.f32 	%f5616, %f5566, %f5576, %f5536;
	fma.rn.f32 	%f5617, %f5566, %f5577, %f5537;
	fma.rn.f32 	%f5618, %f5567, %f5570, %f5538;
	fma.rn.f32 	%f5619, %f5567, %f5571, %f5539;
	fma.rn.f32 	%f5620, %f5567, %f5572, %f5540;
	fma.rn.f32 	%f5621, %f5567, %f5573, %f5541;
	fma.rn.f32 	%f5622, %f5567, %f5574, %f5542;
	fma.rn.f32 	%f5623, %f5567, %f5575, %f5543;
	fma.rn.f32 	%f5624, %f5567, %f5576, %f5544;
	fma.rn.f32 	%f5625, %f5567, %f5577, %f5545;
	fma.rn.f32 	%f5626, %f5568, %f5570, %f5546;
	fma.rn.f32 	%f5627, %f5568, %f5571, %f5547;
	fma.rn.f32 	%f5628, %f5568, %f5572, %f5548;
	fma.rn.f32 	%f5629, %f5568, %f5573, %f5549;
	fma.rn.f32 	%f5630, %f5568, %f5574, %f5550;
	fma.rn.f32 	%f5631, %f5568, %f5575, %f5551;
	fma.rn.f32 	%f5632, %f5568, %f5576, %f5552;
	fma.rn.f32 	%f5633, %f5568, %f5577, %f5553;
	fma.rn.f32 	%f5634, %f5569, %f5570, %f5554;
	fma.rn.f32 	%f5635, %f5569, %f5571, %f5555;
	fma.rn.f32 	%f5636, %f5569, %f5572, %f5556;
	fma.rn.f32 	%f5637, %f5569, %f5573, %f5557;
	fma.rn.f32 	%f5638, %f5569, %f5574, %f5558;
	fma.rn.f32 	%f5639, %f5569, %f5575, %f5559;
	fma.rn.f32 	%f5640, %f5569, %f5576, %f5560;
	fma.rn.f32 	%f5641, %f5569, %f5577, %f5561;
	ld.shared.v4.f32 	{%f5642, %f5643, %f5644, %f5645}, [%r108+1024];
	ld.shared.v4.f32 	{%f5646, %f5647, %f5648, %f5649}, [%r108+1280];
	ld.shared.v4.f32 	{%f5650, %f5651, %f5652, %f5653}, [%r110+1024];
	ld.shared.v4.f32 	{%f5654, %f5655, %f5656, %f5657}, [%r110+1280];
	fma.rn.f32 	%f5658, %f5642, %f5650, %f5578;
	fma.rn.f32 	%f5659, %f5642, %f5651, %f5579;
	fma.rn.f32 	%f5660, %f5642, %f5652, %f5580;
	fma.rn.f32 	%f5661, %f5642, %f5653, %f5581;
	fma.rn.f32 	%f5662, %f5642, %f5654, %f5582;
	fma.rn.f32 	%f5663, %f5642, %f5655, %f5583;
	fma.rn.f32 	%f5664, %f5642, %f5656, %f5584;
	fma.rn.f32 	%f5665, %f5642, %f5657, %f5585;
	fma.rn.f32 	%f5666, %f5643, %f5650, %f5586;
	fma.rn.f32 	%f5667, %f5643, %f5651, %f5587;
	fma.rn.f32 	%f5668, %f5643, %f5652, %f5588;
	fma.rn.f32 	%f5669, %f5643, %f5653, %f5589;
	fma.rn.f32 	%f5670, %f5643, %f5654, %f5590;
	fma.rn.f32 	%f5671, %f5643, %f5655, %f5591;
	fma.rn.f32 	%f5672, %f5643, %f5656, %f5592;
	fma.rn.f32 	%f5673, %f5643, %f5657, %f5593;
	fma.rn.f32 	%f5674, %f5644, %f5650, %f5594;
	fma.rn.f32 	%f5675, %f5644, %f5651, %f5595;
	fma.rn.f32 	%f5676, %f5644, %f5652, %f5596;
	fma.rn.f32 	%f5677, %f5644, %f5653, %f5597;
	fma.rn.f32 	%f5678, %f5644, %f5654, %f5598;
	fma.rn.f32 	%f5679, %f5644, %f5655, %f5599;
	fma.rn.f32 	%f5680, %f5644, %f5656, %f5600;
	fma.rn.f32 	%f5681, %f5644, %f5657, %f5601;
	fma.rn.f32 	%f5682, %f5645, %f5650, %f5602;
	fma.rn.f32 	%f5683, %f5645, %f5651, %f5603;
	fma.rn.f32 	%f5684, %f5645, %f5652, %f5604;
	fma.rn.f32 	%f5685, %f5645, %f5653, %f5605;
	fma.rn.f32 	%f5686, %f5645, %f5654, %f5606;
	fma.rn.f32 	%f5687, %f5645, %f5655, %f5607;
	fma.rn.f32 	%f5688, %f5645, %f5656, %f5608;
	fma.rn.f32 	%f5689, %f5645, %f5657, %f5609;
	fma.rn.f32 	%f5690, %f5646, %f5650, %f5610;
	fma.rn.f32 	%f5691, %f5646, %f5651, %f5611;
	fma.rn.f32 	%f5692, %f5646, %f5652, %f5612;
	fma.rn.f32 	%f5693, %f5646, %f5653, %f5613;
	fma.rn.f32 	%f5694, %f5646, %f5654, %f5614;
	fma.rn.f32 	%f5695, %f5646, %f5655, %f5615;
	fma.rn.f32 	%f5696, %f5646, %f5656, %f5616;
	fma.rn.f32 	%f5697, %f5646, %f5657, %f5617;
	fma.rn.f32 	%f5698, %f5647, %f5650, %f5618;
	fma.rn.f32 	%f5699, %f5647, %f5651, %f5619;
	fma.rn.f32 	%f5700, %f5647, %f5652, %f5620;
	fma.rn.f32 	%f5701, %f5647, %f5653, %f5621;
	fma.rn.f32 	%f5702, %f5647, %f5654, %f5622;
	fma.rn.f32 	%f5703, %f5647, %f5655, %f5623;
	fma.rn.f32 	%f5704, %f5647, %f5656, %f5624;
	fma.rn.f32 	%f5705, %f5647, %f5657, %f5625;
	fma.rn.f32 	%f5706, %f5648, %f5650, %f5626;
	fma.rn.f32 	%f5707, %f5648, %f5651, %f5627;
	fma.rn.f32 	%f5708, %f5648, %f5652, %f5628;
	fma.rn.f32 	%f5709, %f5648, %f5653, %f5629;
	fma.rn.f32 	%f5710, %f5648, %f5654, %f5630;
	fma.rn.f32 	%f5711, %f5648, %f5655, %f5631;
	fma.rn.f32 	%f5712, %f5648, %f5656, %f5632;
	fma.rn.f32 	%f5713, %f5648, %f5657, %f5633;
	fma.rn.f32 	%f5714, %f5649, %f5650, %f5634;
	fma.rn.f32 	%f5715, %f5649, %f5651, %f5635;
	fma.rn.f32 	%f5716, %f5649, %f5652, %f5636;
	fma.rn.f32 	%f5717, %f5649, %f5653, %f5637;
	fma.rn.f32 	%f5718, %f5649, %f5654, %f5638;
	fma.rn.f32 	%f5719, %f5649, %f5655, %f5639;
	fma.rn.f32 	%f5720, %f5649, %f5656, %f5640;
	fma.rn.f32 	%f5721, %f5649, %f5657, %f5641;
	ld.shared.v4.f32 	{%f5722, %f5723, %f5724, %f5725}, [%r108+1536];
	ld.shared.v4.f32 	{%f5726, %f5727, %f5728, %f5729}, [%r108+1792];
	ld.shared.v4.f32 	{%f5730, %f5731, %f5732, %f5733}, [%r110+1536];
	ld.shared.v4.f32 	{%f5734, %f5735, %f5736, %f5737}, [%r110+1792];
	fma.rn.f32 	%f5738, %f5722, %f5730, %f5658;
	fma.rn.f32 	%f5739, %f5722, %f5731, %f5659;
	fma.rn.f32 	%f5740, %f5722, %f5732, %f5660;
	fma.rn.f32 	%f5741, %f5722, %f5733, %f5661;
	fma.rn.f32 	%f5742, %f5722, %f5734, %f5662;
	fma.rn.f32 	%f5743, %f5722, %f5735, %f5663;
	fma.rn.f32 	%f5744, %f5722, %f5736, %f5664;
	fma.rn.f32 	%f5745, %f5722, %f5737, %f5665;
	fma.rn.f32 	%f5746, %f5723, %f5730, %f5666;
	fma.rn.f32 	%f5747, %f5723, %f5731, %f5667;
	fma.rn.f32 	%f5748, %f5723, %f5732, %f5668;
	fma.rn.f32 	%f5749, %f5723, %f5733, %f5669;
	fma.rn.f32 	%f5750, %f5723, %f5734, %f5670;
	fma.rn.f32 	%f5751, %f5723, %f5735, %f5671;
	fma.rn.f32 	%f5752, %f5723, %f5736, %f5672;
	fma.rn.f32 	%f5753, %f5723, %f5737, %f5673;
	fma.rn.f32 	%f5754, %f5724, %f5730, %f5674;
	fma.rn.f32 	%f5755, %f5724, %f5731, %f5675;
	fma.rn.f32 	%f5756, %f5724, %f5732, %f5676;
	fma.rn.f32 	%f5757, %f5724, %f5733, %f5677;
	fma.rn.f32 	%f5758, %f5724, %f5734, %f5678;
	fma.rn.f32 	%f5759, %f5724, %f5735, %f5679;
	fma.rn.f32 	%f5760, %f5724, %f5736, %f5680;
	fma.rn.f32 	%f5761, %f5724, %f5737, %f5681;
	fma.rn.f32 	%f5762, %f5725, %f5730, %f5682;
	fma.rn.f32 	%f5763, %f5725, %f5731, %f5683;
	fma.rn.f32 	%f5764, %f5725, %f5732, %f5684;
	fma.rn.f32 	%f5765, %f5725, %f5733, %f5685;
	fma.rn.f32 	%f5766, %f5725, %f5734, %f5686;
	fma.rn.f32 	%f5767, %f5725, %f5735, %f5687;
	fma.rn.f32 	%f5768, %f5725, %f5736, %f5688;
	fma.rn.f32 	%f5769, %f5725, %f5737, %f5689;
	fma.rn.f32 	%f5770, %f5726, %f5730, %f5690;
	fma.rn.f32 	%f5771, %f5726, %f5731, %f5691;
	fma.rn.f32 	%f5772, %f5726, %f5732, %f5692;
	fma.rn.f32 	%f5773, %f5726, %f5733, %f5693;
	fma.rn.f32 	%f5774, %f5726, %f5734, %f5694;
	fma.rn.f32 	%f5775, %f5726, %f5735, %f5695;
	fma.rn.f32 	%f5776, %f5726, %f5736, %f5696;
	fma.rn.f32 	%f5777, %f5726, %f5737, %f5697;
	fma.rn.f32 	%f5778, %f5727, %f5730, %f5698;
	fma.rn.f32 	%f5779, %f5727, %f5731, %f5699;
	fma.rn.f32 	%f5780, %f5727, %f5732, %f5700;
	fma.rn.f32 	%f5781, %f5727, %f5733, %f5701;
	fma.rn.f32 	%f5782, %f5727, %f5734, %f5702;
	fma.rn.f32 	%f5783, %f5727, %f5735, %f5703;
	fma.rn.f32 	%f5784, %f5727, %f5736, %f5704;
	fma.rn.f32 	%f5785, %f5727, %f5737, %f5705;
	fma.rn.f32 	%f5786, %f5728, %f5730, %f5706;
	fma.rn.f32 	%f5787, %f5728, %f5731, %f5707;
	fma.rn.f32 	%f5788, %f5728, %f5732, %f5708;
	fma.rn.f32 	%f5789, %f5728, %f5733, %f5709;
	fma.rn.f32 	%f5790, %f5728, %f5734, %f5710;
	fma.rn.f32 	%f5791, %f5728, %f5735, %f5711;
	fma.rn.f32 	%f5792, %f5728, %f5736, %f5712;
	fma.rn.f32 	%f5793, %f5728, %f5737, %f5713;
	fma.rn.f32 	%f5794, %f5729, %f5730, %f5714;
	fma.rn.f32 	%f5795, %f5729, %f5731, %f5715;
	fma.rn.f32 	%f5796, %f5729, %f5732, %f5716;
	fma.rn.f32 	%f5797, %f5729, %f5733, %f5717;
	fma.rn.f32 	%f5798, %f5729, %f5734, %f5718;
	fma.rn.f32 	%f5799, %f5729, %f5735, %f5719;
	fma.rn.f32 	%f5800, %f5729, %f5736, %f5720;
	fma.rn.f32 	%f5801, %f5729, %f5737, %f5721;
	ld.shared.v4.f32 	{%f5802, %f5803, %f5804, %f5805}, [%r108+2048];
	ld.shared.v4.f32 	{%f5806, %f5807, %f5808, %f5809}, [%r108+2304];
	ld.shared.v4.f32 	{%f5810, %f5811, %f5812, %f5813}, [%r110+2048];
	ld.shared.v4.f32 	{%f5814, %f5815, %f5816, %f5817}, [%r110+2304];
	fma.rn.f32 	%f5818, %f5802, %f5810, %f5738;
	fma.rn.f32 	%f5819, %f5802, %f5811, %f5739;
	fma.rn.f32 	%f5820, %f5802, %f5812, %f5740;
	fma.rn.f32 	%f5821, %f5802, %f5813, %f5741;
	fma.rn.f32 	%f5822, %f5802, %f5814, %f5742;
	fma.rn.f32 	%f5823, %f5802, %f5815, %f5743;
	fma.rn.f32 	%f5824, %f5802, %f5816, %f5744;
	fma.rn.f32 	%f5825, %f5802, %f5817, %f5745;
	fma.rn.f32 	%f5826, %f5803, %f5810, %f5746;
	fma.rn.f32 	%f5827, %f5803, %f5811, %f5747;
	fma.rn.f32 	%f5828, %f5803, %f5812, %f5748;
	fma.rn.f32 	%f5829, %f5803, %f5813, %f5749;
	fma.rn.f32 	%f5830, %f5803, %f5814, %f5750;
	fma.rn.f32 	%f5831, %f5803, %f5815, %f5751;
	fma.rn.f32 	%f5832, %f5803, %f5816, %f5752;
	fma.rn.f32 	%f5833, %f5803, %f5817, %f5753;
	fma.rn.f32 	%f5834, %f5804, %f5810, %f5754;
	fma.rn.f32 	%f5835, %f5804, %f5811, %f5755;
	fma.rn.f32 	%f5836, %f5804, %f5812, %f5756;
	fma.rn.f32 	%f5837, %f5804, %f5813, %f5757;
	fma.rn.f32 	%f5838, %f5804, %f5814, %f5758;
	fma.rn.f32 	%f5839, %f5804, %f5815, %f5759;
	fma.rn.f32 	%f5840, %f5804, %f5816, %f5760;
	fma.rn.f32 	%f5841, %f5804, %f5817, %f5761;
	fma.rn.f32 	%f5842, %f5805, %f5810, %f5762;
	fma.rn.f32 	%f5843, %f5805, %f5811, %f5763;
	fma.rn.f32 	%f5844, %f5805, %f5812, %f5764;
	fma.rn.f32 	%f5845, %f5805, %f5813, %f5765;
	fma.rn.f32 	%f5846, %f5805, %f5814, %f5766;
	fma.rn.f32 	%f5847, %f5805, %f5815, %f5767;
	fma.rn.f32 	%f5848, %f5805, %f5816, %f5768;
	fma.rn.f32 	%f5849, %f5805, %f5817, %f5769;
	fma.rn.f32 	%f5850, %f5806, %f5810, %f5770;
	fma.rn.f32 	%f5851, %f5806, %f5811, %f5771;
	fma.rn.f32 	%f5852, %f5806, %f5812, %f5772;
	fma.rn.f32 	%f5853, %f5806, %f5813, %f5773;
	fma.rn.f32 	%f5854, %f5806, %f5814, %f5774;
	fma.rn.f32 	%f5855, %f5806, %f5815, %f5775;
	fma.rn.f32 	%f5856, %f5806, %f5816, %f5776;
	fma.rn.f32 	%f5857, %f5806, %f5817, %f5777;
	fma.rn.f32 	%f5858, %f5807, %f5810, %f5778;
	fma.rn.f32 	%f5859, %f5807, %f5811, %f5779;
	fma.rn.f32 	%f5860, %f5807, %f5812, %f5780;
	fma.rn.f32 	%f5861, %f5807, %f5813, %f5781;
	fma.rn.f32 	%f5862, %f5807, %f5814, %f5782;
	fma.rn.f32 	%f5863, %f5807, %f5815, %f5783;
	fma.rn.f32 	%f5864, %f5807, %f5816, %f5784;
	fma.rn.f32 	%f5865, %f5807, %f5817, %f5785;
	fma.rn.f32 	%f5866, %f5808, %f5810, %f5786;
	fma.rn.f32 	%f5867, %f5808, %f5811, %f5787;
	fma.rn.f32 	%f5868, %f5808, %f5812, %f5788;
	fma.rn.f32 	%f5869, %f5808, %f5813, %f5789;
	fma.rn.f32 	%f5870, %f5808, %f5814, %f5790;
	fma.rn.f32 	%f5871, %f5808, %f5815, %f5791;
	fma.rn.f32 	%f5872, %f5808, %f5816, %f5792;
	fma.rn.f32 	%f5873, %f5808, %f5817, %f5793;
	fma.rn.f32 	%f5874, %f5809, %f5810, %f5794;
	fma.rn.f32 	%f5875, %f5809, %f5811, %f5795;
	fma.rn.f32 	%f5876, %f5809, %f5812, %f5796;
	fma.rn.f32 	%f5877, %f5809, %f5813, %f5797;
	fma.rn.f32 	%f5878, %f5809, %f5814, %f5798;
	fma.rn.f32 	%f5879, %f5809, %f5815, %f5799;
	fma.rn.f32 	%f5880, %f5809, %f5816, %f5800;
	fma.rn.f32 	%f5881, %f5809, %f5817, %f5801;
	ld.shared.v4.f32 	{%f5882, %f5883, %f5884, %f5885}, [%r108+2560];
	ld.shared.v4.f32 	{%f5886, %f5887, %f5888, %f5889}, [%r108+2816];
	ld.shared.v4.f32 	{%f5890, %f5891, %f5892, %f5893}, [%r110+2560];
	ld.shared.v4.f32 	{%f5894, %f5895, %f5896, %f5897}, [%r110+2816];
	fma.rn.f32 	%f5898, %f5882, %f5890, %f5818;
	fma.rn.f32 	%f5899, %f5882, %f5891, %f5819;
	fma.rn.f32 	%f5900, %f5882, %f5892, %f5820;
	fma.rn.f32 	%f5901, %f5882, %f5893, %f5821;
	fma.rn.f32 	%f5902, %f5882, %f5894, %f5822;
	fma.rn.f32 	%f5903, %f5882, %f5895, %f5823;
	fma.rn.f32 	%f5904, %f5882, %f5896, %f5824;
	fma.rn.f32 	%f5905, %f5882, %f5897, %f5825;
	fma.rn.f32 	%f5906, %f5883, %f5890, %f5826;
	fma.rn.f32 	%f5907, %f5883, %f5891, %f5827;
	fma.rn.f32 	%f5908, %f5883, %f5892, %f5828;
	fma.rn.f32 	%f5909, %f5883, %f5893, %f5829;
	fma.rn.f32 	%f5910, %f5883, %f5894, %f5830;
	fma.rn.f32 	%f5911, %f5883, %f5895, %f5831;
	fma.rn.f32 	%f5912, %f5883, %f5896, %f5832;
	fma.rn.f32 	%f5913, %f5883, %f5897, %f5833;
	fma.rn.f32 	%f5914, %f5884, %f5890, %f5834;
	fma.rn.f32 	%f5915, %f5884, %f5891, %f5835;
	fma.rn.f32 	%f5916, %f5884, %f5892, %f5836;
	fma.rn.f32 	%f5917, %f5884, %f5893, %f5837;
	fma.rn.f32 	%f5918, %f5884, %f5894, %f5838;
	fma.rn.f32 	%f5919, %f5884, %f5895, %f5839;
	fma.rn.f32 	%f5920, %f5884, %f5896, %f5840;
	fma.rn.f32 	%f5921, %f5884, %f5897, %f5841;
	fma.rn.f32 	%f5922, %f5885, %f5890, %f5842;
	fma.rn.f32 	%f5923, %f5885, %f5891, %f5843;
	fma.rn.f32 	%f5924, %f5885, %f5892, %f5844;
	fma.rn.f32 	%f5925, %f5885, %f5893, %f5845;
	fma.rn.f32 	%f5926, %f5885, %f5894, %f5846;
	fma.rn.f32 	%f5927, %f5885, %f5895, %f5847;
	fma.rn.f32 	%f5928, %f5885, %f5896, %f5848;
	fma.rn.f32 	%f5929, %f5885, %f5897, %f5849;
	fma.rn.f32 	%f5930, %f5886, %f5890, %f5850;
	fma.rn.f32 	%f5931, %f5886, %f5891, %f5851;
	fma.rn.f32 	%f5932, %f5886, %f5892, %f5852;
	fma.rn.f32 	%f5933, %f5886, %f5893, %f5853;
	fma.rn.f32 	%f5934, %f5886, %f5894, %f5854;
	fma.rn.f32 	%f5935, %f5886, %f5895, %f5855;
	fma.rn.f32 	%f5936, %f5886, %f5896, %f5856;
	fma.rn.f32 	%f5937, %f5886, %f5897, %f5857;
	fma.rn.f32 	%f5938, %f5887, %f5890, %f5858;
	fma.rn.f32 	%f5939, %f5887, %f5891, %f5859;
	fma.rn.f32 	%f5940, %f5887, %f5892, %f5860;
	fma.rn.f32 	%f5941, %f5887, %f5893, %f5861;
	fma.rn.f32 	%f5942, %f5887, %f5894, %f5862;
	fma.rn.f32 	%f5943, %f5887, %f5895, %f5863;
	fma.rn.f32 	%f5944, %f5887, %f5896, %f5864;
	fma.rn.f32 	%f5945, %f5887, %f5897, %f5865;
	fma.rn.f32 	%f5946, %f5888, %f5890, %f5866;
	fma.rn.f32 	%f5947, %f5888, %f5891, %f5867;
	fma.rn.f32 	%f5948, %f5888, %f5892, %f5868;
	fma.rn.f32 	%f5949, %f5888, %f5893, %f5869;
	fma.rn.f32 	%f5950, %f5888, %f5894, %f5870;
	fma.rn.f32 	%f5951, %f5888, %f5895, %f5871;
	fma.rn.f32 	%f5952, %f5888, %f5896, %f5872;
	fma.rn.f32 	%f5953, %f5888, %f5897, %f5873;
	fma.rn.f32 	%f5954, %f5889, %f5890, %f5874;
	fma.rn.f32 	%f5955, %f5889, %f5891, %f5875;
	fma.rn.f32 	%f5956, %f5889, %f5892, %f5876;
	fma.rn.f32 	%f5957, %f5889, %f5893, %f5877;
	fma.rn.f32 	%f5958, %f5889, %f5894, %f5878;
	fma.rn.f32 	%f5959, %f5889, %f5895, %f5879;
	fma.rn.f32 	%f5960, %f5889, %f5896, %f5880;
	fma.rn.f32 	%f5961, %f5889, %f5897, %f5881;
	ld.shared.v4.f32 	{%f5962, %f5963, %f5964, %f5965}, [%r108+3072];
	ld.shared.v4.f32 	{%f5966, %f5967, %f5968, %f5969}, [%r108+3328];
	ld.shared.v4.f32 	{%f5970, %f5971, %f5972, %f5973}, [%r110+3072];
	ld.shared.v4.f32 	{%f5974, %f5975, %f5976, %f5977}, [%r110+3328];
	fma.rn.f32 	%f5978, %f5962, %f5970, %f5898;
	fma.rn.f32 	%f5979, %f5962, %f5971, %f5899;
	fma.rn.f32 	%f5980, %f5962, %f5972, %f5900;
	fma.rn.f32 	%f5981, %f5962, %f5973, %f5901;
	fma.rn.f32 	%f5982, %f5962, %f5974, %f5902;
	fma.rn.f32 	%f5983, %f5962, %f5975, %f5903;
	fma.rn.f32 	%f5984, %f5962, %f5976, %f5904;
	fma.rn.f32 	%f5985, %f5962, %f5977, %f5905;
	fma.rn.f32 	%f5986, %f5963, %f5970, %f5906;
	fma.rn.f32 	%f5987, %f5963, %f5971, %f5907;
	fma.rn.f32 	%f5988, %f5963, %f5972, %f5908;
	fma.rn.f32 	%f5989, %f5963, %f5973, %f5909;
	fma.rn.f32 	%f5990, %f5963, %f5974, %f5910;
	fma.rn.f32 	%f5991, %f5963, %f5975, %f5911;
	fma.rn.f32 	%f5992, %f5963, %f5976, %f5912;
	fma.rn.f32 	%f5993, %f5963, %f5977, %f5913;
	fma.rn.f32 	%f5994, %f5964, %f5970, %f5914;
	fma.rn.f32 	%f5995, %f5964, %f5971, %f5915;
	fma.rn.f32 	%f5996, %f5964, %f5972, %f5916;
	fma.rn.f32 	%f5997, %f5964, %f5973, %f5917;
	fma.rn.f32 	%f5998, %f5964, %f5974, %f5918;
	fma.rn.f32 	%f5999, %f5964, %f5975, %f5919;
	fma.rn.f32 	%f6000, %f5964, %f5976, %f5920;
	fma.rn.f32 	%f6001, %f5964, %f5977, %f5921;
	fma.rn.f32 	%f6002, %f5965, %f5970, %f5922;
	fma.rn.f32 	%f6003, %f5965, %f5971, %f5923;
	fma.rn.f32 	%f6004, %f5965, %f5972, %f5924;
	fma.rn.f32 	%f6005, %f5965, %f5973, %f5925;
	fma.rn.f32 	%f6006, %f5965, %f5974, %f5926;
	fma.rn.f32 	%f6007, %f5965, %f5975, %f5927;
	fma.rn.f32 	%f6008, %f5965, %f5976, %f5928;
	fma.rn.f32 	%f6009, %f5965, %f5977, %f5929;
	fma.rn.f32 	%f6010, %f5966, %f5970, %f5930;
	fma.rn.f32 	%f6011, %f5966, %f5971, %f5931;
	fma.rn.f32 	%f6012, %f5966, %f5972, %f5932;
	fma.rn.f32 	%f6013, %f5966, %f5973, %f5933;
	fma.rn.f32 	%f6014, %f5966, %f5974, %f5934;
	fma.rn.f32 	%f6015, %f5966, %f5975, %f5935;
	fma.rn.f32 	%f6016, %f5966, %f5976, %f5936;
	fma.rn.f32 	%f6017, %f5966, %f5977, %f5937;
	fma.rn.f32 	%f6018, %f5967, %f5970, %f5938;
	fma.rn.f32 	%f6019, %f5967, %f5971, %f5939;
	fma.rn.f32 	%f6020, %f5967, %f5972, %f5940;
	fma.rn.f32 	%f6021, %f5967, %f5973, %f5941;
	fma.rn.f32 	%f6022, %f5967, %f5974, %f5942;
	fma.rn.f32 	%f6023, %f5967, %f5975, %f5943;
	fma.rn.f32 	%f6024, %f5967, %f5976, %f5944;
	fma.rn.f32 	%f6025, %f5967, %f5977, %f5945;
	fma.rn.f32 	%f6026, %f5968, %f5970, %f5946;
	fma.rn.f32 	%f6027, %f5968, %f5971, %f5947;
	fma.rn.f32 	%f6028, %f5968, %f5972, %f5948;
	fma.rn.f32 	%f6029, %f5968, %f5973, %f5949;
	fma.rn.f32 	%f6030, %f5968, %f5974, %f5950;
	fma.rn.f32 	%f6031, %f5968, %f5975, %f5951;
	fma.rn.f32 	%f6032, %f5968, %f5976, %f5952;
	fma.rn.f32 	%f6033, %f5968, %f5977, %f5953;
	fma.rn.f32 	%f6034, %f5969, %f5970, %f5954;
	fma.rn.f32 	%f6035, %f5969, %f5971, %f5955;
	fma.rn.f32 	%f6036, %f5969, %f5972, %f5956;
	fma.rn.f32 	%f6037, %f5969, %f5973, %f5957;
	fma.rn.f32 	%f6038, %f5969, %f5974, %f5958;
	fma.rn.f32 	%f6039, %f5969, %f5975, %f5959;
	fma.rn.f32 	%f6040, %f5969, %f5976, %f5960;
	fma.rn.f32 	%f6041, %f5969, %f5977, %f5961;
	ld.shared.v4.f32 	{%f6042, %f6043, %f6044, %f6045}, [%r108+3584];
	ld.shared.v4.f32 	{%f6046, %f6047, %f6048, %f6049}, [%r108+3840];
	ld.shared.v4.f32 	{%f6050, %f6051, %f6052, %f6053}, [%r110+3584];
	ld.shared.v4.f32 	{%f6054, %f6055, %f6056, %f6057}, [%r110+3840];
	fma.rn.f32 	%f401, %f6042, %f6050, %f5978;
	fma.rn.f32 	%f402, %f6042, %f6051, %f5979;
	fma.rn.f32 	%f403, %f6042, %f6052, %f5980;
	fma.rn.f32 	%f404, %f6042, %f6053, %f5981;
	fma.rn.f32 	%f405, %f6042, %f6054, %f5982;
	fma.rn.f32 	%f406, %f6042, %f6055, %f5983;
	fma.rn.f32 	%f407, %f6042, %f6056, %f5984;
	fma.rn.f32 	%f408, %f6042, %f6057, %f5985;
	fma.rn.f32 	%f409, %f6043, %f6050, %f5986;
	fma.rn.f32 	%f410, %f6043, %f6051, %f5987;
	fma.rn.f32 	%f411, %f6043, %f6052, %f5988;
	fma.rn.f32 	%f412, %f6043, %f6053, %f5989;
	fma.rn.f32 	%f413, %f6043, %f6054, %f5990;
	fma.rn.f32 	%f414, %f6043, %f6055, %f5991;
	fma.rn.f32 	%f415, %f6043, %f6056, %f5992;
	fma.rn.f32 	%f416, %f6043, %f6057, %f5993;
	fma.rn.f32 	%f417, %f6044, %f6050, %f5994;
	fma.rn.f32 	%f418, %f6044, %f6051, %f5995;
	fma.rn.f32 	%f419, %f6044, %f6052, %f5996;
	fma.rn.f32 	%f420, %f6044, %f6053, %f5997;
	fma.rn.f32 	%f421, %f6044, %f6054, %f5998;
	fma.rn.f32 	%f422, %f6044, %f6055, %f5999;
	fma.rn.f32 	%f423, %f6044, %f6056, %f6000;
	fma.rn.f32 	%f424, %f6044, %f6057, %f6001;
	fma.rn.f32 	%f425, %f6045, %f6050, %f6002;
	fma.rn.f32 	%f426, %f6045, %f6051, %f6003;
	fma.rn.f32 	%f427, %f6045, %f6052, %f6004;
	fma.rn.f32 	%f428, %f6045, %f6053, %f6005;
	fma.rn.f32 	%f429, %f6045, %f6054, %f6006;
	fma.rn.f32 	%f430, %f6045, %f6055, %f6007;
	fma.rn.f32 	%f431, %f6045, %f6056, %f6008;
	fma.rn.f32 	%f432, %f6045, %f6057, %f6009;
	fma.rn.f32 	%f433, %f6046, %f6050, %f6010;
	fma.rn.f32 	%f434, %f6046, %f6051, %f6011;
	fma.rn.f32 	%f435, %f6046, %f6052, %f6012;
	fma.rn.f32 	%f436, %f6046, %f6053, %f6013;
	fma.rn.f32 	%f437, %f6046, %f6054, %f6014;
	fma.rn.f32 	%f438, %f6046, %f6055, %f6015;
	fma.rn.f32 	%f439, %f6046, %f6056, %f6016;
	fma.rn.f32 	%f440, %f6046, %f6057, %f6017;
	fma.rn.f32 	%f441, %f6047, %f6050, %f6018;
	fma.rn.f32 	%f442, %f6047, %f6051, %f6019;
	fma.rn.f32 	%f443, %f6047, %f6052, %f6020;
	fma.rn.f32 	%f444, %f6047, %f6053, %f6021;
	fma.rn.f32 	%f445, %f6047, %f6054, %f6022;
	fma.rn.f32 	%f446, %f6047, %f6055, %f6023;
	fma.rn.f32 	%f447, %f6047, %f6056, %f6024;
	fma.rn.f32 	%f448, %f6047, %f6057, %f6025;
	fma.rn.f32 	%f449, %f6048, %f6050, %f6026;
	fma.rn.f32 	%f450, %f6048, %f6051, %f6027;
	fma.rn.f32 	%f451, %f6048, %f6052, %f6028;
	fma.rn.f32 	%f452, %f6048, %f6053, %f6029;
	fma.rn.f32 	%f453, %f6048, %f6054, %f6030;
	fma.rn.f32 	%f454, %f6048, %f6055, %f6031;
	fma.rn.f32 	%f455, %f6048, %f6056, %f6032;
	fma.rn.f32 	%f456, %f6048, %f6057, %f6033;
	fma.rn.f32 	%f457, %f6049, %f6050, %f6034;
	fma.rn.f32 	%f458, %f6049, %f6051, %f6035;
	fma.rn.f32 	%f459, %f6049, %f6052, %f6036;
	fma.rn.f32 	%f460, %f6049, %f6053, %f6037;
	fma.rn.f32 	%f461, %f6049, %f6054, %f6038;
	fma.rn.f32 	%f462, %f6049, %f6055, %f6039;
	fma.rn.f32 	%f463, %f6049, %f6056, %f6040;
	fma.rn.f32 	%f464, %f6049, %f6057, %f6041;
	shr.u32 	%r111, %r102, 1;
	setp.ne.s32 	%p5, %r111, 3;
	@%p5 bra 	$L__BB2_11;
	mov.u32 	%r112, %tid.y;
	shl.b32 	%r113, %r112, 4;
	mov.u32 	%r114, _ZZ16sgemm_b2b_kernelILi1024ELi1024ELi128ELi1024EEvPfS0_S0_S0_S0_E3s_a;
	add.s32 	%r115, %r114, %r113;
	mov.u32 	%r116, %tid.x;
	shl.b32 	%r117, %r116, 11;
	and.b32  	%r118, %r117, 2048;
	add.s32 	%r119, %r115, %r118;
	st.shared.f32 	[%r119+4096], %f193;
	st.shared.f32 	[%r119+4608], %f194;
	st.shared.f32 	[%r119+5120], %f195;
	st.shared.f32 	[%r119+5632], %f196;
	st.shared.f32 	[%r119+4100], %f201;
	st.shared.f32 	[%r119+4612], %f202;
	st.shared.f32 	[%r119+5124], %f203;
	st.shared.f32 	[%r119+5636], %f204;
	st.shared.f32 	[%r119+4104], %f209;
	st.shared.f32 	[%r119+4616], %f210;
	st.shared.f32 	[%r119+5128], %f211;
	st.shared.f32 	[%r119+5640], %f212;
	st.shared.f32 	[%r119+4108], %f217;
	st.shared.f32 	[%r119+4620], %f218;
	st.shared.f32 	[%r119+5132], %f219;
	st.shared.f32 	[%r119+5644], %f220;
	st.shared.f32 	[%r119+4352], %f225;
	st.shared.f32 	[%r119+4864], %f226;
	st.shared.f32 	[%r119+5376], %f227;
	st.shared.f32 	[%r119+5888], %f228;
	st.shared.f32 	[%r119+4356], %f233;
	st.shared.f32 	[%r119+4868], %f234;
	st.shared.f32 	[%r119+5380], %f235;
	st.shared.f32 	[%r119+5892], %f236;
	st.shared.f32 	[%r119+4360], %f241;
	st.shared.f32 	[%r119+4872], %f242;
	st.shared.f32 	[%r119+5384], %f243;
	st.shared.f32 	[%r119+5896], %f244;
	st.shared.f32 	[%r119+4364], %f249;
	st.shared.f32 	[%r119+4876], %f250;
	st.shared.f32 	[%r119+5388], %f251;
	st.shared.f32 	[%r119+5900], %f252;
$L__BB2_11:
	mov.u32 	%r120, %tid.y;
	shl.b32 	%r121, %r120, 4;
	mov.u32 	%r122, %tid.x;
	add.s32 	%r123, %r121, %r122;
	shl.b32 	%r124, %r123, 4;
	mov.u32 	%r125, _ZZ16sgemm_b2b_kernelILi1024ELi1024ELi128ELi1024EEvPfS0_S0_S0_S0_E4s_b1;
	add.s32 	%r126, %r125, %r124;
	st.shared.v4.f32 	[%r126+4096], {%f397, %f398, %f399, %f400};
	bar.sync 	0;
	ld.global.nc.v4.f32 	{%f465, %f466, %f467, %f468}, [%rd13+131072];
	mov.u32 	%r127, _ZZ16sgemm_b2b_kernelILi1024ELi1024ELi128ELi1024EEvPfS0_S0_S0_S0_E3s_a;
	add.s32 	%r128, %r127, %r121;
	ld.shared.v4.f32 	{%f6058, %f6059, %f6060, %f6061}, [%r128+4096];
	ld.shared.v4.f32 	{%f6062, %f6063, %f6064, %f6065}, [%r128+4352];
	shl.b32 	%r129, %r122, 4;
	add.s32 	%r130, %r125, %r129;
	ld.shared.v4.f32 	{%f6066, %f6067, %f6068, %f6069}, [%r130+4096];
	ld.shared.v4.f32 	{%f6070, %f6071, %f6072, %f6073}, [%r130+4352];
	fma.rn.f32 	%f6074, %f6058, %f6066, %f401;
	fma.rn.f32 	%f6075, %f6058, %f6067, %f402;
	fma.rn.f32 	%f6076, %f6058, %f6068, %f403;
	fma.rn.f32 	%f6077, %f6058, %f6069, %f404;
	fma.rn.f32 	%f6078, %f6058, %f6070, %f405;
	fma.rn.f32 	%f6079, %f6058, %f6071, %f406;
	fma.rn.f32 	%f6080, %f6058, %f6072, %f407;
	fma.rn.f32 	%f6081, %f6058, %f6073, %f408;
	fma.rn.f32 	%f6082, %f6059, %f6066, %f409;
	fma.rn.f32 	%f6083, %f6059, %f6067, %f410;
	fma.rn.f32 	%f6084, %f6059, %f6068, %f411;
	fma.rn.f32 	%f6085, %f6059, %f6069, %f412;
	fma.rn.f32 	%f6086, %f6059, %f6070, %f413;
	fma.rn.f32 	%f6087, %f6059, %f6071, %f414;
	fma.rn.f32 	%f6088, %f6059, %f6072, %f415;
	fma.rn.f32 	%f6089, %f6059, %f6073, %f416;
	fma.rn.f32 	%f6090, %f6060, %f6066, %f417;
	fma.rn.f32 	%f6091, %f6060, %f6067, %f418;
	fma.rn.f32 	%f6092, %f6060, %f6068, %f419;
	fma.rn.f32 	%f6093, %f6060, %f6069, %f420;
	fma.rn.f32 	%f6094, %f6060, %f6070, %f421;
	fma.rn.f32 	%f6095, %f6060, %f6071, %f422;
	fma.rn.f32 	%f6096, %f6060, %f6072, %f423;
	fma.rn.f32 	%f6097, %f6060, %f6073, %f424;
	fma.rn.f32 	%f6098, %f6061, %f6066, %f425;
	fma.rn.f32 	%f6099, %f6061, %f6067, %f426;
	fma.rn.f32 	%f6100, %f6061, %f6068, %f427;
	fma.rn.f32 	%f6101, %f6061, %f6069, %f428;
	fma.rn.f32 	%f6102, %f6061, %f6070, %f429;
	fma.rn.f32 	%f6103, %f6061, %f6071, %f430;
	fma.rn.f32 	%f6104, %f6061, %f6072, %f431;
	fma.rn.f32 	%f6105, %f6061, %f6073, %f432;
	fma.rn.f32 	%f6106, %f6062, %f6066, %f433;
	fma.rn.f32 	%f6107, %f6062, %f6067, %f434;
	fma.rn.f32 	%f6108, %f6062, %f6068, %f435;
	fma.rn.f32 	%f6109, %f6062, %f6069, %f436;
	fma.rn.f32 	%f6110, %f6062, %f6070, %f437;
	fma.rn.f32 	%f6111, %f6062, %f6071, %f438;
	fma.rn.f32 	%f6112, %f6062, %f6072, %f439;
	fma.rn.f32 	%f6113, %f6062, %f6073, %f440;
	fma.rn.f32 	%f6114, %f6063, %f6066, %f441;
	fma.rn.f32 	%f6115, %f6063, %f6067, %f442;
	fma.rn.f32 	%f6116, %f6063, %f6068, %f443;
	fma.rn.f32 	%f6117, %f6063, %f6069, %f444;
	fma.rn.f32 	%f6118, %f6063, %f6070, %f445;
	fma.rn.f32 	%f6119, %f6063, %f6071, %f446;
	fma.rn.f32 	%f6120, %f6063, %f6072, %f447;
	fma.rn.f32 	%f6121, %f6063, %f6073, %f448;
	fma.rn.f32 	%f6122, %f6064, %f6066, %f449;
	fma.rn.f32 	%f6123, %f6064, %f6067, %f450;
	fma.rn.f32 	%f6124, %f6064, %f6068, %f451;
	fma.rn.f32 	%f6125, %f6064, %f6069, %f452;
	fma.rn.f32 	%f6126, %f6064, %f6070, %f453;
	fma.rn.f32 	%f6127, %f6064, %f6071, %f454;
	fma.rn.f32 	%f6128, %f6064, %f6072, %f455;
	fma.rn.f32 	%f6129, %f6064, %f6073, %f456;
	fma.rn.f32 	%f6130, %f6065, %f6066, %f457;
	fma.rn.f32 	%f6131, %f6065, %f6067, %f458;
	fma.rn.f32 	%f6132, %f6065, %f6068, %f459;
	fma.rn.f32 	%f6133, %f6065, %f6069, %f460;
	fma.rn.f32 	%f6134, %f6065, %f6070, %f461;
	fma.rn.f32 	%f6135, %f6065, %f6071, %f462;
	fma.rn.f32 	%f6136, %f6065, %f6072, %f463;
	fma.rn.f32 	%f6137, %f6065, %f6073, %f464;
	ld.shared.v4.f32 	{%f6138, %f6139, %f6140, %f6141}, [%r128+4608];
	ld.shared.v4.f32 	{%f6142, %f6143, %f6144, %f6145}, [%r128+4864];
	ld.shared.v4.f32 	{%f6146, %f6147, %f6148, %f6149}, [%r130+4608];
	ld.shared.v4.f32 	{%f6150, %f6151, %f6152, %f6153}, [%r130+4864];
	fma.rn.f32 	%f6154, %f6138, %f6146, %f6074;
	fma.rn.f32 	%f6155, %f6138, %f6147, %f6075;
	fma.rn.f32 	%f6156, %f6138, %f6148, %f6076;
	fma.rn.f32 	%f6157, %f6138, %f6149, %f6077;
	fma.rn.f32 	%f6158, %f6138, %f6150, %f6078;
	fma.rn.f32 	%f6159, %f6138, %f6151, %f6079;
	fma.rn.f32 	%f6160, %f6138, %f6152, %f6080;
	fma.rn.f32 	%f6161, %f6138, %f6153, %f6081;
	fma.rn.f32 	%f6162, %f6139, %f6146, %f6082;
	fma.rn.f32 	%f6163, %f6139, %f6147, %f6083;
	fma.rn.f32 	%f6164, %f6139, %f6148, %f6084;
	fma.rn.f32 	%f6165, %f6139, %f6149, %f6085;
	fma.rn.f32 	%f6166, %f6139, %f6150, %f6086;
	fma.rn.f32 	%f6167, %f6139, %f6151, %f6087;
	fma.rn.f32 	%f6168, %f6139, %f6152, %f6088;
	fma.rn.f32 	%f6169, %f6139, %f6153, %f6089;
	fma.rn.f32 	%f6170, %f6140, %f6146, %f6090;
	fma.rn.f32 	%f6171, %f6140, %f6147, %f6091;
	fma.rn.f32 	%f6172, %f6140, %f6148, %f6092;
	fma.rn.f32 	%f6173, %f6140, %f6149, %f6093;
	fma.rn.f32 	%f6174, %f6140, %f6150, %f6094;
	fma.rn.f32 	%f6175, %f6140, %f6151, %f6095;
	fma.rn.f32 	%f6176, %f6140, %f6152, %f6096;
	fma.rn.f32 	%f6177, %f6140, %f6153, %f6097;
	fma.rn.f32 	%f6178, %f6141, %f6146, %f6098;
	fma.rn.f32 	%f6179, %f6141, %f6147, %f6099;
	fma.rn.f32 	%f6180, %f6141, %f6148, %f6100;
	fma.rn.f32 	%f6181, %f6141, %f6149, %f6101;
	fma.rn.f32 	%f6182, %f6141, %f6150, %f6102;
	fma.rn.f32 	%f6183, %f6141, %f6151, %f6103;
	fma.rn.f32 	%f6184, %f6141, %f6152, %f6104;
	fma.rn.f32 	%f6185, %f6141, %f6153, %f6105;
	fma.rn.f32 	%f6186, %f6142, %f6146, %f6106;
	fma.rn.f32 	%f6187, %f6142, %f6147, %f6107;
	fma.rn.f32 	%f6188, %f6142, %f6148, %f6108;
	fma.rn.f32 	%f6189, %f6142, %f6149, %f6109;
	fma.rn.f32 	%f6190, %f6142, %f6150, %f6110;
	fma.rn.f32 	%f6191, %f6142, %f6151, %f6111;
	fma.rn.f32 	%f6192, %f6142, %f6152, %f6112;
	fma.rn.f32 	%f6193, %f6142, %f6153, %f6113;
	fma.rn.f32 	%f6194, %f6143, %f6146, %f6114;
	fma.rn.f32 	%f6195, %f6143, %f6147, %f6115;
	fma.rn.f32 	%f6196, %f6143, %f6148, %f6116;
	fma.rn.f32 	%f6197, %f6143, %f6149, %f6117;
	fma.rn.f32 	%f6198, %f6143, %f6150, %f6118;
	fma.rn.f32 	%f6199, %f6143, %f6151, %f6119;
	fma.rn.f32 	%f6200, %f6143, %f6152, %f6120;
	fma.rn.f32 	%f6201, %f6143, %f6153, %f6121;
	fma.rn.f32 	%f6202, %f6144, %f6146, %f6122;
	fma.rn.f32 	%f6203, %f6144, %f6147, %f6123;
	fma.rn.f32 	%f6204, %f6144, %f6148, %f6124;
	fma.rn.f32 	%f6205, %f6144, %f6149, %f6125;
	fma.rn.f32 	%f6206, %f6144, %f6150, %f6126;
	fma.rn.f32 	%f6207, %f6144, %f6151, %f6127;
	fma.rn.f32 	%f6208, %f6144, %f6152, %f6128;
	fma.rn.f32 	%f6209, %f6144, %f6153, %f6129;
	fma.rn.f32 	%f6210, %f6145, %f6146, %f6130;
	fma.rn.f32 	%f6211, %f6145, %f6147, %f6131;
	fma.rn.f32 	%f6212, %f6145, %f6148, %f6132;
	fma.rn.f32 	%f6213, %f6145, %f6149, %f6133;
	fma.rn.f32 	%f6214, %f6145, %f6150, %f6134;
	fma.rn.f32 	%f6215, %f6145, %f6151, %f6135;
	fma.rn.f32 	%f6216, %f6145, %f6152, %f6136;
	fma.rn.f32 	%f6217, %f6145, %f6153, %f6137;
	ld.shared.v4.f32 	{%f6218, %f6219, %f6220, %f6221}, [%r128+5120];
	ld.shared.v4.f32 	{%f6222, %f6223, %f6224, %f6225}, [%r128+5376];
	ld.shared.v4.f32 	{%f6226, %f6227, %f6228, %f6229}, [%r130+5120];
	ld.shared.v4.f32 	{%f6230, %f6231, %f6232, %f6233}, [%r130+5376];
	fma.rn.f32 	%f6234, %f6218, %f6226, %f6154;
	fma.rn.f32 	%f6235, %f6218, %f6227, %f6155;
	fma.rn.f32 	%f6236, %f6218, %f6228, %f6156;
	fma.rn.f32 	%f6237, %f6218, %f6229, %f6157;
	fma.rn.f32 	%f6238, %f6218, %f6230, %f6158;
	fma.rn.f32 	%f6239, %f6218, %f6231, %f6159;
	fma.rn.f32 	%f6240, %f6218, %f6232, %f6160;
	fma.rn.f32 	%f6241, %f6218, %f6233, %f6161;
	fma.rn.f32 	%f6242, %f6219, %f6226, %f6162;
	fma.rn.f32 	%f6243, %f6219, %f6227, %f6163;
	fma.rn.f32 	%f6244, %f6219, %f6228, %f6164;
	fma.rn.f32 	%f6245, %f6219, %f6229, %f6165;
	fma.rn.f32 	%f6246, %f6219, %f6230, %f6166;
	fma.rn.f32 	%f6247, %f6219, %f6231, %f6167;
	fma.rn.f32 	%f6248, %f6219, %f6232, %f6168;
	fma.rn.f32 	%f6249, %f6219, %f6233, %f6169;
	fma.rn.f32 	%f6250, %f6220, %f6226, %f6170;
	fma.rn.f32 	%f6251, %f6220, %f6227, %f6171;
	fma.rn.f32 	%f6252, %f6220, %f6228, %f6172;
	fma.rn.f32 	%f6253, %f6220, %f6229, %f6173;
	fma.rn.f32 	%f6254, %f6220, %f6230, %f6174;
	fma.rn.f32 	%f6255, %f6220, %f6231, %f6175;
	fma.rn.f32 	%f6256, %f6220, %f6232, %f6176;
	fma.rn.f32 	%f6257, %f6220, %f6233, %f6177;
	fma.rn.f32 	%f6258, %f6221, %f6226, %f6178;
	fma.rn.f32 	%f6259, %f6221, %f6227, %f6179;
	fma.rn.f32 	%f6260, %f6221, %f6228, %f6180;
	fma.rn.f32 	%f6261, %f6221, %f6229, %f6181;
	fma.rn.f32 	%f6262, %f6221, %f6230, %f6182;
	fma.rn.f32 	%f6263, %f6221, %f6231, %f6183;
	fma.rn.f32 	%f6264, %f6221, %f6232, %f6184;
	fma.rn.f32 	%f6265, %f6221, %f6233, %f6185;
	fma.rn.f32 	%f6266, %f6222, %f6226, %f6186;
	fma.rn.f32 	%f6267, %f6222, %f6227, %f6187;
	fma.rn.f32 	%f6268, %f6222, %f6228, %f6188;
	fma.rn.f32 	%f6269, %f6222, %f6229, %f6189;
	fma.rn.f32 	%f6270, %f6222, %f6230, %f6190;
	fma.rn.f32 	%f6271, %f6222, %f6231, %f6191;
	fma.rn.f32 	%f6272, %f6222, %f6232, %f6192;
	fma.rn.f32 	%f6273, %f6222, %f6233, %f6193;
	fma.rn.f32 	%f6274, %f6223, %f6226, %f6194;
	fma.rn.f32 	%f6275, %f6223, %f6227, %f6195;
	fma.rn.f32 	%f6276, %f6223, %f6228, %f6196;
	fma.rn.f32 	%f6277, %f6223, %f6229, %f6197;
	fma.rn.f32 	%f6278, %f6223, %f6230, %f6198;
	fma.rn.f32 	%f6279, %f6223, %f6231, %f6199;
	fma.rn.f32 	%f6280, %f6223, %f6232, %f6200;
	fma.rn.f32 	%f6281, %f6223, %f6233, %f6201;
	fma.rn.f32 	%f6282, %f6224, %f6226, %f6202;
	fma.rn.f32 	%f6283, %f6224, %f6227, %f6203;
	fma.rn.f32 	%f6284, %f6224, %f6228, %f6204;
	fma.rn.f32 	%f6285, %f6224, %f6229, %f6205;
	fma.rn.f32 	%f6286, %f6224, %f6230, %f6206;
	fma.rn.f32 	%f6287, %f6224, %f6231, %f6207;
	fma.rn.f32 	%f6288, %f6224, %f6232, %f6208;
	fma.rn.f32 	%f6289, %f6224, %f6233, %f6209;
	fma.rn.f32 	%f6290, %f6225, %f6226, %f6210;
	fma.rn.f32 	%f6291, %f6225, %f6227, %f6211;
	fma.rn.f32 	%f6292, %f6225, %f6228, %f6212;
	fma.rn.f32 	%f6293, %f6225, %f6229, %f6213;
	fma.rn.f32 	%f6294, %f6225, %f6230, %f6214;
	fma.rn.f32 	%f6295, %f6225, %f6231, %f6215;
	fma.rn.f32 	%f6296, %f6225, %f6232, %f6216;
	fma.rn.f32 	%f6297, %f6225, %f6233, %f6217;
	ld.shared.v4.f32 	{%f6298, %f6299, %f6300, %f6301}, [%r128+5632];
	ld.shared.v4.f32 	{%f6302, %f6303, %f6304, %f6305}, [%r128+5888];
	ld.shared.v4.f32 	{%f6306, %f6307, %f6308, %f6309}, [%r130+5632];
	ld.shared.v4.f32 	{%f6310, %f6311, %f6312, %f6313}, [%r130+5888];
	fma.rn.f32 	%f6314, %f6298, %f6306, %f6234;
	fma.rn.f32 	%f6315, %f6298, %f6307, %f6235;
	fma.rn.f32 	%f6316, %f6298, %f6308, %f6236;
	fma.rn.f32 	%f6317, %f6298, %f6309, %f6237;
	fma.rn.f32 	%f6318, %f6298, %f6310, %f6238;
	fma.rn.f32 	%f6319, %f6298, %f6311, %f6239;
	fma.rn.f32 	%f6320, %f6298, %f6312, %f6240;
	fma.rn.f32 	%f6321, %f6298, %f6313, %f6241;
	fma.rn.f32 	%f6322, %f6299, %f6306, %f6242;
	fma.rn.f32 	%f6323, %f6299, %f6307, %f6243;
	fma.rn.f32 	%f6324, %f6299, %f6308, %f6244;
	fma.rn.f32 	%f6325, %f6299, %f6309, %f6245;
	fma.rn.f32 	%f6326, %f6299, %f6310, %f6246;
	fma.rn.f32 	%f6327, %f6299, %f6311, %f6247;
	fma.rn.f32 	%f6328, %f6299, %f6312, %f6248;
	fma.rn.f32 	%f6329, %f6299, %f6313, %f6249;
	fma.rn.f32 	%f6330, %f6300, %f6306, %f6250;
	fma.rn.f32 	%f6331, %f6300, %f6307, %f6251;
	fma.rn.f32 	%f6332, %f6300, %f6308, %f6252;
	fma.rn.f32 	%f6333, %f6300, %f6309, %f6253;
	fma.rn.f32 	%f6334, %f6300, %f6310, %f6254;
	fma.rn.f32 	%f6335, %f6300, %f6311, %f6255;
	fma.rn.f32 	%f6336, %f6300, %f6312, %f6256;
	fma.rn.f32 	%f6337, %f6300, %f6313, %f6257;
	fma.rn.f32 	%f6338, %f6301, %f6306, %f6258;
	fma.rn.f32 	%f6339, %f6301, %f6307, %f6259;
	fma.rn.f32 	%f6340, %f6301, %f6308, %f6260;
	fma.rn.f32 	%f6341, %f6301, %f6309, %f6261;
	fma.rn.f32 	%f6342, %f6301, %f6310, %f6262;
	fma.rn.f32 	%f6343, %f6301, %f6311, %f6263;
	fma.rn.f32 	%f6344, %f6301, %f6312, %f6264;
	fma.rn.f32 	%f6345, %f6301, %f6313, %f6265;
	fma.rn.f32 	%f6346, %f6302, %f6306, %f6266;
	fma.rn.f32 	%f6347, %f6302, %f6307, %f6267;
	fma.rn.f32 	%f6348, %f6302, %f6308, %f6268;
	fma.rn.f32 	%f6349, %f6302, %f6309, %f6269;
	fma.rn.f32 	%f6350, %f6302, %f6310, %f6270;
	fma.rn.f32 	%f6351, %f6302, %f6311, %f6271;
	fma.rn.f32 	%f6352, %f6302, %f6312, %f6272;
	fma.rn.f32 	%f6353, %f6302, %f6313, %f6273;
	fma.rn.f32 	%f6354, %f6303, %f6306, %f6274;
	fma.rn.f32 	%f6355, %f6303, %f6307, %f6275;
	fma.rn.f32 	%f6356, %f6303, %f6308, %f6276;
	fma.rn.f32 	%f6357, %f6303, %f6309, %f6277;
	fma.rn.f32 	%f6358, %f6303, %f6310, %f6278;
	fma.rn.f32 	%f6359, %f6303, %f6311, %f6279;
	fma.rn.f32 	%f6360, %f6303, %f6312, %f6280;
	fma.rn.f32 	%f6361, %f6303, %f6313, %f6281;
	fma.rn.f32 	%f6362, %f6304, %f6306, %f6282;
	fma.rn.f32 	%f6363, %f6304, %f6307, %f6283;
	fma.rn.f32 	%f6364, %f6304, %f6308, %f6284;
	fma.rn.f32 	%f6365, %f6304, %f6309, %f6285;
	fma.rn.f32 	%f6366, %f6304, %f6310, %f6286;
	fma.rn.f32 	%f6367, %f6304, %f6311, %f6287;
	fma.rn.f32 	%f6368, %f6304, %f6312, %f6288;
	fma.rn.f32 	%f6369, %f6304, %f6313, %f6289;
	fma.rn.f32 	%f6370, %f6305, %f6306, %f6290;
	fma.rn.f32 	%f6371, %f6305, %f6307, %f6291;
	fma.rn.f32 	%f6372, %f6305, %f6308, %f6292;
	fma.rn.f32 	%f6373, %f6305, %f6309, %f6293;
	fma.rn.f32 	%f6374, %f6305, %f6310, %f6294;
	fma.rn.f32 	%f6375, %f6305, %f6311, %f6295;
	fma.rn.f32 	%f6376, %f6305, %f6312, %f6296;
	fma.rn.f32 	%f6377, %f6305, %f6313, %f6297;
	ld.shared.v4.f32 	{%f6378, %f6379, %f6380, %f6381}, [%r128+6144];
	ld.shared.v4.f32 	{%f6382, %f6383, %f6384, %f6385}, [%r128+6400];
	ld.shared.v4.f32 	{%f6386, %f6387, %f6388, %f6389}, [%r130+6144];
	ld.shared.v4.f32 	{%f6390, %f6391, %f6392, %f6393}, [%r130+6400];
	fma.rn.f32 	%f6394, %f6378, %f6386, %f6314;
	fma.rn.f32 	%f6395, %f6378, %f6387, %f6315;
	fma.rn.f32 	%f6396, %f6378, %f6388, %f6316;
	fma.rn.f32 	%f6397, %f6378, %f6389, %f6317;
	fma.rn.f32 	%f6398, %f6378, %f6390, %f6318;
	fma.rn.f32 	%f6399, %f6378, %f6391, %f6319;
	fma.rn.f32 	%f6400, %f6378, %f6392, %f6320;
	fma.rn.f32 	%f6401, %f6378, %f6393, %f6321;
	fma.rn.f32 	%f6402, %f6379, %f6386, %f6322;
	fma.rn.f32 	%f6403, %f6379, %f6387, %f6323;
	fma.rn.f32 	%f6404, %f6379, %f6388, %f6324;
	fma.rn.f32 	%f6405, %f6379, %f6389, %f6325;
	fma.rn.f32 	%f6406, %f6379, %f6390, %f6326;
	fma.rn.f32 	%f6407, %f6379, %f6391, %f6327;
	fma.rn.f32 	%f6408, %f6379, %f6392, %f6328;
	fma.rn.f32 	%f6409, %f6379, %f6393, %f6329;
	fma.rn.f32 	%f6410, %f6380, %f6386, %f6330;
	fma.rn.f32 	%f6411, %f6380, %f6387, %f6331;
	fma.rn.f32 	%f6412, %f6380, %f6388, %f6332;
	fma.rn.f32 	%f6413, %f6380, %f6389, %f6333;
	fma.rn.f32 	%f6414, %f6380, %f6390, %f6334;
	fma.rn.f32 	%f6415, %f6380, %f6391, %f6335;
	fma.rn.f32 	%f6416, %f6380, %f6392, %f6336;
	fma.rn.f32 	%f6417, %f6380, %f6393, %f6337;
	fma.rn.f32 	%f6418, %f6381, %f6386, %f6338;
	fma.rn.f32 	%f6419, %f6381, %f6387, %f6339;
	fma.rn.f32 	%f6420, %f6381, %f6388, %f6340;
	fma.rn.f32 	%f6421, %f6381, %f6389, %f6341;
	fma.rn.f32 	%f6422, %f6381, %f6390, %f6342;
	fma.rn.f32 	%f6423, %f6381, %f6391, %f6343;
	fma.rn.f32 	%f6424, %f6381, %f6392, %f6344;
	fma.rn.f32 	%f6425, %f6381, %f6393, %f6345;
	fma.rn.f32 	%f6426, %f6382, %f6386, %f6346;
	fma.rn.f32 	%f6427, %f6382, %f6387, %f6347;
	fma.rn.f32 	%f6428, %f6382, %f6388, %f6348;
	fma.rn.f32 	%f6429, %f6382, %f6389, %f6349;
	fma.rn.f32 	%f6430, %f6382, %f6390, %f6350;
	fma.rn.f32 	%f6431, %f6382, %f6391, %f6351;
	fma.rn.f32 	%f6432, %f6382, %f6392, %f6352;
	fma.rn.f32 	%f6433, %f6382, %f6393, %f6353;
	fma.rn.f32 	%f6434, %f6383, %f6386, %f6354;
	fma.rn.f32 	%f6435, %f6383, %f6387, %f6355;
	fma.rn.f32 	%f6436, %f6383, %f6388, %f6356;
	fma.rn.f32 	%f6437, %f6383, %f6389, %f6357;
	fma.rn.f32 	%f6438, %f6383, %f6390, %f6358;
	fma.rn.f32 	%f6439, %f6383, %f6391, %f6359;
	fma.rn.f32 	%f6440, %f6383, %f6392, %f6360;
	fma.rn.f32 	%f6441, %f6383, %f6393, %f6361;
	fma.rn.f32 	%f6442, %f6384, %f6386, %f6362;
	fma.rn.f32 	%f6443, %f6384, %f6387, %f6363;
	fma.rn.f32 	%f6444, %f6384, %f6388, %f6364;
	fma.rn.f32 	%f6445, %f6384, %f6389, %f6365;
	fma.rn.f32 	%f6446, %f6384, %f6390, %f6366;
	fma.rn.f32 	%f6447, %f6384, %f6391, %f6367;
	fma.rn.f32 	%f6448, %f6384, %f6392, %f6368;
	fma.rn.f32 	%f6449, %f6384, %f6393, %f6369;
	fma.rn.f32 	%f6450, %f6385, %f6386, %f6370;
	fma.rn.f32 	%f6451, %f6385, %f6387, %f6371;
	fma.rn.f32 	%f6452, %f6385, %f6388, %f6372;
	fma.rn.f32 	%f6453, %f6385, %f6389, %f6373;
	fma.rn.f32 	%f6454, %f6385, %f6390, %f6374;
	fma.rn.f32 	%f6455, %f6385, %f6391, %f6375;
	fma.rn.f32 	%f6456, %f6385, %f6392, %f6376;
	fma.rn.f32 	%f6457, %f6385, %f6393, %f6377;
	ld.shared.v4.f32 	{%f6458, %f6459, %f6460, %f6461}, [%r128+6656];
	ld.shared.v4.f32 	{%f6462, %f6463, %f6464, %f6465}, [%r128+6912];
	ld.shared.v4.f32 	{%f6466, %f6467, %f6468, %f6469}, [%r130+6656];
	ld.shared.v4.f32 	{%f6470, %f6471, %f6472, %f6473}, [%r130+6912];
	fma.rn.f32 	%f6474, %f6458, %f6466, %f6394;
	fma.rn.f32 	%f6475, %f6458, %f6467, %f6395;
	fma.rn.f32 	%f6476, %f6458, %f6468, %f6396;
	fma.rn.f32 	%f6477, %f6458, %f6469, %f6397;
	fma.rn.f32 	%f6478, %f6458, %f6470, %f6398;
	fma.rn.f32 	%f6479, %f6458, %f6471, %f6399;
	fma.rn.f32 	%f6480, %f6458, %f6472, %f6400;
	fma.rn.f32 	%f6481, %f6458, %f6473, %f6401;
	fma.rn.f32 	%f6482, %f6459, %f6466, %f6402;
	fma.rn.f32 	%f6483, %f6459, %f6467, %f6403;
	fma.rn.f32 	%f6484, %f6459, %f6468, %f6404;
	fma.rn.f32 	%f6485, %f6459, %f6469, %f6405;
	fma.rn.f32 	%f6486, %f6459, %f6470, %f6406;
	fma.rn.f32 	%f6487, %f6459, %f6471, %f6407;
	fma.rn.f32 	%f6488, %f6459, %f6472, %f6408;
	fma.rn.f32 	%f6489, %f6459, %f6473, %f6409;
	fma.rn.f32 	%f6490, %f6460, %f6466, %f6410;
	fma.rn.f32 	%f6491, %f6460, %f6467, %f6411;
	fma.rn.f32 	%f6492, %f6460, %f6468, %f6412;
	fma.rn.f32 	%f6493, %f6460, %f6469, %f6413;
	fma.rn.f32 	%f6494, %f6460, %f6470, %f6414;
	fma.rn.f32 	%f6495, %f6460, %f6471, %f6415;
	fma.rn.f32 	%f6496, %f6460, %f6472, %f6416;
	fma.rn.f32 	%f6497, %f6460, %f6473, %f6417;
	fma.rn.f32 	%f6498, %f6461, %f6466, %f6418;
	fma.rn.f32 	%f6499, %f6461, %f6467, %f6419;
	fma.rn.f32 	%f6500, %f6461, %f6468, %f6420;
	fma.rn.f32 	%f6501, %f6461, %f6469, %f6421;
	fma.rn.f32 	%f6502, %f6461, %f6470, %f6422;
	fma.rn.f32 	%f6503, %f6461, %f6471, %f6423;
	fma.rn.f32 	%f6504, %f6461, %f6472, %f6424;
	fma.rn.f32 	%f6505, %f6461, %f6473, %f6425;
	fma.rn.f32 	%f6506, %f6462, %f6466, %f6426;
	fma.rn.f32 	%f6507, %f6462, %f6467, %f6427;
	fma.rn.f32 	%f6508, %f6462, %f6468, %f6428;
	fma.rn.f32 	%f6509, %f6462, %f6469, %f6429;
	fma.rn.f32 	%f6510, %f6462, %f6470, %f6430;
	fma.rn.f32 	%f6511, %f6462, %f6471, %f6431;
	fma.rn.f32 	%f6512, %f6462, %f6472, %f6432;
	fma.rn.f32 	%f6513, %f6462, %f6473, %f6433;
	fma.rn.f32 	%f6514, %f6463, %f6466, %f6434;
	fma.rn.f32 	%f6515, %f6463, %f6467, %f6435;
	fma.rn.f32 	%f6516, %f6463, %f6468, %f6436;
	fma.rn.f32 	%f6517, %f6463, %f6469, %f6437;
	fma.rn.f32 	%f6518, %f6463, %f6470, %f6438;
	fma.rn.f32 	%f6519, %f6463, %f6471, %f6439;
	fma.rn.f32 	%f6520, %f6463, %f6472, %f6440;
	fma.rn.f32 	%f6521, %f6463, %f6473, %f6441;
	fma.rn.f32 	%f6522, %f6464, %f6466, %f6442;
	fma.rn.f32 	%f6523, %f6464, %f6467, %f6443;
	fma.rn.f32 	%f6524, %f6464, %f6468, %f6444;
	fma.rn.f32 	%f6525, %f6464, %f6469, %f6445;
	fma.rn.f32 	%f6526, %f6464, %f6470, %f6446;
	fma.rn.f32 	%f6527, %f6464, %f6471, %f6447;
	fma.rn.f32 	%f6528, %f6464, %f6472, %f6448;
	fma.rn.f32 	%f6529, %f6464, %f6473, %f6449;
	fma.rn.f32 	%f6530, %f6465, %f6466, %f6450;
	fma.rn.f32 	%f6531, %f6465, %f6467, %f6451;
	fma.rn.f32 	%f6532, %f6465, %f6468, %f6452;
	fma.rn.f32 	%f6533, %f6465, %f6469, %f6453;
	fma.rn.f32 	%f6534, %f6465, %f6470, %f6454;
	fma.rn.f32 	%f6535, %f6465, %f6471, %f6455;
	fma.rn.f32 	%f6536, %f6465, %f6472, %f6456;
	fma.rn.f32 	%f6537, %f6465, %f6473, %f6457;
	ld.shared.v4.f32 	{%f6538, %f6539, %f6540, %f6541}, [%r128+7168];
	ld.shared.v4.f32 	{%f6542, %f6543, %f6544, %f6545}, [%r128+7424];
	ld.shared.v4.f32 	{%f6546, %f6547, %f6548, %f6549}, [%r130+7168];
	ld.shared.v4.f32 	{%f6550, %f6551, %f6552, %f6553}, [%r130+7424];
	fma.rn.f32 	%f6554, %f6538, %f6546, %f6474;
	fma.rn.f32 	%f6555, %f6538, %f6547, %f6475;
	fma.rn.f32 	%f6556, %f6538, %f6548, %f6476;
	fma.rn.f32 	%f6557, %f6538, %f6549, %f6477;
	fma.rn.f32 	%f6558, %f6538, %f6550, %f6478;
	fma.rn.f32 	%f6559, %f6538, %f6551, %f6479;
	fma.rn.f32 	%f6560, %f6538, %f6552, %f6480;
	fma.rn.f32 	%f6561, %f6538, %f6553, %f6481;
	fma.rn.f32 	%f6562, %f6539, %f6546, %f6482;
	fma.rn.f32 	%f6563, %f6539, %f6547, %f6483;
	fma.rn.f32 	%f6564, %f6539, %f6548, %f6484;
	fma.rn.f32 	%f6565, %f6539, %f6549, %f6485;
	fma.rn.f32 	%f6566, %f6539, %f6550, %f6486;
	fma.rn.f32 	%f6567, %f6539, %f6551, %f6487;
	fma.rn.f32 	%f6568, %f6539, %f6552, %f6488;
	fma.rn.f32 	%f6569, %f6539, %f6553, %f6489;
	fma.rn.f32 	%f6570, %f6540, %f6546, %f6490;
	fma.rn.f32 	%f6571, %f6540, %f6547, %f6491;
	fma.rn.f32 	%f6572, %f6540, %f6548, %f6492;
	fma.rn.f32 	%f6573, %f6540, %f6549, %f6493;
	fma.rn.f32 	%f6574, %f6540, %f6550, %f6494;
	fma.rn.f32 	%f6575, %f6540, %f6551, %f6495;
	fma.rn.f32 	%f6576, %f6540, %f6552, %f6496;
	fma.rn.f32 	%f6577, %f6540, %f6553, %f6497;
	fma.rn.f32 	%f6578, %f6541, %f6546, %f6498;
	fma.rn.f32 	%f6579, %f6541, %f6547, %f6499;
	fma.rn.f32 	%f6580, %f6541, %f6548, %f6500;
	fma.rn.f32 	%f6581, %f6541, %f6549, %f6501;
	fma.rn.f32 	%f6582, %f6541, %f6550, %f6502;
	fma.rn.f32 	%f6583, %f6541, %f6551, %f6503;
	fma.rn.f32 	%f6584, %f6541, %f6552, %f6504;
	fma.rn.f32 	%f6585, %f6541, %f6553, %f6505;
	fma.rn.f32 	%f6586, %f6542, %f6546, %f6506;
	fma.rn.f32 	%f6587, %f6542, %f6547, %f6507;
	fma.rn.f32 	%f6588, %f6542, %f6548, %f6508;
	fma.rn.f32 	%f6589, %f6542, %f6549, %f6509;
	fma.rn.f32 	%f6590, %f6542, %f6550, %f6510;
	fma.rn.f32 	%f6591, %f6542, %f6551, %f6511;
	fma.rn.f32 	%f6592, %f6542, %f6552, %f6512;
	fma.rn.f32 	%f6593, %f6542, %f6553, %f6513;
	fma.rn.f32 	%f6594, %f6543, %f6546, %f6514;
	fma.rn.f32 	%f6595, %f6543, %f6547, %f6515;
	fma.rn.f32 	%f6596, %f6543, %f6548, %f6516;
	fma.rn.f32 	%f6597, %f6543, %f6549, %f6517;
	fma.rn.f32 	%f6598, %f6543, %f6550, %f6518;
	fma.rn.f32 	%f6599, %f6543, %f6551, %f6519;
	fma.rn.f32 	%f6600, %f6543, %f6552, %f6520;
	fma.rn.f32 	%f6601, %f6543, %f6553, %f6521;
	fma.rn.f32 	%f6602, %f6544, %f6546, %f6522;
	fma.rn.f32 	%f6603, %f6544, %f6547, %f6523;
	fma.rn.f32 	%f6604, %f6544, %f6548, %f6524;
	fma.rn.f32 	%f6605, %f6544, %f6549, %f6525;
	fma.rn.f32 	%f6606, %f6544, %f6550, %f6526;
	fma.rn.f32 	%f6607, %f6544, %f6551, %f6527;
	fma.rn.f32 	%f6608, %f6544, %f6552, %f6528;
	fma.rn.f32 	%f6609, %f6544, %f6553, %f6529;
	fma.rn.f32 	%f6610, %f6545, %f6546, %f6530;
	fma.rn.f32 	%f6611, %f6545, %f6547, %f6531;
	fma.rn.f32 	%f6612, %f6545, %f6548, %f6532;
	fma.rn.f32 	%f6613, %f6545, %f6549, %f6533;
	fma.rn.f32 	%f6614, %f6545, %f6550, %f6534;
	fma.rn.f32 	%f6615, %f6545, %f6551, %f6535;
	fma.rn.f32 	%f6616, %f6545, %f6552, %f6536;
	fma.rn.f32 	%f6617, %f6545, %f6553, %f6537;
	ld.shared.v4.f32 	{%f6618, %f6619, %f6620, %f6621}, [%r128+7680];
	ld.shared.v4.f32 	{%f6622, %f6623, %f6624, %f6625}, [%r128+7936];
	ld.shared.v4.f32 	{%f6626, %f6627, %f6628, %f6629}, [%r130+7680];
	ld.shared.v4.f32 	{%f6630, %f6631, %f6632, %f6633}, [%r130+7936];
	fma.rn.f32 	%f469, %f6618, %f6626, %f6554;
	fma.rn.f32 	%f470, %f6618, %f6627, %f6555;
	fma.rn.f32 	%f471, %f6618, %f6628, %f6556;
	fma.rn.f32 	%f472, %f6618, %f6629, %f6557;
	fma.rn.f32 	%f473, %f6618, %f6630, %f6558;
	fma.rn.f32 	%f474, %f6618, %f6631, %f6559;
	fma.rn.f32 	%f475, %f6618, %f6632, %f6560;
	fma.rn.f32 	%f476, %f6618, %f6633, %f6561;
	fma.rn.f32 	%f477, %f6619, %f6626, %f6562;
	fma.rn.f32 	%f478, %f6619, %f6627, %f6563;
	fma.rn.f32 	%f479, %f6619, %f6628, %f6564;
	fma.rn.f32 	%f480, %f6619, %f6629, %f6565;
	fma.rn.f32 	%f481, %f6619, %f6630, %f6566;
	fma.rn.f32 	%f482, %f6619, %f6631, %f6567;
	fma.rn.f32 	%f483, %f6619, %f6632, %f6568;
	fma.rn.f32 	%f484, %f6619, %f6633, %f6569;
	fma.rn.f32 	%f485, %f6620, %f6626, %f6570;
	fma.rn.f32 	%f486, %f6620, %f6627, %f6571;
	fma.rn.f32 	%f487, %f6620, %f6628, %f6572;
	fma.rn.f32 	%f488, %f6620, %f6629, %f6573;
	fma.rn.f32 	%f489, %f6620, %f6630, %f6574;
	fma.rn.f32 	%f490, %f6620, %f6631, %f6575;
	fma.rn.f32 	%f491, %f6620, %f6632, %f6576;
	fma.rn.f32 	%f492, %f6620, %f6633, %f6577;
	fma.rn.f32 	%f493, %f6621, %f6626, %f6578;
	fma.rn.f32 	%f494, %f6621, %f6627, %f6579;
	fma.rn.f32 	%f495, %f6621, %f6628, %f6580;
	fma.rn.f32 	%f496, %f6621, %f6629, %f6581;
	fma.rn.f32 	%f497, %f6621, %f6630, %f6582;
	fma.rn.f32 	%f498, %f6621, %f6631, %f6583;
	fma.rn.f32 	%f499, %f6621, %f6632, %f6584;
	fma.rn.f32 	%f500, %f6621, %f6633, %f6585;
	fma.rn.f32 	%f501, %f6622, %f6626, %f6586;
	fma.rn.f32 	%f502, %f6622, %f6627, %f6587;
	fma.rn.f32 	%f503, %f6622, %f6628, %f6588;
	fma.rn.f32 	%f504, %f6622, %f6629, %f6589;
	fma.rn.f32 	%f505, %f6622, %f6630, %f6590;
	fma.rn.f32 	%f506, %f6622, %f6631, %f6591;
	fma.rn.f32 	%f507, %f6622, %f6632, %f6592;
	fma.rn.f32 	%f508, %f6622, %f6633, %f6593;
	fma.rn.f32 	%f509, %f6623, %f6626, %f6594;
	fma.rn.f32 	%f510, %f6623, %f6627, %f6595;
	fma.rn.f32 	%f511, %f6623, %f6628, %f6596;
	fma.rn.f32 	%f512, %f6623, %f6629, %f6597;
	fma.rn.f32 	%f513, %f6623, %f6630, %f6598;
	fma.rn.f32 	%f514, %f6623, %f6631, %f6599;
	fma.rn.f32 	%f515, %f6623, %f6632, %f6600;
	fma.rn.f32 	%f516, %f6623, %f6633, %f6601;
	fma.rn.f32 	%f517, %f6624, %f6626, %f6602;
	fma.rn.f32 	%f518, %f6624, %f6627, %f6603;
	fma.rn.f32 	%f519, %f6624, %f6628, %f6604;
	fma.rn.f32 	%f520, %f6624, %f6629, %f6605;
	fma.rn.f32 	%f521, %f6624, %f6630, %f6606;
	fma.rn.f32 	%f522, %f6624, %f6631, %f6607;
	fma.rn.f32 	%f523, %f6624, %f6632, %f6608;
	fma.rn.f32 	%f524, %f6624, %f6633, %f6609;
	fma.rn.f32 	%f525, %f6625, %f6626, %f6610;
	fma.rn.f32 	%f526, %f6625, %f6627, %f6611;
	fma.rn.f32 	%f527, %f6625, %f6628, %f6612;
	fma.rn.f32 	%f528, %f6625, %f6629, %f6613;
	fma.rn.f32 	%f529, %f6625, %f6630, %f6614;
	fma.rn.f32 	%f530, %f6625, %f6631, %f6615;
	fma.rn.f32 	%f531, %f6625, %f6632, %f6616;
	fma.rn.f32 	%f532, %f6625, %f6633, %f6617;
	shr.u32 	%r131, %r122, 1;
	setp.ne.s32 	%p6, %r131, 4;
	@%p6 bra 	$L__BB2_13;
	mov.u32 	%r132, %tid.y;
	shl.b32 	%r133, %r132, 4;
	mov.u32 	%r134, _ZZ16sgemm_b2b_kernelILi1024ELi1024ELi128ELi1024EEvPfS0_S0_S0_S0_E3s_a;
	add.s32 	%r135, %r134, %r133;
	mov.u32 	%r136, %tid.x;
	shl.b32 	%r137, %r136, 11;
	and.b32  	%r138, %r137, 2048;
	add.s32 	%r139, %r135, %r138;
	st.shared.f32 	[%r139], %f193;
	st.shared.f32 	[%r139+512], %f194;
	st.shared.f32 	[%r139+1024], %f195;
	st.shared.f32 	[%r139+1536], %f196;
	st.shared.f32 	[%r139+4], %f201;
	st.shared.f32 	[%r139+516], %f202;
	st.shared.f32 	[%r139+1028], %f203;
	st.shared.f32 	[%r139+1540], %f204;
	st.shared.f32 	[%r139+8], %f209;
	st.shared.f32 	[%r139+520], %f210;
	st.shared.f32 	[%r139+1032], %f211;
	st.shared.f32 	[%r139+1544], %f212;
	st.shared.f32 	[%r139+12], %f217;
	st.shared.f32 	[%r139+524], %f218;
	st.shared.f32 	[%r139+1036], %f219;
	st.shared.f32 	[%r139+1548], %f220;
	st.shared.f32 	[%r139+256], %f225;
	st.shared.f32 	[%r139+768], %f226;
	st.shared.f32 	[%r139+1280], %f227;
	st.shared.f32 	[%r139+1792], %f228;
	st.shared.f32 	[%r139+260], %f233;
	st.shared.f32 	[%r139+772], %f234;
	st.shared.f32 	[%r139+1284], %f235;
	st.shared.f32 	[%r139+1796], %f236;
	st.shared.f32 	[%r139+264], %f241;
	st.shared.f32 	[%r139+776], %f242;
	st.shared.f32 	[%r139+1288], %f243;
	st.shared.f32 	[%r139+1800], %f244;
	st.shared.f32 	[%r139+268], %f249;
	st.shared.f32 	[%r139+780], %f250;
	st.shared.f32 	[%r139+1292], %f251;
	st.shared.f32 	[%r139+1804], %f252;
$L__BB2_13:
	mov.u32 	%r140, %tid.y;
	shl.b32 	%r141, %r140, 4;
	mov.u32 	%r142, %tid.x;
	add.s32 	%r143, %r141, %r142;
	shl.b32 	%r144, %r143, 4;
	mov.u32 	%r145, _ZZ16sgemm_b2b_kernelILi1024ELi1024ELi128ELi1024EEvPfS0_S0_S0_S0_E4s_b1;
	add.s32 	%r146, %r145, %r144;
	st.shared.v4.f32 	[%r146], {%f465, %f466, %f467, %f468};
	bar.sync 	0;
	ld.global.nc.v4.f32 	{%f533, %f534, %f535, %f536}, [%rd13+163840];
	mov.u32 	%r147, _ZZ16sgemm_b2b_kernelILi1024ELi1024ELi128ELi1024EEvPfS0_S0_S0_S0_E3s_a;
	add.s32 	%r148, %r147, %r141;
	ld.shared.v4.f32 	{%f6634, %f6635, %f6636, %f6637}, [%r148];
	ld.shared.v4.f32 	{%f6638, %f6639, %f6640, %f6641}, [%r148+256];
	shl.b32 	%r149, %r142, 4;
	add.s32 	%r150, %r145, %r149;
	ld.shared.v4.f32 	{%f6642, %f6643, %f6644, %f6645}, [%r150];
	ld.shared.v4.f32 	{%f6646, %f6647, %f6648, %f6649}, [%r150+256];
	fma.rn.f32 	%f6650, %f6634, %f6642, %f469;
	fma.rn.f32 	%f6651, %f6634, %f6643, %f470;
	fma.rn.f32 	%f6652, %f6634, %f6644, %f471;
	fma.rn.f32 	%f6653, %f6634, %f6645, %f472;
	fma.rn.f32 	%f6654, %f6634, %f6646, %f473;
	fma.rn.f32 	%f6655, %f6634, %f6647, %f474;
	fma.rn.f32 	%f6656, %f6634, %f6648, %f475;
	fma.rn.f32 	%f6657, %f6634, %f6649, %f476;
	fma.rn.f32 	%f6658, %f6635, %f6642, %f477;
	fma.rn.f32 	%f6659, %f6635, %f6643, %f478;
	fma.rn.f32 	%f6660, %f6635, %f6644, %f479;
	fma.rn.f32 	%f6661, %f6635, %f6645, %f480;
	fma.rn.f32 	%f6662, %f6635, %f6646, %f481;
	fma.rn.f32 	%f6663, %f6635, %f6647, %f482;
	fma.rn.f32 	%f6664, %f6635, %f6648, %f483;
	fma.rn.f32 	%f6665, %f6635, %f6649, %f484;
	fma.rn.f32 	%f6666, %f6636, %f6642, %f485;
	fma.rn.f32 	%f6667, %f6636, %f6643, %f486;
	fma.rn.f32 	%f6668, %f6636, %f6644, %f487;
	fma.rn.f32 	%f6669, %f6636, %f6645, %f488;
	fma.rn.f32 	%f6670, %f6636, %f6646, %f489;
	fma.rn.f32 	%f6671, %f6636, %f6647, %f490;
	fma.rn.f32 	%f6672, %f6636, %f6648, %f491;
	fma.rn.f32 	%f6673, %f6636, %f6649, %f492;
	fma.rn.f32 	%f6674, %f6637, %f6642, %f493;
	fma.rn.f32 	%f6675, %f6637, %f6643, %f494;
	fma.rn.f32 	%f6676, %f6637, %f6644, %f495;
	fma.rn.f32 	%f6677, %f6637, %f6645, %f496;
	fma.rn.f32 	%f6678, %f6637, %f6646, %f497;
	fma.rn.f32 	%f6679, %f6637, %f6647, %f498;
	fma.rn.f32 	%f6680, %f6637, %f6648, %f499;
	fma.rn.f32 	%f6681, %f6637, %f6649, %f500;
	fma.rn.f32 	%f6682, %f6638, %f6642, %f501;
	fma.rn.f32 	%f6683, %f6638, %f6643, %f502;
	fma.rn.f32 	%f6684, %f6638, %f6644, %f503;
	fma.rn.f32 	%f6685, %f6638, %f6645, %f504;
	fma.rn.f32 	%f6686, %f6638, %f6646, %f505;
	fma.rn.f32 	%f6687, %f6638, %f6647, %f506;
	fma.rn.f32 	%f6688, %f6638, %f6648, %f507;
	fma.rn.f32 	%f6689, %f6638, %f6649, %f508;
	fma.rn.f32 	%f6690, %f6639, %f6642, %f509;
	fma.rn.f32 	%f6691, %f6639, %f6643, %f510;
	fma.rn.f32 	%f6692, %f6639, %f6644, %f511;
	fma.rn.f32 	%f6693, %f6639, %f6645, %f512;
	fma.rn.f32 	%f6694, %f6639, %f6646, %f513;
	fma.rn.f32 	%f6695, %f6639, %f6647, %f514;
	fma.rn.f32 	%f6696, %f6639, %f6648, %f515;
	fma.rn.f32 	%f6697, %f6639, %f6649, %f516;
	fma.rn.f32 	%f6698, %f6640, %f6642, %f517;
	fma.rn.f32 	%f6699, %f6640, %f6643, %f518;
	fma.rn.f32 	%f6700, %f6640, %f6644, %f519;
	fma.rn.f32 	%f6701, %f6640, %f6645, %f520;
	fma.rn.f32 	%f6702, %f6640, %f6646, %f521;
	fma.rn.f32 	%f6703, %f6640, %f6647, %f522;
	fma.rn.f32 	%f6704, %f6640, %f6648, %f523;
	fma.rn.f32 	%f6705, %f6640, %f6649, %f524;
	fma.rn.f32 	%f6706, %f6641, %f6642, %f525;
	fma.rn.f32 	%f6707, %f6641, %f6643, %f526;
	fma.rn.f32 	%f6708, %f6641, %f6644, %f527;
	fma.rn.f32 	%f6709, %f6641, %f6645, %f528;
	fma.rn.f32 	%f6710, %f6641, %f6646, %f529;
	fma.rn.f32 	%f6711, %f6641, %f6647, %f530;
	fma.rn.f32 	%f6712, %f6641, %f6648, %f531;
	fma.rn.f32 	%f6713, %f6641, %f6649, %f532;
	ld.shared.v4.f32 	{%f6714, %f6715, %f6716, %f6717}, [%r148+512];
	ld.shared.v4.f32 	{%f6718, %f6719, %f6720, %f6721}, [%r148+768];
	ld.shared.v4.f32 	{%f6722, %f6723, %f6724, %f6725}, [%r150+512];
	ld.shared.v4.f32 	{%f6726, %f6727, %f6728, %f6729}, [%r150+768];
	fma.rn.f32 	%f6730, %f6714, %f6722, %f6650;
	fma.rn.f32 	%f6731, %f6714, %f6723, %f6651;
	fma.rn.f32 	%f6732, %f6714, %f6724, %f6652;
	fma.rn.f32 	%f6733, %f6714, %f6725, %f6653;
	fma.rn.f32 	%f6734, %f6714, %f6726, %f6654;
	fma.rn.f32 	%f6735, %f6714, %f6727, %f6655;
	fma.rn.f32 	%f6736, %f6714, %f6728, %f6656;
	fma.rn.f32 	%f6737, %f6714, %f6729, %f6657;
	fma.rn.f32 	%f6738, %f6715, %f6722, %f6658;
	fma.rn.f32 	%f6739, %f6715, %f6723, %f6659;
	fma.rn.f32 	%f6740, %f6715, %f6724, %f6660;
	fma.rn.f32 	%f6741, %f6715, %f6725, %f6661;
	fma.rn.f32 	%f6742, %f6715, %f6726, %f6662;
	fma.rn.f32 	%f6743, %f6715, %f6727, %f6663;
	fma.rn.f32 	%f6744, %f6715, %f6728, %f6664;
	fma.rn.f32 	%f6745, %f6715, %f6729, %f6665;
	fma.rn.f32 	%f6746, %f6716, %f6722, %f6666;
	fma.rn.f32 	%f6747, %f6716, %f6723, %f6667;
	fma.rn.f32 	%f6748, %f6716, %f6724, %f6668;
	fma.rn.f32 	%f6749, %f6716, %f6725, %f6669;
	fma.rn.f32 	%f6750, %f6716, %f6726, %f6670;
	fma.rn.f32 	%f6751, %f6716, %f6727, %f6671;
	fma.rn.f32 	%f6752, %f6716, %f6728, %f6672;
	fma.rn.f32 	%f6753, %f6716, %f6729, %f6673;
	fma.rn.f32 	%f6754, %f6717, %f6722, %f6674;
	fma.rn.f32 	%f6755, %f6717, %f6723, %f6675;
	fma.rn.f32 	%f6756, %f6717, %f6724, %f6676;
	fma.rn.f32 	%f6757, %f6717, %f6725, %f6677;
	fma.rn.f32 	%f6758, %f6717, %f6726, %f6678;
	fma.rn.f32 	%f6759, %f6717, %f6727, %f6679;
	fma.rn.f32 	%f6760, %f6717, %f6728, %f6680;
	fma.rn.f32 	%f6761, %f6717, %f6729, %f6681;
	fma.rn.f32 	%f6762, %f6718, %f6722, %f6682;
	fma.rn.f32 	%f6763, %f6718, %f6723, %f6683;
	fma.rn.f32 	%f6764, %f6718, %f6724, %f6684;
	fma.rn.f32 	%f6765, %f6718, %f6725, %f6685;
	fma.rn.f32 	%f6766, %f6718, %f6726, %f6686;
	fma.rn.f32 	%f6767, %f6718, %f6727, %f6687;
	fma.rn.f32 	%f6768, %f6718, %f6728, %f6688;
	fma.rn.f32 	%f6769, %f6718, %f6729, %f6689;
	fma.rn.f32 	%f6770, %f6719, %f6722, %f6690;
	fma.rn.f32 	%f6771, %f6719, %f6723, %f6691;
	fma.rn.f32 	%f6772, %f6719, %f6724, %f6692;
	fma.rn.f32 	%f6773, %f6719, %f6725, %f6693;
	fma.rn.f32 	%f6774, %f6719, %f6726, %f6694;
	fma.rn.f32 	%f6775, %f6719, %f6727, %f6695;
	fma.rn.f32 	%f6776, %f6719, %f6728, %f6696;
	fma.rn.f32 	%f6777, %f6719, %f6729, %f6697;
	fma.rn.f32 	%f6778, %f6720, %f6722, %f6698;
	fma.rn.f32 	%f6779, %f6720, %f6723, %f6699;
	fma.rn.f32 	%f6780, %f6720, %f6724, %f6700;
	fma.rn.f32 	%f6781, %f6720, %f6725, %f6701;
	fma.rn.f32 	%f6782, %f6720, %f6726, %f6702;
	fma.rn.f32 	%f6783, %f6720, %f6727, %f6703;
	fma.rn.f32 	%f6784, %f6720, %f6728, %f6704;
	fma.rn.f32 	%f6785, %f6720, %f6729, %f6705;
	fma.rn.f32 	%f6786, %f6721, %f6722, %f6706;
	fma.rn.f32 	%f6787, %f6721, %f6723, %f6707;
	fma.rn.f32 	%f6788, %f6721, %f6724, %f6708;
	fma.rn.f32 	%f6789, %f6721, %f6725, %f6709;
	fma.rn.f32 	%f6790, %f6721, %f6726, %f6710;
	fma.rn.f32 	%f6791, %f6721, %f6727, %f6711;
	fma.rn.f32 	%f6792, %f6721, %f6728, %f6712;
	fma.rn.f32 	%f6793, %f6721, %f6729, %f6713;
	ld.shared.v4.f32 	{%f6794, %f6795, %f6796, %f6797}, [%r148+1024];
	ld.shared.v4.f32 	{%f6798, %f6799, %f6800, %f6801}, [%r148+1280];
	ld.shared.v4.f32 	{%f6802, %f6803, %f6804, %f6805}, [%r150+1024];
	ld.shared.v4.f32 	{%f6806, %f6807, %f6808, %f6809}, [%r150+1280];
	fma.rn.f32 	%f6810, %f6794, %f6802, %f6730;
	fma.rn.f32 	%f6811, %f6794, %f6803, %f6731;
	fma.rn.f32 	%f6812, %f6794, %f6804, %f6732;
	fma.rn.f32 	%f6813, %f6794, %f6805, %f6733;
	fma.rn.f32 	%f6814, %f6794, %f6806, %f6734;
	fma.rn.f32 	%f6815, %f6794, %f6807, %f6735;
	fma.rn.f32 	%f6816, %f6794, %f6808, %f6736;
	fma.rn.f32 	%f6817, %f6794, %f6809, %f6737;
	fma.rn.f32 	%f6818, %f6795, %f6802, %f6738;
	fma.rn.f32 	%f6819, %f6795, %f6803, %f6739;
	fma.rn.f32 	%f6820, %f6795, %f6804, %f6740;
	fma.rn.f32 	%f6821, %f6795, %f6805, %f6741;
	fma.rn.f32 	%f6822, %f6795, %f6806, %f6742;
	fma.rn.f32 	%f6823, %f6795, %f6807, %f6743;
	fma.rn.f32 	%f6824, %f6795, %f6808, %f6744;
	fma.rn.f32 	%f6825, %f6795, %f6809, %f6745;
	fma.rn.f32 	%f6826, %f6796, %f6802, %f6746;
	fma.rn.f32 	%f6827, %f6796, %f6803, %f6747;
	fma.rn.f32 	%f6828, %f6796, %f6804, %f6748;
	fma.rn.f32 	%f6829, %f6796, %f6805, %f6749;
	fma.rn.f32 	%f6830, %f6796, %f6806, %f6750;
	fma.rn.f32 	%f6831, %f6796, %f6807, %f6751;
	fma.rn.f32 	%f6832, %f6796, %f6808, %f6752;
	fma.rn.f32 	%f6833, %f6796, %f6809, %f6753;
	fma.rn.f32 	%f6834, %f6797, %f6802, %f6754;
	fma.rn.f32 	%f6835, %f6797, %f6803, %f6755;
	fma.rn.f32 	%f6836, %f6797, %f6804, %f6756;
	fma.rn.f32 	%f6837, %f6797, %f6805, %f6757;
	fma.rn.f32 	%f6838, %f6797, %f6806, %f6758;
	fma.rn.f32 	%f6839, %f6797, %f6807, %f6759;
	fma.rn.f32 	%f6840, %f6797, %f6808, %f6760;
	fma.rn.f32 	%f6841, %f6797, %f6809, %f6761;
	fma.rn.f32 	%f6842, %f6798, %f6802, %f6762;
	fma.rn.f32 	%f6843, %f6798, %f6803, %f6763;
	fma.rn.f32 	%f6844, %f6798, %f6804, %f6764;
	fma.rn.f32 	%f6845, %f6798, %f6805, %f6765;
	fma.rn.f32 	%f6846, %f6798, %f6806, %f6766;
	fma.rn.f32 	%f6847, %f6798, %f6807, %f6767;
	fma.rn.f32 	%f6848, %f6798, %f6808, %f6768;
	fma.rn.f32 	%f6849, %f6798, %f6809, %f6769;
	fma.rn.f32 	%f6850, %f6799, %f6802, %f6770;
	fma.rn.f32 	%f6851, %f6799, %f6803, %f6771;
	fma.rn.f32 	%f6852, %f6799, %f6804, %f6772;
	fma.rn.f32 	%f6853, %f6799, %f6805, %f6773;
	fma.rn.f32 	%f6854, %f6799, %f6806, %f6774;
	fma.rn.f32 	%f6855, %f6799, %f6807, %f6775;
	fma.rn.f32 	%f6856, %f6799, %f6808, %f6776;
	fma.rn.f32 	%f6857, %f6799, %f6809, %f6777;
	fma.rn.f32 	%f6858, %f6800, %f6802, %f6778;
	fma.rn.f32 	%f6859, %f6800, %f6803, %f6779;
	fma.rn.f32 	%f6860, %f6800, %f6804, %f6780;
	fma.rn.f32 	%f6861, %f6800, %f6805, %f6781;
	fma.rn.f32 	%f6862, %f6800, %f6806, %f6782;
	fma.rn.f32 	%f6863, %f6800, %f6807, %f6783;
	fma.rn.f32 	%f6864, %f6800, %f6808, %f6784;
	fma.rn.f32 	%f6865, %f6800, %f6809, %f6785;
	fma.rn.f32 	%f6866, %f6801, %f6802, %f6786;
	fma.rn.f32 	%f6867, %f6801, %f6803, %f6787;
	fma.rn.f32 	%f6868, %f6801, %f6804, %f6788;
	fma.rn.f32 	%f6869, %f6801, %f6805, %f6789;
	fma.rn.f32 	%f6870, %f6801, %f6806, %f6790;
	fma.rn.f32 	%f6871, %f6801, %f6807, %f6791;
	fma.rn.f32 	%f6872, %f6801, %f6808, %f6792;
	fma.rn.f32 	%f6873, %f6801, %f6809, %f6793;
	ld.shared.v4.f32 	{%f6874, %f6875, %f6876, %f6877}, [%r148+1536];
	ld.shared.v4.f32 	{%f6878, %f6879, %f6880, %f6881}, [%r148+1792];
	ld.shared.v4.f32 	{%f6882, %f6883, %f6884, %f6885}, [%r150+1536];
	ld.shared.v4.f32 	{%f6886, %f6887, %f6888, %f6889}, [%r150+1792];
	fma.rn.f32 	%f6890, %f6874, %f6882, %f6810;
	fma.rn.f32 	%f6891, %f6874, %f6883, %f6811;
	fma.rn.f32 	%f6892, %f6874, %f6884, %f6812;
	fma.rn.f32 	%f6893, %f6874, %f6885, %f6813;
	fma.rn.f32 	%f6894, %f6874, %f6886, %f6814;
	fma.rn.f32 	%f6895, %f6874, %f6887, %f6815;
	fma.rn.f32 	%f6896, %f6874, %f6888, %f6816;
	fma.rn.f32 	%f6897, %f6874, %f6889, %f6817;
	fma.rn.f32 	%f6898, %f6875, %f6882, %f6818;
	fma.rn.f32 	%f6899, %f6875, %f6883, %f6819;
	fma.rn.f32 	%f6900, %f6875, %f6884, %f6820;
	fma.rn.f32 	%f6901, %f6875, %f6885, %f6821;
	fma.rn.f32 	%f6902, %f6875, %f6886, %f6822;
	fma.rn.f32 	%f6903, %f6875, %f6887, %f6823;
	fma.rn.f32 	%f6904, %f6875, %f6888, %f6824;
	fma.rn.f32 	%f6905, %f6875, %f6889, %f6825;
	fma.rn.f32 	%f6906, %f6876, %f6882, %f6826;
	fma.rn.f32 	%f6907, %f6876, %f6883, %f6827;
	fma.rn.f32 	%f6908, %f6876, %f6884, %f6828;
	fma.rn.f32 	%f6909, %f6876, %f6885, %f6829;
	fma.rn.f32 	%f6910, %f6876, %f6886, %f6830;
	fma.rn.f32 	%f6911, %f6876, %f6887, %f6831;
	fma.rn.f32 	%f6912, %f6876, %f6888, %f6832;
	fma.rn.f32 	%f6913, %f6876, %f6889, %f6833;
	fma.rn.f32 	%f6914, %f6877, %f6882, %f6834;
	fma.rn.f32 	%f6915, %f6877, %f6883, %f6835;
	fma.rn.f32 	%f6916, %f6877, %f6884, %f6836;
	fma.rn.f32 	%f6917, %f6877, %f6885, %f6837;
	fma.rn.f32 	%f6918, %f6877, %f6886, %f6838;
	fma.rn.f32 	%f6919, %f6877, %f6887, %f6839;
	fma.rn.f32 	%f6920, %f6877, %f6888, %f6840;
	fma.rn.f32 	%f6921, %f6877, %f6889, %f6841;
	fma.rn.f32 	%f6922, %f6878, %f6882, %f6842;
	fma.rn.f32 	%f6923, %f6878, %f6883, %f6843;
	fma.rn.f32 	%f6924, %f6878, %f6884, %f6844;
	fma.rn.f32 	%f6925, %f6878, %f6885, %f6845;
	fma.rn.f32 	%f6926, %f6878, %f6886, %f6846;
	fma.rn.f32 	%f6927, %f6878, %f6887, %f6847;
	fma.rn.f32 	%f6928, %f6878, %f6888, %f6848;
	fma.rn.f32 	%f6929, %f6878, %f6889, %f6849;
	fma.rn.f32 	%f6930, %f6879, %f6882, %f6850;
	fma.rn.f32 	%f6931, %f6879, %f6883, %f6851;
	fma.rn.f32 	%f6932, %f6879, %f6884, %f6852;
	fma.rn.f32 	%f6933, %f6879, %f6885, %f6853;
	fma.rn.f32 	%f6934, %f6879, %f6886, %f6854;
	fma.rn.f32 	%f6935, %f6879, %f6887, %f6855;
	fma.rn.f32 	%f6936, %f6879, %f6888, %f6856;
	fma.rn.f32 	%f6937, %f6879, %f6889, %f6857;
	fma.rn.f32 	%f6938, %f6880, %f6882, %f6858;
	fma.rn.f32 	%f6939, %f6880, %f6883, %f6859;
	fma.rn.f32 	%f6940, %f6880, %f6884, %f6860;
	fma.rn.f32 	%f6941, %f6880, %f6885, %f6861;
	fma.rn.f32 	%f6942, %f6880, %f6886, %f6862;
	fma.rn.f32 	%f6943, %f6880, %f6887, %f6863;
	fma.rn.f32 	%f6944, %f6880, %f6888, %f6864;
	fma.rn.f32 	%f6945, %f6880, %f6889, %f6865;
	fma.rn.f32 	%f6946, %f6881, %f6882, %f6866;
	fma.rn.f32 	%f6947, %f6881, %f6883, %f6867;
	fma.rn.f32 	%f6948, %f6881, %f6884, %f6868;
	fma.rn.f32 	%f6949, %f6881, %f6885, %f6869;
	fma.rn.f32 	%f6950, %f6881, %f6886, %f6870;
	fma.rn.f32 	%f6951, %f6881, %f6887, %f6871;
	fma.rn.f32 	%f6952, %f6881, %f6888, %f6872;
	fma.rn.f32 	%f6953, %f6881, %f6889, %f6873;
	ld.shared.v4.f32 	{%f6954, %f6955, %f6956, %f6957}, [%r148+2048];
	ld.shared.v4.f32 	{%f6958, %f6959, %f6960, %f6961}, [%r148+2304];
	ld.shared.v4.f32 	{%f6962, %f6963, %f6964, %f6965}, [%r150+2048];
	ld.shared.v4.f32 	{%f6966, %f6967, %f6968, %f6969}, [%r150+2304];
	fma.rn.f32 	%f6970, %f6954, %f6962, %f6890;
	fma.rn.f32 	%f6971, %f6954, %f6963, %f6891;
	fma.rn.f32 	%f6972, %f6954, %f6964, %f6892;
	fma.rn.f32 	%f6973, %f6954, %f6965, %f6893;
	fma.rn.f32 	%f6974, %f6954, %f6966, %f6894;
	fma.rn.f32 	%f6975, %f6954, %f6967, %f6895;
	fma.rn.f32 	%f6976, %f6954, %f6968, %f6896;
	fma.rn.f32 	%f6977, %f6954, %f6969, %f6897;
	fma.rn.f32 	%f6978, %f6955, %f6962, %f6898;
	fma.rn.f32 	%f6979, %f6955, %f6963, %f6899;
	fma.rn.f32 	%f6980, %f6955, %f6964, %f6900;
	fma.rn.f32 	%f6981, %f6955, %f6965, %f6901;
	fma.rn.f32 	%f6982, %f6955, %f6966, %f6902;
	fma.rn.f32 	%f6983, %f6955, %f6967, %f6903;
	fma.rn.f32 	%f6984, %f6955, %f6968, %f6904;
	fma.rn.f32 	%f6985, %f6955, %f6969, %f6905;
	fma.rn.f32 	%f6986, %f6956, %f6962, %f6906;
	fma.rn.f32 	%f6987, %f6956, %f6963, %f6907;
	fma.rn.f32 	%f6988, %f6956, %f6964, %f6908;
	fma.rn.f32 	%f6989, %f6956, %f6965, %f6909;
	fma.rn.f32 	%f6990, %f6956, %f6966, %f6910;
	fma.rn.f32 	%f6991, %f6956, %f6967, %f6911;
	fma.rn.f32 	%f6992, %f6956, %f6968, %f6912;
	fma.rn.f32 	%f6993, %f6956, %f6969, %f6913;
	fma.rn.f32 	%f6994, %f6957, %f6962, %f6914;
	fma.rn.f32 	%f6995, %f6957, %f6963, %f6915;
	fma.rn.f32 	%f6996, %f6957, %f6964, %f6916;
	fma.rn.f32 	%f6997, %f6957, %f6965, %f6917;
	fma.rn.f32 	%f6998, %f6957, %f6966, %f6918;
	fma.rn.f32 	%f6999, %f6957, %f6967, %f6919;
	fma.rn.f32 	%f7000, %f6957, %f6968, %f6920;
	fma.rn.f32 	%f7001, %f6957, %f6969, %f6921;
	fma.rn.f32 	%f7002, %f6958, %f6962, %f6922;
	fma.rn.f32 	%f7003, %f6958, %f6963, %f6923;
	fma.rn.f32 	%f7004, %f6958, %f6964, %f6924;
	fma.rn.f32 	%f7005, %f6958, %f6965, %f6925;
	fma.rn.f32 	%f7006, %f6958, %f6966, %f6926;
	fma.rn.f32 	%f7007, %f6958, %f6967, %f6927;
	fma.rn.f32 	%f7008, %f6958, %f6968, %f6928;
	fma.rn.f32 	%f7009, %f6958, %f6969, %f6929;
	fma.rn.f32 	%f7010, %f6959, %f6962, %f6930;
	fma.rn.f32 	%f7011, %f6959, %f6963, %f6931;
	fma.rn.f32 	%f7012, %f6959, %f6964, %f6932;
	fma.rn.f32 	%f7013, %f6959, %f6965, %f6933;
	fma.rn.f32 	%f7014, %f6959, %f6966, %f6934;
	fma.rn.f32 	%f7015, %f6959, %f6967, %f6935;
	fma.rn.f32 	%f7016, %f6959, %f6968, %f6936;
	fma.rn.f32 	%f7017, %f6959, %f6969, %f6937;
	fma.rn.f32 	%f7018, %f6960, %f6962, %f6938;
	fma.rn.f32 	%f7019, %f6960, %f6963, %f6939;
	fma.rn.f32 	%f7020, %f6960, %f6964, %f6940;
	fma.rn.f32 	%f7021, %f6960, %f6965, %f6941;
	fma.rn.f32 	%f7022, %f6960, %f6966, %f6942;
	fma.rn.f32 	%f7023, %f6960, %f6967, %f6943;
	fma.rn.f32 	%f7024, %f6960, %f6968, %f6944;
	fma.rn.f32 	%f7025, %f6960, %f6969, %f6945;
	fma.rn.f32 	%f7026, %f6961, %f6962, %f6946;
	fma.rn.f32 	%f7027, %f6961, %f6963, %f6947;
	fma.rn.f32 	%f7028, %f6961, %f6964, %f6948;
	fma.rn.f32 	%f7029, %f6961, %f6965, %f6949;
	fma.rn.f32 	%f7030, %f6961, %f6966, %f6950;
	fma.rn.f32 	%f7031, %f6961, %f6967, %f6951;
	fma.rn.f32 	%f7032, %f6961, %f6968, %f6952;
	fma.rn.f32 	%f7033, %f6961, %f6969, %f6953;
	ld.shared.v4.f32 	{%f7034, %f7035, %f7036, %f7037}, [%r148+2560];
	ld.shared.v4.f32 	{%f7038, %f7039, %f7040, %f7041}, [%r148+2816];
	ld.shared.v4.f32 	{%f7042, %f7043, %f7044, %f7045}, [%r150+2560];
	ld.shared.v4.f32 	{%f7046, %f7047, %f7048, %f7049}, [%r150+2816];
	fma.rn.f32 	%f7050, %f7034, %f7042, %f6970;
	fma.rn.f32 	%f7051, %f7034, %f7043, %f6971;
	fma.rn.f32 	%f7052, %f7034, %f7044, %f6972;
	fma.rn.f32 	%f7053, %f7034, %f7045, %f6973;
	fma.rn.f32 	%f7054, %f7034, %f7046, %f6974;
	fma.rn.f32 	%f7055, %f7034, %f7047, %f6975;
	fma.rn.f32 	%f7056, %f7034, %f7048, %f6976;
	fma.rn.f32 	%f7057, %f7034, %f7049, %f6977;
	fma.rn.f32 	%f7058, %f7035, %f7042, %f6978;
	fma.rn.f32 	%f7059, %f7035, %f7043, %f6979;
	fma.rn.f32 	%f7060, %f7035, %f7044, %f6980;
	fma.rn.f32 	%f7061, %f7035, %f7045, %f6981;
	fma.rn.f32 	%f7062, %f7035, %f7046, %f6982;
	fma.rn.f32 	%f7063, %f7035, %f7047, %f6983;
	fma.rn.f32 	%f7064, %f7035, %f7048, %f6984;
	fma.rn.f32 	%f7065, %f7035, %f7049, %f6985;
	fma.rn.f32 	%f7066, %f7036, %f7042, %f6986;
	fma.rn.f32 	%f7067, %f7036, %f7043, %f6987;
	fma.rn.f32 	%f7068, %f7036, %f7044, %f6988;
	fma.rn.f32 	%f7069, %f7036, %f7045, %f6989;
	fma.rn.f32 	%f7070, %f7036, %f7046, %f6990;
	fma.rn.f32 	%f7071, %f7036, %f7047, %f6991;
	fma.rn.f32 	%f7072, %f7036, %f7048, %f6992;
	fma.rn.f32 	%f7073, %f7036, %f7049, %f6993;
	fma.rn.f32 	%f7074, %f7037, %f7042, %f6994;
	fma.rn.f32 	%f7075, %f7037, %f7043, %f6995;
	fma.rn.f32 	%f7076, %f7037, %f7044, %f6996;
	fma.rn.f32 	%f7077, %f7037, %f7045, %f6997;
	fma.rn.f32 	%f7078, %f7037, %f7046, %f6998;
	fma.rn.f32 	%f7079, %f7037, %f7047, %f6999;
	fma.rn.f32 	%f7080, %f7037, %f7048, %f7000;
	fma.rn.f32 	%f7081, %f7037, %f7049, %f7001;
	fma.rn.f32 	%f7082, %f7038, %f7042, %f7002;
	fma.rn.f32 	%f7083, %f7038, %f7043, %f7003;
	fma.rn.f32 	%f7084, %f7038, %f7044, %f7004;
	fma.rn.f32 	%f7085, %f7038, %f7045, %f7005;
	fma.rn.f32 	%f7086, %f7038, %f7046, %f7006;
	fma.rn.f32 	%f7087, %f7038, %f7047, %f7007;
	fma.rn.f32 	%f7088, %f7038, %f7048, %f7008;
	fma.rn.f32 	%f7089, %f7038, %f7049, %f7009;
	fma.rn.f32 	%f7090, %f7039, %f7042, %f7010;
	fma.rn.f32 	%f7091, %f7039, %f7043, %f7011;
	fma.rn.f32 	%f7092, %f7039, %f7044, %f7012;
	fma.rn.f32 	%f7093, %f7039, %f7045, %f7013;
	fma.rn.f32 	%f7094, %f7039, %f7046, %f7014;
	fma.rn.f32 	%f7095, %f7039, %f7047, %f7015;
	fma.rn.f32 	%f7096, %f7039, %f7048, %f7016;
	fma.rn.f32 	%f7097, %f7039, %f7049, %f7017;
	fma.rn.f32 	%f7098, %f7040, %f7042, %f7018;
	fma.rn.f32 	%f7099, %f7040, %f7043, %f7019;
	fma.rn.f32 	%f7100, %f7040, %f7044, %f7020;
	fma.rn.f32 	%f7101, %f7040, %f7045, %f7021;
	fma.rn.f32 	%f7102, %f7040, %f7046, %f7022;
	fma.rn.f32 	%f7103, %f7040, %f7047, %f7023;
	fma.rn.f32 	%f7104, %f7040, %f7048, %f7024;
	fma.rn.f32 	%f7105, %f7040, %f7049, %f7025;
	fma.rn.f32 	%f7106, %f7041, %f7042, %f7026;
	fma.rn.f32 	%f7107, %f7041, %f7043, %f7027;
	fma.rn.f32 	%f7108, %f7041, %f7044, %f7028;
	fma.rn.f32 	%f7109, %f7041, %f7045, %f7029;
	fma.rn.f32 	%f7110, %f7041, %f7046, %f7030;
	fma.rn.f32 	%f7111, %f7041, %f7047, %f7031;
	fma.rn.f32 	%f7112, %f7041, %f7048, %f7032;
	fma.rn.f32 	%f7113, %f7041, %f7049, %f7033;
	ld.shared.v4.f32 	{%f7114, %f7115, %f7116, %f7117}, [%r148+3072];
	ld.shared.v4.f32 	{%f7118, %f7119, %f7120, %f7121}, [%r148+3328];
	ld.shared.v4.f32 	{%f7122, %f7123, %f7124, %f7125}, [%r150+3072];
	ld.shared.v4.f32 	{%f7126, %f7127, %f7128, %f7129}, [%r150+3328];
	fma.rn.f32 	%f7130, %f7114, %f7122, %f7050;
	fma.rn.f32 	%f7131, %f7114, %f7123, %f7051;
	fma.rn.f32 	%f7132, %f7114, %f7124, %f7052;
	fma.rn.f32 	%f7133, %f7114, %f7125, %f7053;
	fma.rn.f32 	%f7134, %f7114, %f7126, %f7054;
	fma.rn.f32 	%f7135, %f7114, %f7127, %f7055;
	fma.rn.f32 	%f7136, %f7114, %f7128, %f7056;
	fma.rn.f32 	%f7137, %f7114, %f7129, %f7057;
	fma.rn.f32 	%f7138, %f7115, %f7122, %f7058;
	fma.rn.f32 	%f7139, %f7115, %f7123, %f7059;
	fma.rn.f32 	%f7140, %f7115, %f7124, %f7060;
	fma.rn.f32 	%f7141, %f7115, %f7125, %f7061;
	fma.rn.f32 	%f7142, %f7115, %f7126, %f7062;
	fma.rn.f32 	%f7143, %f7115, %f7127, %f7063;
	fma.rn.f32 	%f7144, %f7115, %f7128, %f7064;
	fma.rn.f32 	%f7145, %f7115, %f7129, %f7065;
	fma.rn.f32 	%f7146, %f7116, %f7122, %f7066;
	fma.rn.f32 	%f7147, %f7116, %f7123, %f7067;
	fma.rn.f32 	%f7148, %f7116, %f7124, %f7068;
	fma.rn.f32 	%f7149, %f7116, %f7125, %f7069;
	fma.rn.f32 	%f7150, %f7116, %f7126, %f7070;
	fma.rn.f32 	%f7151, %f7116, %f7127, %f7071;
	fma.rn.f32 	%f7152, %f7116, %f7128, %f7072;
	fma.rn.f32 	%f7153, %f7116, %f7129, %f7073;
	fma.rn.f32 	%f7154, %f7117, %f7122, %f7074;
	fma.rn.f32 	%f7155, %f7117, %f7123, %f7075;
	fma.rn.f32 	%f7156, %f7117, %f7124, %f7076;
	fma.rn.f32 	%f7157, %f7117, %f7125, %f7077;
	fma.rn.f32 	%f7158, %f7117, %f7126, %f7078;
	fma.rn.f32 	%f7159, %f7117, %f7127, %f7079;
	fma.rn.f32 	%f7160, %f7117, %f7128, %f7080;
	fma.rn.f32 	%f7161, %f7117, %f7129, %f7081;
	fma.rn.f32 	%f7162, %f7118, %f7122, %f7082;
	fma.rn.f32 	%f7163, %f7118, %f7123, %f7083;
	fma.rn.f32 	%f7164, %f7118, %f7124, %f7084;
	fma.rn.f32 	%f7165, %f7118, %f7125, %f7085;
	fma.rn.f32 	%f7166, %f7118, %f7126, %f7086;
	fma.rn.f32 	%f7167, %f7118, %f7127, %f7087;
	fma.rn.f32 	%f7168, %f7118, %f7128, %f7088;
	fma.rn.f32 	%f7169, %f7118, %f7129, %f7089;
	fma.rn.f32 	%f7170, %f7119, %f7122, %f7090;
	fma.rn.f32 	%f7171, %f7119, %f7123, %f7091;
	fma.rn.f32 	%f7172, %f7119, %f7124, %f7092;
	fma.rn.f32 	%f7173, %f7119, %f7125, %f7093;
	fma.rn.f32 	%f7174, %f7119, %f7126, %f7094;
	fma.rn.f32 	%f7175, %f7119, %f7127, %f7095;
	fma.rn.f32 	%f7176, %f7119, %f7128, %f7096;
	fma.rn.f32 	%f7177, %f7119, %f7129, %f7097;
	fma.rn.f32 	%f7178, %f7120, %f7122, %f7098;
	fma.rn.f32 	%f7179, %f7120, %f7123, %f7099;
	fma.rn.f32 	%f7180, %f7120, %f7124, %f7100;
	fma.rn.f32 	%f7181, %f7120, %f7125, %f7101;
	fma.rn.f32 	%f7182, %f7120, %f7126, %f7102;
	fma.rn.f32 	%f7183, %f7120, %f7127, %f7103;
	fma.rn.f32 	%f7184, %f7120, %f7128, %f7104;
	fma.rn.f32 	%f7185, %f7120, %f7129, %f7105;
	fma.rn.f32 	%f7186, %f7121, %f7122, %f7106;
	fma.rn.f32 	%f7187, %f7121, %f7123, %f7107;
	fma.rn.f32 	%f7188, %f7121, %f7124, %f7108;
	fma.rn.f32 	%f7189, %f7121, %f7125, %f7109;
	fma.rn.f32 	%f7190, %f7121, %f7126, %f7110;
	fma.rn.f32 	%f7191, %f7121, %f7127, %f7111;
	fma.rn.f32 	%f7192, %f7121, %f7128, %f7112;
	fma.rn.f32 	%f7193, %f7121, %f7129, %f7113;
	ld.shared.v4.f32 	{%f7194, %f7195, %f7196, %f7197}, [%r148+3584];
	ld.shared.v4.f32 	{%f7198, %f7199, %f7200, %f7201}, [%r148+3840];
	ld.shared.v4.f32 	{%f7202, %f7203, %f7204, %f7205}, [%r150+3584];
	ld.shared.v4.f32 	{%f7206, %f7207, %f7208, %f7209}, [%r150+3840];
	fma.rn.f32 	%f537, %f7194, %f7202, %f7130;
	fma.rn.f32 	%f538, %f7194, %f7203, %f7131;
	fma.rn.f32 	%f539, %f7194, %f7204, %f7132;
	fma.rn.f32 	%f540, %f7194, %f7205, %f7133;
	fma.rn.f32 	%f541, %f7194, %f7206, %f7134;
	fma.rn.f32 	%f542, %f7194, %f7207, %f7135;
	fma.rn.f32 	%f543, %f7194, %f7208, %f7136;
	fma.rn.f32 	%f544, %f7194, %f7209, %f7137;
	fma.rn.f32 	%f545, %f7195, %f7202, %f7138;
	fma.rn.f32 	%f546, %f7195, %f7203, %f7139;
	fma.rn.f32 	%f547, %f7195, %f7204, %f7140;
	fma.rn.f32 	%f548, %f7195, %f7205, %f7141;
	fma.rn.f32 	%f549, %f7195, %f7206, %f7142;
	fma.rn.f32 	%f550, %f7195, %f7207, %f7143;
	fma.rn.f32 	%f551, %f7195, %f7208, %f7144;
	fma.rn.f32 	%f552, %f7195, %f7209, %f7145;
	fma.rn.f32 	%f553, %f7196, %f7202, %f7146;
	fma.rn.f32 	%f554, %f7196, %f7203, %f7147;
	fma.rn.f32 	%f555, %f7196, %f7204, %f7148;
	fma.rn.f32 	%f556, %f7196, %f7205, %f7149;
	fma.rn.f32 	%f557, %f7196, %f7206, %f7150;
	fma.rn.f32 	%f558, %f7196, %f7207, %f7151;
	fma.rn.f32 	%f559, %f7196, %f7208, %f7152;
	fma.rn.f32 	%f560, %f7196, %f7209, %f7153;
	fma.rn.f32 	%f561, %f7197, %f7202, %f7154;
	fma.rn.f32 	%f562, %f7197, %f7203, %f7155;
	fma.rn.f32 	%f563, %f7197, %f7204, %f7156;
	fma.rn.f32 	%f564, %f7197, %f7205, %f7157;
	fma.rn.f32 	%f565, %f7197, %f7206, %f7158;
	fma.rn.f32 	%f566, %f7197, %f7207, %f7159;
	fma.rn.f32 	%f567, %f7197, %f7208, %f7160;
	fma.rn.f32 	%f568, %f7197, %f7209, %f7161;
	fma.rn.f32 	%f569, %f7198, %f7202, %f7162;
	fma.rn.f32 	%f570, %f7198, %f7203, %f7163;
	fma.rn.f32 	%f571, %f7198, %f7204, %f7164;
	fma.rn.f32 	%f572, %f7198, %f7205, %f7165;
	fma.rn.f32 	%f573, %f7198, %f7206, %f7166;
	fma.rn.f32 	%f574, %f7198, %f7207, %f7167;
	fma.rn.f32 	%f575, %f7198, %f7208, %f7168;
	fma.rn.f32 	%f576, %f7198, %f7209, %f7169;
	fma.rn.f32 	%f577, %f7199, %f7202, %f7170;
	fma.rn.f32 	%f578, %f7199, %f7203, %f7171;
	fma.rn.f32 	%f579, %f7199, %f7204, %f7172;
	fma.rn.f32 	%f580, %f7199, %f7205, %f7173;
	fma.rn.f32 	%f581, %f7199, %f7206, %f7174;
	fma.rn.f32 	%f582, %f7199, %f7207, %f7175;
	fma.rn.f32 	%f583, %f7199, %f7208, %f7176;
	fma.rn.f32 	%f584, %f7199, %f7209, %f7177;
	fma.rn.f32 	%f585, %f7200, %f7202, %f7178;
	fma.rn.f32 	%f586, %f7200, %f7203, %f7179;
	fma.rn.f32 	%f587, %f7200, %f7204, %f7180;
	fma.rn.f32 	%f588, %f7200, %f7205, %f7181;
	fma.rn.f32 	%f589, %f7200, %f7206, %f7182;
	fma.rn.f32 	%f590, %f7200, %f7207, %f7183;
	fma.rn.f32 	%f591, %f7200, %f7208, %f7184;
	fma.rn.f32 	%f592, %f7200, %f7209, %f7185;
	fma.rn.f32 	%f593, %f7201, %f7202, %f7186;
	fma.rn.f32 	%f594, %f7201, %f7203, %f7187;
	fma.rn.f32 	%f595, %f7201, %f7204, %f7188;
	fma.rn.f32 	%f596, %f7201, %f7205, %f7189;
	fma.rn.f32 	%f597, %f7201, %f7206, %f7190;
	fma.rn.f32 	%f598, %f7201, %f7207, %f7191;
	fma.rn.f32 	%f599, %f7201, %f7208, %f7192;
	fma.rn.f32 	%f600, %f7201, %f7209, %f7193;
	shr.u32 	%r151, %r142, 1;
	setp.ne.s32 	%p7, %r151, 5;
	@%p7 bra 	$L__BB2_15;
	mov.u32 	%r152, %tid.y;
	shl.b32 	%r153, %r152, 4;
	mov.u32 	%r154, _ZZ16sgemm_b2b_kernelILi1024ELi1024ELi128ELi1024EEvPfS0_S0_S0_S0_E3s_a;
	add.s32 	%r155, %r154, %r153;
	mov.u32 	%r156, %tid.x;
	shl.b32 	%r157, %r156, 11;
	and.b32  	%r158, %r157, 2048;
	add.s32 	%r159, %r155, %r158;
	st.shared.f32 	[%r159+4096], %f193;
	st.shared.f32 	[%r159+4608], %f194;
	st.shared.f32 	[%r159+5120], %f195;
	st.shared.f32 	[%r159+5632], %f196;
	st.shared.f32 	[%r159+4100], %f201;
	st.shared.f32 	[%r159+4612], %f202;
	st.shared.f32 	[%r159+5124], %f203;
	st.shared.f32 	[%r159+5636], %f204;
	st.shared.f32 	[%r159+4104], %f209;
	st.shared.f32 	[%r159+4616], %f210;
	st.shared.f32 	[%r159+5128], %f211;
	st.shared.f32 	[%r159+5640], %f212;
	st.shared.f32 	[%r159+4108], %f217;
	st.shared.f32 	[%r159+4620], %f218;
	st.shared.f32 	[%r159+5132], %f219;
	st.shared.f32 	[%r159+5644], %f220;
	st.shared.f32 	[%r159+4352], %f225;
	st.shared.f32 	[%r159+4864], %f226;
	st.shared.f32 	[%r159+5376], %f227;
	st.shared.f32 	[%r159+5888], %f228;
	st.shared.f32 	[%r159+4356], %f233;
	st.shared.f32 	[%r159+4868], %f234;
	st.shared.f32 	[%r159+5380], %f235;
	st.shared.f32 	[%r159+5892], %f236;
	st.shared.f32 	[%r159+4360], %f241;
	st.shared.f32 	[%r159+4872], %f242;
	st.shared.f32 	[%r159+5384], %f243;
	st.shared.f32 	[%r159+5896], %f244;
	st.shared.f32 	[%r159+4364], %f249;
	st.shared.f32 	[%r159+4876], %f250;
	st.shared.f32 	[%r159+5388], %f251;
	st.shared.f32 	[%r159+5900], %f252;
$L__BB2_15:
	mov.u32 	%r160, %tid.y;
	shl.b32 	%r161, %r160, 4;
	mov.u32 	%r162, %tid.x;
	add.s32 	%r163, %r161, %r162;
	shl.b32 	%r164, %r163, 4;
	mov.u32 	%r165, _ZZ16sgemm_b2b_kernelILi1024ELi1024ELi128ELi1024EEvPfS0_S0_S0_S0_E4s_b1;
	add.s32 	%r166, %r165, %r164;
	st.shared.v4.f32 	[%r166+4096], {%f533, %f534, %f535, %f536};
	bar.sync 	0;
	ld.global.nc.v4.f32 	{%f601, %f602, %f603, %f604}, [%rd13+196608];
	mov.u32 	%r167, _ZZ16sgemm_b2b_kernelILi1024ELi1024ELi128ELi1024EEvPfS0_S0_S0_S0_E3s_a;
	add.s32 	%r168, %r167, %r161;
	ld.shared.v4.f32 	{%f7210, %f7211, %f7212, %f7213}, [%r168+4096];
	ld.shared.v4.f32 	{%f7214, %f7215, %f7216, %f7217}, [%r168+4352];
	shl.b32 	%r169, %r162, 4;
	add.s32 	%r170, %r165, %r169;
	ld.shared.v4.f32 	{%f7218, %f7219, %f7220, %f7221}, [%r170+4096];
	ld.shared.v4.f32 	{%f7222, %f7223, %f7224, %f7225}, [%r170+4352];
	fma.rn.f32 	%f7226, %f7210, %f7218, %f537;
	fma.rn.f32 	%f7227, %f7210, %f7219, %f538;
	fma.rn.f32 	%f7228, %f7210, %f7220, %f539;
	fma.rn.f32 	%f7229, %f7210, %f7221, %f540;
	fma.rn.f32 	%f7230, %f7210, %f7222, %f541;
	fma.rn.f32 	%f7231, %f7210, %f7223, %f542;
	fma.rn.f32 	%f7232, %f7210, %f7224, %f543;
	fma.rn.f32 	%f7233, %f7210, %f7225, %f544;
	fma.rn.f32 	%f7234, %f7211, %f7218, %f545;
	fma.rn.f32 	%f7235, %f7211, %f7219, %f546;
	fma.rn.f32 	%f7236, %f7211, %f7220, %f547;
	fma.rn.f32 	%f7237, %f7211, %f7221, %f548;
	fma.rn.f32 	%f7238, %f7211, %f7222, %f549;
	fma.rn.f32 	%f7239, %f7211, %f7223, %f550;
	fma.rn.f32 	%f7240, %f7211, %f7224, %f551;
	fma.rn.f32 	%f7241, %f7211, %f7225, %f552;
	fma.rn.f32 	%f7242, %f7212, %f7218, %f553;
	fma.rn.f32 	%f7243, %f7212, %f7219, %f554;
	fma.rn.f32 	%f7244, %f7212, %f7220, %f555;
	fma.rn.f32 	%f7245, %f7212, %f7221, %f556;
	fma.rn.f32 	%f7246, %f7212, %f7222, %f557;
	fma.rn.f32 	%f7247, %f7212, %f7223, %f558;
	fma.rn.f32 	%f7248, %f7212, %f7224, %f559;
	fma.rn.f32 	%f7249, %f7212, %f7225, %f560;
	fma.rn.f32 	%f7250, %f7213, %f7218, %f561;
	fma.rn.f32 	%f7251, %f7213, %f7219, %f562;
	fma.rn.f32 	%f7252, %f7213, %f7220, %f563;
	fma.rn.f32 	%f7253, %f7213, %f7221, %f564;
	fma.rn.f32 	%f7254, %f7213, %f7222, %f565;
	fma.rn.f32 	%f7255, %f7213, %f7223, %f566;
	fma.rn.f32 	%f7256, %f7213, %f7224, %f567;
	fma.rn.f32 	%f7257, %f7213, %f7225, %f568;
	fma.rn.f32 	%f7258, %f7214, %f7218, %f569;
	fma.rn.f32 	%f7259, %f7214, %f7219, %f570;
	fma.rn.f32 	%f7260, %f7214, %f7220, %f571;
	fma.rn.f32 	%f7261, %f7214, %f7221, %f572;
	fma.rn.f32 	%f7262, %f7214, %f7222, %f573;
	fma.rn.f32 	%f7263, %f7214, %f7223, %f574;
	fma.rn.f32 	%f7264, %f7214, %f7224, %f575;
	fma.rn.f32 	%f7265, %f7214, %f7225, %f576;
	fma.rn.f32 	%f7266, %f7215, %f7218, %f577;
	fma.rn.f32 	%f7267, %f7215, %f7219, %f578;
	fma.rn.f32 	%f7268, %f7215, %f7220, %f579;
	fma.rn.f32 	%f7269, %f7215, %f7221, %f580;
	fma.rn.f32 	%f7270, %f7215, %f7222, %f581;
	fma.rn.f32 	%f7271, %f7215, %f7223, %f582;
	fma.rn.f32 	%f7272, %f7215, %f7224, %f583;
	fma.rn.f32 	%f7273, %f7215, %f7225, %f584;
	fma.rn.f32 	%f7274, %f7216, %f7218, %f585;
	fma.rn.f32 	%f7275, %f7216, %f7219, %f586;
	fma.rn.f32 	%f7276, %f7216, %f7220, %f587;
	fma.rn.f32 	%f7277, %f7216, %f7221, %f588;
	fma.rn.f32 	%f7278, %f7216, %f7222, %f589;
	fma.rn.f32 	%f7279, %f7216, %f7223, %f590;
	fma.rn.f32 	%f7280, %f7216, %f7224, %f591;
	fma.rn.f32 	%f7281, %f7216, %f7225, %f592;
	fma.rn.f32 	%f7282, %f7217, %f7218, %f593;
	fma.rn.f32 	%f7283, %f7217, %f7219, %f594;
	fma.rn.f32 	%f7284, %f7217, %f7220, %f595;
	fma.rn.f32 	%f7285, %f7217, %f7221, %f596;
	fma.rn.f32 	%f7286, %f7217, %f7222, %f597;
	fma.rn.f32 	%f7287, %f7217, %f7223, %f598;
	fma.rn.f32 	%f7288, %f7217, %f7224, %f599;
	fma.rn.f32 	%f7289, %f7217, %f7225, %f600;
	ld.shared.v4.f32 	{%f7290, %f7291, %f7292, %f7293}, [%r168+4608];
	ld.shared.v4.f32 	{%f7294, %f7295, %f7296, %f7297}, [%r168+4864];
	ld.shared.v4.f32 	{%f7298, %f7299, %f7300, %f7301}, [%r170+4608];
	ld.shared.v4.f32 	{%f7302, %f7303, %f7304, %f7305}, [%r170+4864];
	fma.rn.f32 	%f7306, %f7290, %f7298, %f7226;
	fma.rn.f32 	%f7307, %f7290, %f7299, %f7227;
	fma.rn.f32 	%f7308, %f7290, %f7300, %f7228;
	fma.rn.f32 	%f7309, %f7290, %f7301, %f7229;
	fma.rn.f32 	%f7310, %f7290, %f7302, %f7230;
	fma.rn.f32 	%f7311, %f7290, %f7303, %f7231;
	fma.rn.f32 	%f7312, %f7290, %f7304, %f7232;
	fma.rn.f32 	%f7313, %f7290, %f7305, %f7233;
	fma.rn.f32 	%f7314, %f7291, %f7298, %f7234;
	fma.rn.f32 	%f7315, %f7291, %f7299, %f7235;
	fma.rn.f32 	%f7316, %f7291, %f7300, %f7236;
	fma.rn.f32 	%f7317, %f7291, %f7301, %f7237;
	fma.rn.f32 	%f7318, %f7291, %f7302, %f7238;
	fma.rn.f32 	%f7319, %f7291, %f7303, %f7239;
	fma.rn.f32 	%f7320, %f7291, %f7304, %f7240;
	fma.rn.f32 	%f7321, %f7291, %f7305, %f7241;
	fma.rn.f32 	%f7322, %f7292, %f7298, %f7242;
	fma.rn.f32 	%f7323, %f7292, %f7299, %f7243;
	fma.rn.f32 	%f7324, %f7292, %f7300, %f7244;
	fma.rn.f32 	%f7325, %f7292, %f7301, %f7245;
	fma.rn.f32 	%f7326, %f7292, %f7302, %f7246;
	fma.rn.f32 	%f7327, %f7292, %f7303, %f7247;
	fma.rn.f32 	%f7328, %f7292, %f7304, %f7248;
	fma.rn.f32 	%f7329, %f7292, %f7305, %f7249;
	fma.rn.f32 	%f7330, %f7293, %f7298, %f7250;
	fma.rn.f32 	%f7331, %f7293, %f7299, %f7251;
	fma.rn.f32 	%f7332, %f7293, %f7300, %f7252;
	fma.rn.f32 	%f7333, %f7293, %f7301, %f7253;
	fma.rn.f32 	%f7334, %f7293, %f7302, %f7254;
	fma.rn.f32 	%f7335, %f7293, %f7303, %f7255;
	fma.rn.f32 	%f7336, %f7293, %f7304, %f7256;
	fma.rn.f32 	%f7337, %f7293, %f7305, %f7257;
	fma.rn.f32 	%f7338, %f7294, %f7298, %f7258;
	fma.rn.f32 	%f7339, %f7294, %f7299, %f7259;
	fma.rn.f32 	%f7340, %f7294, %f7300, %f7260;
	fma.rn.f32 	%f7341, %f7294, %f7301, %f7261;
	fma.rn.f32 	%f7342, %f7294, %f7302, %f7262;
	fma.rn.f32 	%f7343, %f7294, %f7303, %f7263;
	fma.rn.f32 	%f7344, %f7294, %f7304, %f7264;
	fma.rn.f32 	%f7345, %f7294, %f7305, %f7265;
	fma.rn.f32 	%f7346, %f7295, %f7298, %f7266;
	fma.rn.f32 	%f7347, %f7295, %f7299, %f7267;
	fma.rn.f32 	%f7348, %f7295, %f7300, %f7268;
	fma.rn.f32 	%f7349, %f7295, %f7301, %f7269;
	fma.rn.f32 	%f7350, %f7295, %f7302, %f7270;
	fma.rn.f32 	%f7351, %f7295, %f7303, %f7271;
	fma.rn.f32 	%f7352, %f7295, %f7304, %f7272;
	fma.rn.f32 	%f7353, %f7295, %f7305, %f7273;
	fma.rn.f32 	%f7354, %f7296, %f7298, %f7274;
	fma.rn.f32 	%f7355, %f7296, %f7299, %f7275;
	fma.rn.f32 	%f7356, %f7296, %f7300, %f7276;
	fma.rn.f32 	%f7357, %f7296, %f7301, %f7277;
	fma.rn.f32 	%f7358, %f7296, %f7302, %f7278;
	fma.rn.f32 	%f7359, %f7296, %f7303, %f7279;
	fma.rn.f32 	%f7360, %f7296, %f7304, %f7280;
	fma.rn.f32 	%f7361, %f7296, %f7305, %f7281;
	fma.rn.f32 	%f7362, %f7297, %f7298, %f7282;
	fma.rn.f32 	%f7363, %f7297, %f7299, %f7283;
	fma.rn.f32 	%f7364, %f7297, %f7300, %f7284;
	fma.rn.f32 	%f7365, %f7297, %f7301, %f7285;
	fma.rn.f32 	%f7366, %f7297, %f7302, %f7286;
	fma.rn.f32 	%f7367, %f7297, %f7303, %f7287;
	fma.rn.f32 	%f7368, %f7297, %f7304, %f7288;
	fma.rn.f32 	%f7369, %f7297, %f7305, %f7289;
	ld.shared.v4.f32 	{%f7370, %f7371, %f7372, %f7373}, [%r168+5120];
	ld.shared.v4.f32 	{%f7374, %f7375, %f7376, %f7377}, [%r168+5376];
	ld.shared.v4.f32 	{%f7378, %f7379, %f7380, %f7381}, [%r170+5120];
	ld.shared.v4.f32 	{%f7382, %f7383, %f7384, %f7385}, [%r170+5376];
	fma.rn.f32 	%f7386, %f7370, %f7378, %f7306;
	fma.rn.f32 	%f7387, %f7370, %f7379, %f7307;
	fma.rn.f32 	%f7388, %f7370, %f7380, %f7308;
	fma.rn.f32 	%f7389, %f7370, %f7381, %f7309;
	fma.rn.f32 	%f7390, %f7370, %f7382, %f7310;
	fma.rn.f32 	%f7391, %f7370, %f7383, %f7311;
	fma.rn.f32 	%f7392, %f7370, %f7384, %f7312;
	fma.rn.f32 	%f7393, %f7370, %f7385, %f7313;
	fma.rn.f32 	%f7394, %f7371, %f7378, %f7314;
	fma.rn.f32 	%f7395, %f7371, %f7379, %f7315;
	fma.rn.f32 	%f7396, %f7371, %f7380, %f7316;
	fma.rn.f32 	%f7397, %f7371, %f7381, %f7317;
	fma.rn.f32 	%f7398, %f7371, %f7382, %f7318;
	fma.rn.f32 	%f7399, %f7371, %f7383, %f7319;
	fma.rn.f32 	%f7400, %f7371, %f7384, %f7320;
	fma.rn.f32 	%f7401, %f7371, %f7385, %f7321;
	fma.rn.f32 	%f7402, %f7372, %f7378, %f7322;
	fma.rn.f32 	%f7403, %f7372, %f7379, %f7323;
	fma.rn.f32 	%f7404, %f7372, %f7380, %f7324;
	fma.rn.f32 	%f7405, %f7372, %f7381, %f7325;
	fma.rn.f32 	%f7406, %f7372, %f7382, %f7326;
	fma.rn.f32 	%f7407, %f7372, %f7383, %f7327;
	fma.rn.f32 	%f7408, %f7372, %f7384, %f7328;
	fma.rn.f32 	%f7409, %f7372, %f7385, %f7329;
	fma.rn.f32 	%f7410, %f7373, %f7378, %f7330;
	fma.rn.f32 	%f7411, %f7373, %f7379, %f7331;
	fma.rn.f32 	%f7412, %f7373, %f7380, %f7332;
	fma.rn.f32 	%f7413, %f7373, %f7381, %f7333;
	fma.rn.f32 	%f7414, %f7373, %f7382, %f7334;
	fma.rn.f32 	%f7415, %f7373, %f7383, %f7335;
	fma.rn.f32 	%f7416, %f7373, %f7384, %f7336;
	fma.rn.f32 	%f7417, %f7373, %f7385, %f7337;
	fma.rn.f32 	%f7418, %f7374, %f7378, %f7338;
	fma.rn.f32 	%f7419, %f7374, %f7379, %f7339;
	fma.rn.f32 	%f7420, %f7374, %f7380, %f7340;
	fma.rn.f32 	%f7421, %f7374, %f7381, %f7341;
	fma.rn.f32 	%f7422, %f7374, %f7382, %f7342;
	fma.rn.f32 	%f7423, %f7374, %f7383, %f7343;
	fma.rn.f32 	%f7424, %f7374, %f7384, %f7344;
	fma.rn.f32 	%f7425, %f7374, %f7385, %f7345;
	fma.rn.f32 	%f7426, %f7375, %f7378, %f7346;
	fma.rn.f32 	%f7427, %f7375, %f7379, %f7347;
	fma.rn.f32 	%f7428, %f7375, %f7380, %f7348;
	fma.rn.f32 	%f7429, %f7375, %f7381, %f7349;
	fma.rn.f32 	%f7430, %f7375, %f7382, %f7350;
	fma.rn.f32 	%f7431, %f7375, %f7383, %f7351;
	fma.rn.f32 	%f7432, %f7375, %f7384, %f7352;
	fma.rn.f32 	%f7433, %f7375, %f7385, %f7353;
	fma.rn.f32 	%f7434, %f7376, %f7378, %f7354;
	fma.rn.f32 	%f7435, %f7376, %f7379, %f7355;
	fma.rn.f32 	%f7436, %f7376, %f7380, %f7356;
	fma.rn.f32 	%f7437, %f7376, %f7381, %f7357;
	fma.rn.f32 	%f7438, %f7376, %f7382, %f7358;
	fma.rn.f32 	%f7439, %f7376, %f7383, %f7359;
	fma.rn.f32 	%f7440, %f7376, %f7384, %f7360;
	fma.rn.f32 	%f7441, %f7376, %f7385, %f7361;
	fma.rn.f32 	%f7442, %f7377, %f7378, %f7362;
	fma.rn.f32 	%f7443, %f7377, %f7379, %f7363;
	fma.rn.f32 	%f7444, %f7377, %f7380, %f7364;
	fma.rn.f32 	%f7445, %f7377, %f7381, %f7365;
	fma.rn.f32 	%f7446, %f7377, %f7382, %f7366;
	fma.rn.f32 	%f7447, %f7377, %f7383, %f7367;
	fma.rn.f32 	%f7448, %f7377, %f7384, %f7368;
	fma.rn.f32 	%f7449, %f7377, %f7385, %f7369;
	ld.shared.v4.f32 	{%f7450, %f7451, %f7452, %f7453}, [%r168+5632];
	ld.shared.v4.f32 	{%f7454, %f7455, %f7456, %f7457}, [%r168+5888];
	ld.shared.v4.f32 	{%f7458, %f7459, %f7460, %f7461}, [%r170+5632];
	ld.shared.v4.f32 	{%f7462, %f7463, %f7464, %f7465}, [%r170+5888];
	fma.rn.f32 	%f7466, %f7450, %f7458, %f7386;
	fma.rn.f32 	%f7467, %f7450, %f7459, %f7387;
	fma.rn.f32 	%f7468, %f7450, %f7460, %f7388;
	fma.rn.f32 	%f7469, %f7450, %f7461, %f7389;
	fma.rn.f32 	%f7470, %f7450, %f7462, %f7390;
	fma.rn.f32 	%f7471, %f7450, %f7463, %f7391;
	fma.rn.f32 	%f7472, %f7450, %f7464, %f7392;
	fma.rn.f32 	%f7473, %f7450, %f7465, %f7393;
	fma.rn.f32 	%f7474, %f7451, %f7458, %f7394;
	fma.rn.f32 	%f7475, %f7451, %f7459, %f7395;
	fma.rn.f32 	%f7476, %f7451, %f7460, %f7396;
	fma.rn.f32 	%f7477, %f7451, %f7461, %f7397;
	fma.rn.f32 	%f7478, %f7451, %f7462, %f7398;
	fma.rn.f32 	%f7479, %f7451, %f7463, %f7399;
	fma.rn.f32 	%f7480, %f7451, %f7464, %f7400;
	fma.rn.f32 	%f7481, %f7451, %f7465, %f7401;
	fma.rn.f32 	%f7482, %f7452, %f7458, %f7402;
	fma.rn.f32 	%f7483, %f7452, %f7459, %f7403;
	fma.rn.f32 	%f7484, %f7452, %f7460, %f7404;
	fma.rn.f32 	%f7485, %f7452, %f7461, %f7405;
	fma.rn.f32 	%f7486, %f7452, %f7462, %f7406;
	fma.rn.f32 	%f7487, %f7452, %f7463, %f7407;
	fma.rn.f32 	%f7488, %f7452, %f7464, %f7408;
	fma.rn.f32 	%f7489, %f7452, %f7465, %f7409;
	fma.rn.f32 	%f7490, %f7453, %f7458, %f7410;
	fma.rn.f32 	%f7491, %f7453, %f7459, %f7411;
	fma.rn.f32 	%f7492, %f7453, %f7460, %f7412;
	fma.rn.f32 	%f7493, %f7453, %f7461, %f7413;
	fma.rn.f32 	%f7494, %f7453, %f7462, %f7414;
	fma.rn.f32 	%f7495, %f7453, %f7463, %f7415;
	fma.rn.f32 	%f7496, %f7453, %f7464, %f7416;
	fma.rn.f32 	%f7497, %f7453, %f7465, %f7417;
	fma.rn.f32 	%f7498, %f7454, %f7458, %f7418;
	fma.rn.f32 	%f7499, %f7454, %f7459, %f7419;
	fma.rn.f32 	%f7500, %f7454, %f7460, %f7420;
	fma.rn.f32 	%f7501, %f7454, %f7461, %f7421;
	fma.rn.f32 	%f7502, %f7454, %f7462, %f7422;
	fma.rn.f32 	%f7503, %f7454, %f7463, %f7423;
	fma.rn.f32 	%f7504, %f7454, %f7464, %f7424;
	fma.rn.f32 	%f7505, %f7454, %f7465, %f7425;
	fma.rn.f32 	%f7506, %f7455, %f7458, %f7426;
	fma.rn.f32 	%f7507, %f7455, %f7459, %f7427;
	fma.rn.f32 	%f7508, %f7455, %f7460, %f7428;
	fma.rn.f32 	%f7509, %f7455, %f7461, %f7429;
	fma.rn.f32 	%f7510, %f7455, %f7462, %f7430;
	fma.rn.f32 	%f7511, %f7455, %f7463, %f7431;
	fma.rn.f32 	%f7512, %f7455, %f7464, %f7432;
	fma.rn.f32 	%f7513, %f7455, %f7465, %f7433;
	fma.rn.f32 	%f7514, %f7456, %f7458, %f7434;
	fma.rn.f32 	%f7515, %f7456, %f7459, %f7435;
	fma.rn.f32 	%f7516, %f7456, %f7460, %f7436;
	fma.rn.f32 	%f7517, %f7456, %f7461, %f7437;
	fma.rn.f32 	%f7518, %f7456, %f7462, %f7438;
	fma.rn.f32 	%f7519, %f7456, %f7463, %f7439;
	fma.rn.f32 	%f7520, %f7456, %f7464, %f7440;
	fma.rn.f32 	%f7521, %f7456, %f7465, %f7441;
	fma.rn.f32 	%f7522, %f7457, %f7458, %f7442;
	fma.rn.f32 	%f7523, %f7457, %f7459, %f7443;
	fma.rn.f32 	%f7524, %f7457, %f7460, %f7444;
	fma.rn.f32 	%f7525, %f7457, %f7461, %f7445;
	fma.rn.f32 	%f7526, %f7457, %f7462, %f7446;
	fma.rn.f32 	%f7527, %f7457, %f7463, %f7447;
	fma.rn.f32 	%f7528, %f7457, %f7464, %f7448;
	fma.rn.f32 	%f7529, %f7457, %f7465, %f7449;
	ld.shared.v4.f32 	{%f7530, %f7531, %f7532, %f7533}, [%r168+6144];
	ld.shared.v4.f32 	{%f7534, %f7535, %f7536, %f7537}, [%r168+6400];
	ld.shared.v4.f32 	{%f7538, %f7539, %f7540, %f7541}, [%r170+6144];
	ld.shared.v4.f32 	{%f7542, %f7543, %f7544, %f7545}, [%r170+6400];
	fma.rn.f32 	%f7546, %f7530, %f7538, %f7466;
	fma.rn.f32 	%f7547, %f7530, %f7539, %f7467;
	fma.rn.f32 	%f7548, %f7530, %f7540, %f7468;
	fma.rn.f32 	%f7549, %f7530, %f7541, %f7469;
	fma.rn.f32 	%f7550, %f7530, %f7542, %f7470;
	fma.rn.f32 	%f7551, %f7530, %f7543, %f7471;
	fma.rn.f32 	%f7552, %f7530, %f7544, %f7472;
	fma.rn.f32 	%f7553, %f7530, %f7545, %f7473;
	fma.rn.f32 	%f7554, %f7531, %f7538, %f7474;
	fma.rn.f32 	%f7555, %f7531, %f7539, %f7475;
	fma.rn.f32 	%f7556, %f7531, %f7540, %f7476;
	fma.rn.f32 	%f7557, %f7531, %f7541, %f7477;
	fma.rn.f32 	%f7558, %f7531, %f7542, %f7478;
	fma.rn.f32 	%f7559, %f7531, %f7543, %f7479;
	fma.rn.f32 	%f7560, %f7531, %f7544, %f7480;
	fma.rn.f32 	%f7561, %f7531, %f7545, %f7481;
	fma.rn.f32 	%f7562, %f7532, %f7538, %f7482;
	fma.rn.f32 	%f7563, %f7532, %f7539, %f7483;
	fma.rn.f32 	%f7564, %f7532, %f7540, %f7484;
	fma.rn.f32 	%f7565, %f7532, %f7541, %f7485;
	fma.rn.f32 	%f7566, %f7532, %f7542, %f7486;
	fma.rn.f32 	%f7567, %f7532, %f7543, %f7487;
	fma.rn.f32 	%f7568, %f7532, %f7544, %f7488;
	fma.rn.f32 	%f7569, %f7532, %f7545, %f7489;
	fma.rn.f32 	%f7570, %f7533, %f7538, %f7490;
	fma.rn.f32 	%f7571, %f7533, %f7539, %f7491;
	fma.rn.f32 	%f7572, %f7533, %f7540, %f7492;
	fma.rn.f32 	%f7573, %f7533, %f7541, %f7493;
	fma.rn.f32 	%f7574, %f7533, %f7542, %f7494;
	fma.rn.f32 	%f7575, %f7533, %f7543, %f7495;
	fma.rn.f32 	%f7576, %f7533, %f7544, %f7496;
	fma.rn.f32 	%f7577, %f7533, %f7545, %f7497;
	fma.rn.f32 	%f7578, %f7534, %f7538, %f7498;
	fma.rn.f32 	%f7579, %f7534, %f7539, %f7499;
	fma.rn.f32 	%f7580, %f7534, %f7540, %f7500;
	fma.rn.f32 	%f7581, %f7534, %f7541, %f7501;
	fma.rn.f32 	%f7582, %f7534, %f7542, %f7502;
	fma.rn.f32 	%f7583, %f7534, %f7543, %f7503;
	fma.rn.f32 	%f7584, %f7534, %f7544, %f7504;
	fma.rn.f32 	%f7585, %f7534, %f7545, %f7505;
	fma.rn.f32 	%f7586, %f7535, %f7538, %f7506;
	fma.rn.f32 	%f7587, %f7535, %f7539, %f7507;
	fma.rn.f32 	%f7588, %f7535, %f7540, %f7508;
	fma.rn.f32 	%f7589, %f7535, %f7541, %f7509;
	fma.rn.f32 	%f7590, %f7535, %f7542, %f7510;
	fma.rn.f32 	%f7591, %f7535, %f7543, %f7511;
	fma.rn.f32 	%f7592, %f7535, %f7544, %f7512;
	fma.rn.f32 	%f7593, %f7535, %f7545, %f7513;
	fma.rn.f32 	%f7594, %f7536, %f7538, %f7514;
	fma.rn.f32 	%f7595, %f7536, %f7539, %f7515;
	fma.rn.f32 	%f7596, %f7536, %f7540, %f7516;
	fma.rn.f32 	%f7597, %f7536, %f7541, %f7517;
	fma.rn.f32 	%f7598, %f7536, %f7542, %f7518;
	fma.rn.f32 	%f7599, %f7536, %f7543, %f7519;
	fma.rn.f32 	%f7600, %f7536, %f7544, %f7520;
	fma.rn.f32 	%f7601, %f7536, %f7545, %f7521;
	fma.rn.f32 	%f7602, %f7537, %f7538, %f7522;
	fma.rn.f32 	%f7603, %f7537, %f7539, %f7523;
	fma.rn.f32 	%f7604, %f7537, %f7540, %f7524;
	fma.rn.f32 	%f7605, %f7537, %f7541, %f7525;
	fma.rn.f32 	%f7606, %f7537, %f7542, %f7526;
	fma.rn.f32 	%f7607, %f7537, %f7543, %f7527;
	fma.rn.f32 	%f7608, %f7537, %f7544, %f7528;
	fma.rn.f32 	%f7609, %f7537, %f7545, %f7529;
	ld.shared.v4.f32 	{%f7610, %f7611, %f7612, %f7613}, [%r168+6656];
	ld.shared.v4.f32 	{%f7614, %f7615, %f7616, %f7617}, [%r168+6912];
	ld.shared.v4.f32 	{%f7618, %f7619, %f7620, %f7621}, [%r170+6656];
	ld.shared.v4.f32 	{%f7622, %f7623, %f7624, %f7625}, [%r170+6912];
	fma.rn.f32 	%f7626, %f7610, %f7618, %f7546;
	fma.rn.f32 	%f7627, %f7610, %f7619, %f7547;
	fma.rn.f32 	%f7628, %f7610, %f7620, %f7548;
	fma.rn.f32 	%f7629, %f7610, %f7621, %f7549;
	fma.rn.f32 	%f7630, %f7610, %f7622, %f7550;
	fma.rn.f32 	%f7631, %f7610, %f7623, %f7551;
	fma.rn.f32 	%f7632, %f7610, %f7624, %f7552;
	fma.rn.f32 	%f7633, %f7610, %f7625, %f7553;
	fma.rn.f32 	%f7634, %f7611, %f7618, %f7554;
	fma.rn.f32 	%f7635, %f7611, %f7619, %f7555;
	fma.rn.f32 	%f7636, %f7611, %f7620, %f7556;
	fma.rn.f32 	%f7637, %f7611, %f7621, %f7557;
	fma.rn.f32 	%f7638, %f7611, %f7622, %f7558;
	fma.rn.f32 	%f7639, %f7611, %f7623, %f7559;
	fma.rn.f32 	%f7640, %f7611, %f7624, %f7560;
	fma.rn.f32 	%f7641, %f7611, %f7625, %f7561;
	fma.rn.f32 	%f7642, %f7612, %f7618, %f7562;
	fma.rn.f32 	%f7643, %f7612, %f7619, %f7563;
	fma.rn.f32 	%f7644, %f7612, %f7620, %f7564;
	fma.rn.f32 	%f7645, %f7612, %f7621, %f7565;
	fma.rn.f32 	%f7646, %f7612, %f7622, %f7566;
	fma.rn.f32 	%f7647, %f7612, %f7623, %f7567;
	fma.rn.f32 	%f7648, %f7612, %f7624, %f7568;
	fma.rn.f32 	%f7649, %f7612, %f7625, %f7569;
	fma.rn.f32 	%f7650, %f7613, %f7618, %f7570;
	fma.rn.f32 	%f7651, %f7613, %f7619, %f7571;
	fma.rn.f32 	%f7652, %f7613, %f7620, %f7572;
	fma.rn.f32 	%f7653, %f7613, %f7621, %f7573;
	fma.rn.f32 	%f7654, %f7613, %f7622, %f7574;
	fma.rn.f32 	%f7655, %f7613, %f7623, %f7575;
	fma.rn.f32 	%f7656, %f7613, %f7624, %f7576;
	fma.rn.f32 	%f7657, %f7613, %f7625, %f7577;
	fma.rn.f32 	%f7658, %f7614, %f7618, %f7578;
	fma.rn.f32 	%f7659, %f7614, %f7619, %f7579;
	fma.rn.f32 	%f7660, %f7614, %f7620, %f7580;
	fma.rn.f32 	%f7661, %f7614, %f7621, %f7581;
	fma.rn.f32 	%f7662, %f7614, %f7622, %f7582;
	fma.rn.f32 	%f7663, %f7614, %f7623, %f7583;
	fma.rn.f32 	%f7664, %f7614, %f7624, %f7584;
	fma.rn.f32 	%f7665, %f7614, %f7625, %f7585;
	fma.rn.f32 	%f7666, %f7615, %f7618, %f7586;
	fma.rn.f32 	%f7667, %f7615, %f7619, %f7587;
	fma.rn.f32 	%f7668, %f7615, %f7620, %f7588;
	fma.rn.f32 	%f7669, %f7615, %f7621, %f7589;
	fma.rn.f32 	%f7670, %f7615, %f7622, %f7590;
	fma.rn.f32 	%f7671, %f7615, %f7623, %f7591;
	fma.rn.f32 	%f7672, %f7615, %f7624, %f7592;
	fma.rn.f32 	%f7673, %f7615, %f7625, %f7593;
	fma.rn.f32 	%f7674, %f7616, %f7618, %f7594;
	fma.rn.f32 	%f7675, %f7616, %f7619, %f7595;
	fma.rn.f32 	%f7676, %f7616, %f7620, %f7596;
	fma.rn.f32 	%f7677, %f7616, %f7621, %f7597;
	fma.rn.f32 	%f7678, %f7616, %f7622, %f7598;
	fma.rn.f32 	%f7679, %f7616, %f7623, %f7599;
	fma.rn.f32 	%f7680, %f7616, %f7624, %f7600;
	fma.rn.f32 	%f7681, %f7616, %f7625, %f7601;
	fma.rn.f32 	%f7682, %f7617, %f7618, %f7602;
	fma.rn.f32 	%f7683, %f7617, %f7619, %f7603;
	fma.rn.f32 	%f7684, %f7617, %f7620, %f7604;
	fma.rn.f32 	%f7685, %f7617, %f7621, %f7605;
	fma.rn.f32 	%f7686, %f7617, %f7622, %f7606;
	fma.rn.f32 	%f7687, %f7617, %f7623, %f7607;
	fma.rn.f32 	%f7688, %f7617, %f7624, %f7608;
	fma.rn.f32 	%f7689, %f7617, %f7625, %f7609;
	ld.shared.v4.f32 	{%f7690, %f7691, %f7692, %f7693}, [%r168+7168];
	ld.shared.v4.f32 	{%f7694, %f7695, %f7696, %f7697}, [%r168+7424];
	ld.shared.v4.f32 	{%f7698, %f7699, %f7700, %f7701}, [%r170+7168];
	ld.shared.v4.f32 	{%f7702, %f7703, %f7704, %f7705}, [%r170+7424];
	fma.rn.f32 	%f7706, %f7690, %f7698, %f7626;
	fma.rn.f32 	%f7707, %f7690, %f7699, %f7627;
	fma.rn.f32 	%f7708, %f7690, %f7700, %f7628;
	fma.rn.f32 	%f7709, %f7690, %f7701, %f7629;
	fma.rn.f32 	%f7710, %f7690, %f7702, %f7630;
	fma.rn.f32 	%f7711, %f7690, %f7703, %f7631;
	fma.rn.f32 	%f7712, %f7690, %f7704, %f7632;
	fma.rn.f32 	%f7713, %f7690, %f7705, %f7633;
	fma.rn.f32 	%f7714, %f7691, %f7698, %f7634;
	fma.rn.f32 	%f7715, %f7691, %f7699, %f7635;
	fma.rn.f32 	%f7716, %f7691, %f7700, %f7636;
	fma.rn.f32 	%f7717, %f7691, %f7701, %f7637;
	fma.rn.f32 	%f7718, %f7691, %f7702, %f7638;
	fma.rn.f32 	%f7719, %f7691, %f7703, %f7639;
	fma.rn.f32 	%f7720, %f7691, %f7704, %f7640;
	fma.rn.f32 	%f7721, %f7691, %f7705, %f7641;
	fma.rn.f32 	%f7722, %f7692, %f7698, %f7642;
	fma.rn.f32 	%f7723, %f7692, %f7699, %f7643;
	fma.rn.f32 	%f7724, %f7692, %f7700, %f7644;
	fma.rn.f32 	%f7725, %f7692, %f7701, %f7645;
	fma.rn.f32 	%f7726, %f7692, %f7702, %f7646;
	fma.rn.f32 	%f7727, %f7692, %f7703, %f7647;
	fma.rn.f32 	%f7728, %f7692, %f7704, %f7648;
	fma.rn.f32 	%f7729, %f7692, %f7705, %f7649;
	fma.rn.f32 	%f7730, %f7693, %f7698, %f7650;
	fma.rn.f32 	%f7731, %f7693, %f7699, %f7651;
	fma.rn.f32 	%f7732, %f7693, %f7700, %f7652;
	fma.rn.f32 	%f7733, %f7693, %f7701, %f7653;
	fma.rn.f32 	%f7734, %f7693, %f7702, %f7654;
	fma.rn.f32 	%f7735, %f7693, %f7703, %f7655;
	fma.rn.f32 	%f7736, %f7693, %f7704, %f7656;
	fma.rn.f32 	%f7737, %f7693, %f7705, %f7657;
	fma.rn.f32 	%f7738, %f7694, %f7698, %f7658;
	fma.rn.f32 	%f7739, %f7694, %f7699, %f7659;
	fma.rn.f32 	%f7740, %f7694, %f7700, %f7660;
	fma.rn.f32 	%f7741, %f7694, %f7701, %f7661;
	fma.rn.f32 	%f7742, %f7694, %f7702, %f7662;
	fma.rn.f32 	%f7743, %f7694, %f7703, %f7663;
	fma.rn.f32 	%f7744, %f7694, %f7704, %f7664;
	fma.rn.f32 	%f7745, %f7694, %f7705, %f7665;
	fma.rn.f32 	%f7746, %f7695, %f7698, %f7666;
	fma.rn.f32 	%f7747, %f7695, %f7699, %f7667;
	fma.rn.f32 	%f7748, %f7695, %f7700, %f7668;
	fma.rn.f32 	%f7749, %f7695, %f7701, %f7669;
	fma.rn.f32 	%f7750, %f7695, %f7702, %f7670;
	fma.rn.f32 	%f7751, %f7695, %f7703, %f7671;
	fma.rn.f32 	%f7752, %f7695, %f7704, %f7672;
	fma.rn.f32 	%f7753, %f7695, %f7705, %f7673;
	fma.rn.f32 	%f7754, %f7696, %f7698, %f7674;
	fma.rn.f32 	%f7755, %f7696, %f7699, %f7675;
	fma.rn.f32 	%f7756, %f7696, %f7700, %f7676;
	fma.rn.f32 	%f7757, %f7696, %f7701, %f7677;
	fma.rn.f32 	%f7758, %f7696, %f7702, %f7678;
	fma.rn.f32 	%f7759, %f7696, %f7703, %f7679;
	fma.rn.f32 	%f7760, %f7696, %f7704, %f7680;
	fma.rn.f32 	%f7761, %f7696, %f7705, %f7681;
	fma.rn.f32 	%f7762, %f7697, %f7698, %f7682;
	fma.rn.f32 	%f7763, %f7697, %f7699, %f7683;
	fma.rn.f32 	%f7764, %f7697, %f7700, %f7684;
	fma.rn.f32 	%f7765, %f7697, %f7701, %f7685;
	fma.rn.f32 	%f7766, %f7697, %f7702, %f7686;
	fma.rn.f32 	%f7767, %f7697, %f7703, %f7687;
	fma.rn.f32 	%f7768, %f7697, %f7704, %f7688;
	fma.rn.f32 	%f7769, %f7697, %f7705, %f7689;
	ld.shared.v4.f32 	{%f7770, %f7771, %f7772, %f7773}, [%r168+7680];
	ld.shared.v4.f32 	{%f7774, %f7775, %f7776, %f7777}, [%r168+7936];
	ld.shared.v4.f32 	{%f7778, %f7779, %f7780, %f7781}, [%r170+7680];
	ld.shared.v4.f32 	{%f7782, %f7783, %f7784, %f7785}, [%r170+7936];
	fma.rn.f32 	%f605, %f7770, %f7778, %f7706;
	fma.rn.f32 	%f606, %f7770, %f7779, %f7707;
	fma.rn.f32 	%f607, %f7770, %f7780, %f7708;
	fma.rn.f32 	%f608, %f7770, %f7781, %f7709;
	fma.rn.f32 	%f609, %f7770, %f7782, %f7710;
	fma.rn.f32 	%f610, %f7770, %f7783, %f7711;
	fma.rn.f32 	%f611, %f7770, %f7784, %f7712;
	fma.rn.f32 	%f612, %f7770, %f7785, %f7713;
	fma.rn.f32 	%f613, %f7771, %f7778, %f7714;
	fma.rn.f32 	%f614, %f7771, %f7779, %f7715;
	fma.rn.f32 	%f615, %f7771, %f7780, %f7716;
	fma.rn.f32 	%f616, %f7771, %f7781, %f7717;
	fma.rn.f32 	%f617, %f7771, %f7782, %f7718;
	fma.rn.f32 	%f618, %f7771, %f7783, %f7719;
	fma.rn.f32 	%f619, %f7771, %f7784, %f7720;
	fma.rn.f32 	%f620, %f7771, %f7785, %f7721;
	fma.rn.f32 	%f621, %f7772, %f7778, %f7722;
	fma.rn.f32 	%f622, %f7772, %f7779, %f7723;
	fma.rn.f32 	%f623, %f7772, %f7780, %f7724;
	fma.rn.f32 	%f624, %f7772, %f7781, %f7725;
	fma.rn.f32 	%f625, %f7772, %f7782, %f7726;
	fma.rn.f32 	%f626, %f7772, %f7783, %f7727;
	fma.rn.f32 	%f627, %f7772, %f7784, %f7728;
	fma.rn.f32 	%f628, %f7772, %f7785, %f7729;
	fma.rn.f32 	%f629, %f7773, %f7778, %f7730;
	fma.rn.f32 	%f630, %f7773, %f7779, %f7731;
	fma.rn.f32 	%f631, %f7773, %f7780, %f7732;
	fma.rn.f32 	%f632, %f7773, %f7781, %f7733;
	fma.rn.f32 	%f633, %f7773, %f7782, %f7734;
	fma.rn.f32 	%f634, %f7773, %f7783, %f7735;
	fma.rn.f32 	%f635, %f7773, %f7784, %f7736;
	fma.rn.f32 	%f636, %f7773, %f7785, %f7737;
	fma.rn.f32 	%f637, %f7774, %f7778, %f7738;
	fma.rn.f32 	%f638, %f7774, %f7779, %f7739;
	fma.rn.f32 	%f639, %f7774, %f7780, %f7740;
	fma.rn.f32 	%f640, %f7774, %f7781, %f7741;
	fma.rn.f32 	%f641, %f7774, %f7782, %f7742;
	fma.rn.f32 	%f642, %f7774, %f7783, %f7743;
	fma.rn.f32 	%f643, %f7774, %f7784, %f7744;
	fma.rn.f32 	%f644, %f7774, %f7785, %f7745;
	fma.rn.f32 	%f645, %f7775, %f7778, %f7746;
	fma.rn.f32 	%f646, %f7775, %f7779, %f7747;
	fma.rn.f32 	%f647, %f7775, %f7780, %f7748;
	fma.rn.f32 	%f648, %f7775, %f7781, %f7749;
	fma.rn.f32 	%f649, %f7775, %f7782, %f7750;
	fma.rn.f32 	%f650, %f7775, %f7783, %f7751;
	fma.rn.f32 	%f651, %f7775, %f7784, %f7752;
	fma.rn.f32 	%f652, %f7775, %f7785, %f7753;
	fma.rn.f32 	%f653, %f7776, %f7778, %f7754;
	fma.rn.f32 	%f654, %f7776, %f7779, %f7755;
	fma.rn.f32 	%f655, %f7776, %f7780, %f7756;
	fma.rn.f32 	%f656, %f7776, %f7781, %f7757;
	fma.rn.f32 	%f657, %f7776, %f7782, %f7758;
	fma.rn.f32 	%f658, %f7776, %f7783, %f7759;
	fma.rn.f32 	%f659, %f7776, %f7784, %f7760;
	fma.rn.f32 	%f660, %f7776, %f7785, %f7761;
	fma.rn.f32 	%f661, %f7777, %f7778, %f7762;
	fma.rn.f32 	%f662, %f7777, %f7779, %f7763;
	fma.rn.f32 	%f663, %f7777, %f7780, %f7764;
	fma.rn.f32 	%f664, %f7777, %f7781, %f7765;
	fma.rn.f32 	%f665, %f7777, %f7782, %f7766;
	fma.rn.f32 	%f666, %f7777, %f7783, %f7767;
	fma.rn.f32 	%f667, %f7777, %f7784, %f7768;
	fma.rn.f32 	%f668, %f7777, %f7785, %f7769;
	shr.u32 	%r171, %r162, 1;
	setp.ne.s32 	%p8, %r171, 6;
	@%p8 bra 	$L__BB2_17;
	mov.u32 	%r172, %tid.y;
	shl.b32 	%r173, %r172, 4;
	mov.u32 	%r174, _ZZ16sgemm_b2b_kernelILi1024ELi1024ELi128ELi1024EEvPfS0_S0_S0_S0_E3s_a;
	add.s32 	%r175, %r174, %r173;
	mov.u32 	%r176, %tid.x;
	shl.b32 	%r177, %r176, 11;
	and.b32  	%r178, %r177, 2048;
	add.s32 	%r179, %r175, %r178;
	st.shared.f32 	[%r179], %f193;
	st.shared.f32 	[%r179+512], %f194;
	st.shared.f32 	[%r179+1024], %f195;
	st.shared.f32 	[%r179+1536], %f196;
	st.shared.f32 	[%r179+4], %f201;
	st.shared.f32 	[%r179+516], %f202;
	st.shared.f32 	[%r179+1028], %f203;
	st.shared.f32 	[%r179+1540], %f204;
	st.shared.f32 	[%r179+8], %f209;
	st.shared.f32 	[%r179+520], %f210;
	st.shared.f32 	[%r179+1032], %f211;
	st.shared.f32 	[%r179+1544], %f212;
	st.shared.f32 	[%r179+12], %f217;
	st.shared.f32 	[%r179+524], %f218;
	st.shared.f32 	[%r179+1036], %f219;
	st.shared.f32 	[%r179+1548], %f220;
	st.shared.f32 	[%r179+256], %f225;
	st.shared.f32 	[%r179+768], %f226;
	st.shared.f32 	[%r179+1280], %f227;
	st.shared.f32 	[%r179+1792], %f228;
	st.shared.f32 	[%r179+260], %f233;
	st.shared.f32 	[%r179+772], %f234;
	st.shared.f32 	[%r179+1284], %f235;
	st.shared.f32 	[%r179+1796], %f236;
	st.shared.f32 	[%r179+264], %f241;
	st.shared.f32 	[%r179+776], %f242;
	st.shared.f32 	[%r179+1288], %f243;
	st.shared.f32 	[%r179+1800], %f244;
	st.shared.f32 	[%r179+268], %f249;
	st.shared.f32 	[%r179+780], %f250;
	st.shared.f32 	[%r179+1292], %f251;
	st.shared.f32 	[%r179+1804], %f252;
$L__BB2_17:
	mov.u32 	%r180, %tid.y;
	shl.b32 	%r181, %r180, 4;
	mov.u32 	%r182, %tid.x;
	add.s32 	%r183, %r181, %r182;
	shl.b32 	%r184, %r183, 4;
	mov.u32 	%r185, _ZZ16sgemm_b2b_kernelILi1024ELi1024ELi128ELi1024EEvPfS0_S0_S0_S0_E4s_b1;
	add.s32 	%r186, %r185, %r184;
	st.shared.v4.f32 	[%r186], {%f601, %f602, %f603, %f604};
	bar.sync 	0;
	ld.global.nc.v4.f32 	{%f669, %f670, %f671, %f672}, [%rd13+229376];
	mov.u32 	%r187, _ZZ16sgemm_b2b_kernelILi1024ELi1024ELi128ELi1024EEvPfS0_S0_S0_S0_E3s_a;
	add.s32 	%r188, %r187, %r181;
	ld.shared.v4.f32 	{%f7786, %f7787, %f7788, %f7789}, [%r188];
	ld.shared.v4.f32 	{%f7790, %f7791, %f7792, %f7793}, [%r188+256];
	shl.b32 	%r189, %r182, 4;
	add.s32 	%r190, %r185, %r189;
	ld.shared.v4.f32 	{%f7794, %f7795, %f7796, %f7797}, [%r190];
	ld.shared.v4.f32 	{%f7798, %f7799, %f7800, %f7801}, [%r190+256];
	fma.rn.f32 	%f7802, %f7786, %f7794, %f605;
	fma.rn.f32 	%f7803, %f7786, %f7795, %f606;
	fma.rn.f32 	%f7804, %f7786, %f7796, %f607;
	fma.rn.f32 	%f7805, %f7786, %f7797, %f608;
	fma.rn.f32 	%f7806, %f7786, %f7798, %f609;
	fma.rn.f32 	%f7807, %f7786, %f7799, %f610;
	fma.rn.f32 	%f7808, %f7786, %f7800, %f611;
	fma.rn.f32 	%f7809, %f7786, %f7801, %f612;
	fma.rn.f32 	%f7810, %f7787, %f7794, %f613;
	fma.rn.f32 	%f7811, %f7787, %f7795, %f614;
	fma.rn.f32 	%f7812, %f7787, %f7796, %f615;
	fma.rn.f32 	%f7813, %f7787, %f7797, %f616;
	fma.rn.f32 	%f7814, %f7787, %f7798, %f617;
	fma.rn.f32 	%f7815, %f7787, %f7799, %f618;
	fma.rn.f32 	%f7816, %f7787, %f7800, %f619;
	fma.rn.f32 	%f7817, %f7787, %f7801, %f620;
	fma.rn.f32 	%f7818, %f7788, %f7794, %f621;
	fma.rn.f32 	%f7819, %f7788, %f7795, %f622;
	fma.rn.f32 	%f7820, %f7788, %f7796, %f623;
	fma.rn.f32 	%f7821, %f7788, %f7797, %f624;
	fma.rn.f32 	%f7822, %f7788, %f7798, %f625;
	fma.rn.f32 	%f7823, %f7788, %f7799, %f626;
	fma.rn.f32 	%f7824, %f7788, %f7800, %f627;
	fma.rn.f32 	%f7825, %f7788, %f7801, %f628;
	fma.rn.f32 	%f7826, %f7789, %f7794, %f629;
	fma.rn.f32 	%f7827, %f7789, %f7795, %f630;
	fma.rn.f32 	%f7828, %f7789, %f7796, %f631;
	fma.rn.f32 	%f7829, %f7789, %f7797, %f632;
	fma.rn.f32 	%f7830, %f7789, %f7798, %f633;
	fma.rn.f32 	%f7831, %f7789, %f7799, %f634;
	fma.rn.f32 	%f7832, %f7789, %f7800, %f635;
	fma.rn.f32 	%f7833, %f7789, %f7801, %f636;
	fma.rn.f32 	%f7834, %f7790, %f7794, %f637;
	fma.rn.f32 	%f7835, %f7790, %f7795, %f638;
	fma.rn.f32 	%f7836, %f7790, %f7796, %f639;
	fma.rn.f32 	%f7837, %f7790, %f7797, %f640;
	fma.rn.f32 	%f7838, %f7790, %f7798, %f641;
	fma.rn.f32 	%f7839, %f7790, %f7799, %f642;
	fma.rn.f32 	%f7840, %f7790, %f7800, %f643;
	fma.rn.f32 	%f7841, %f7790, %f7801, %f644;
	fma.rn.f32 	%f7842, %f7791, %f7794, %f645;
	fma.rn.f32 	%f7843, %f7791, %f7795, %f646;
	fma.rn.f32 	%f7844, %f7791, %f7796, %f647;
	fma.rn.f32 	%f7845, %f7791, %f7797, %f648;
	fma.rn.f32 	%f7846, %f7791, %f7798, %f649;
	fma.rn.f32 	%f7847, %f7791, %f7799, %f650;
	fma.rn.f32 	%f7848, %f7791, %f7800, %f651;
	fma.rn.f32 	%f7849, %f7791, %f7801, %f652;
	fma.rn.f32 	%f7850, %f7792, %f7794, %f653;
	fma.rn.f32 	%f7851, %f7792, %f7795, %f654;
	fma.rn.f32 	%f7852, %f7792, %f7796, %f655;
	fma.rn.f32 	%f7853, %f7792, %f7797, %f656;
	fma.rn.f32 	%f7854, %f7792, %f7798, %f657;
	fma.rn.f32 	%f7855, %f7792, %f7799, %f658;
	fma.rn.f32 	%f7856, %f7792, %f7800, %f659;
	fma.rn.f32 	%f7857, %f7792, %f7801, %f660;
	fma.rn.f32 	%f7858, %f7793, %f7794, %f661;
	fma.rn.f32 	%f7859, %f7793, %f7795, %f662;
	fma.rn.f32 	%f7860, %f7793, %f7796, %f663;
	fma.rn.f32 	%f7861, %f7793, %f7797, %f664;
	fma.rn.f32 	%f7862, %f7793, %f7798, %f665;
	fma.rn.f32 	%f7863, %f7793, %f7799, %f666;
	fma.rn.f32 	%f7864, %f7793, %f7800, %f667;
	fma.rn.f32 	%f7865, %f7793, %f7801, %f668;
	ld.shared.v4.f32 	{%f7866, %f7867, %f7868, %f7869}, [%r188+512];
	ld.shared.v4.f32 	{%f7870, %f7871, %f7872, %f7873}, [%r188+768];
	ld.shared.v4.f32 	{%f7874, %f7875, %f7876, %f7877}, [%r190+512];
	ld.shared.v4.f32 	{%f7878, %f7879, %f7880, %f7881}, [%r190+768];
	fma.rn.f32 	%f7882, %f7866, %f7874, %f7802;
	fma.rn.f32 	%f7883, %f7866, %f7875, %f7803;
	fma.rn.f32 	%f7884, %f7866, %f7876, %f7804;
	fma.rn.f32 	%f7885, %f7866, %f7877, %f7805;
	fma.rn.f32 	%f7886, %f7866, %f7878, %f7806;
	fma.rn.f32 	%f7887, %f7866, %f7879, %f7807;
	fma.rn.f32 	%f7888, %f7866, %f7880, %f7808;
	fma.rn.f32 	%f7889, %f7866, %f7881, %f7809;
	fma.rn.f32 	%f7890, %f7867, %f7874, %f7810;
	fma.rn.f32 	%f7891, %f7867, %f7875, %f7811;
	fma.rn.f32 	%f7892, %f7867, %f7876, %f7812;
	fma.rn.f32 	%f7893, %f7867, %f7877, %f7813;
	fma.rn.f32 	%f7894, %f7867, %f7878, %f7814;
	fma.rn.f32 	%f7895, %f7867, %f7879, %f7815;
	fma.rn.f32 	%f7896, %f7867, %f7880, %f7816;
	fma.rn.f32 	%f7897, %f7867, %f7881, %f7817;
	fma.rn.f32 	%f7898, %f7868, %f7874, %f7818;
	fma.rn.f32 	%f7899, %f7868, %f7875, %f7819;
	fma.rn.f32 	%f7900, %f7868, %f7876, %f7820;
	fma.rn.f32 	%f7901, %f7868, %f7877, %f7821;
	fma.rn.f32 	%f7902, %f7868, %f7878, %f7822;
	fma.rn.f32 	%f7903, %f7868, %f7879, %f7823;
	fma.rn.f32 	%f7904, %f7868, %f7880, %f7824;
	fma.rn.f32 	%f7905, %f7868, %f7881, %f7825;
	fma.rn.f32 	%f7906, %f7869, %f7874, %f7826;
	fma.rn.f32 	%f7907, %f7869, %f7875, %f7827;
	fma.rn.f32 	%f7908, %f7869, %f7876, %f7828;
	fma.rn.f32 	%f7909, %f7869, %f7877, %f7829;
	fma.rn.f32 	%f7910, %f7869, %f7878, %f7830;
	fma.rn.f32 	%f7911, %f7869, %f7879, %f7831;
	fma.rn.f32 	%f7912, %f7869, %f7880, %f7832;
	fma.rn.f32 	%f7913, %f7869, %f7881, %f7833;
	fma.rn.f32 	%f7914, %f7870, %f7874, %f7834;
	fma.rn.f32 	%f7915, %f7870, %f7875, %f7835;
	fma.rn.f32 	%f7916, %f7870, %f7876, %f7836;
	fma.rn.f32 	%f7917, %f7870, %f7877, %f7837;
	fma.rn.f32 	%f7918, %f7870, %f7878, %f7838;
	fma.rn.f32 	%f7919, %f7870, %f7879, %f7839;
	fma.rn.f32 	%f7920, %f7870, %f7880, %f7840;
	fma.rn.f32 	%f7921, %f7870, %f7881, %f7841;
	fma.rn.f32 	%f7922, %f7871, %f7874, %f7842;
	fma.rn.f32 	%f7923, %f7871, %f7875, %f7843;
	fma.rn.f32 	%f7924, %f7871, %f7876, %f7844;
	fma.rn.f32 	%f7925, %f7871, %f7877, %f7845;
	fma.rn.f32 	%f7926, %f7871, %f7878, %f7846;
	fma.rn.f32 	%f7927, %f7871, %f7879, %f7847;
	fma.rn.f32 	%f7928, %f7871, %f7880, %f7848;
	fma.rn.f32 	%f7929, %f7871, %f7881, %f7849;
	fma.rn.f32 	%f7930, %f7872, %f7874, %f7850;
	fma.rn.f32 	%f7931, %f7872, %f7875, %f7851;
	fma.rn.f32 	%f7932, %f7872, %f7876, %f7852;
	fma.rn.f32 	%f7933, %f7872, %f7877, %f7853;
	fma.rn.f32 	%f7934, %f7872, %f7878, %f7854;
	fma.rn.f32 	%f7935, %f7872, %f7879, %f7855;
	fma.rn.f32 	%f7936, %f7872, %f7880, %f7856;
	fma.rn.f32 	%f7937, %f7872, %f7881, %f7857;
	fma.rn.f32 	%f7938, %f7873, %f7874, %f7858;
	fma.rn.f32 	%f7939, %f7873, %f7875, %f7859;
	fma.rn.f32 	%f7940, %f7873, %f7876, %f7860;
	fma.rn.f32 	%f7941, %f7873, %f7877, %f7861;
	fma.rn.f32 	%f7942, %f7873, %f7878, %f7862;
	fma.rn.f32 	%f7943, %f7873, %f7879, %f7863;
	fma.rn.f32 	%f7944, %f7873, %f7880, %f7864;
	fma.rn.f32 	%f7945, %f7873, %f7881, %f7865;
	ld.shared.v4.f32 	{%f7946, %f7947, %f7948, %f7949}, [%r188+1024];
	ld.shared.v4.f32 	{%f7950, %f7951, %f7952, %f7953}, [%r188+1280];
	ld.shared.v4.f32 	{%f7954, %f7955, %f7956, %f7957}, [%r190+1024];
	ld.shared.v4.f32 	{%f7958, %f7959, %f7960, %f7961}, [%r190+1280];
	fma.rn.f32 	%f7962, %f7946, %f7954, %f7882;
	fma.rn.f32 	%f7963, %f7946, %f7955, %f7883;
	fma.rn.f32 	%f7964, %f7946, %f7956, %f7884;
	fma.rn.f32 	%f7965, %f7946, %f7957, %f7885;
	fma.rn.f32 	%f7966, %f7946, %f7958, %f7886;
	fma.rn.f32 	%f7967, %f7946, %f7959, %f7887;
	fma.rn.f32 	%f7968, %f7946, %f7960, %f7888;
	fma.rn.f32 	%f7969, %f7946, %f7961, %f7889;
	fma.rn.f32 	%f7970, %f7947, %f7954, %f7890;
	fma.rn.f32 	%f7971, %f7947, %f7955, %f7891;
	fma.rn.f32 	%f7972, %f7947, %f7956, %f7892;
	fma.rn.f32 	%f7973, %f7947, %f7957, %f7893;
	fma.rn.f32 	%f7974, %f7947, %f7958, %f7894;
	fma.rn.f32 	%f7975, %f7947, %f7959, %f7895;
	fma.rn.f32 	%f7976, %f7947, %f7960, %f7896;
	fma.rn.f32 	%f7977, %f7947, %f7961, %f7897;
	fma.rn.f32 	%f7978, %f7948, %f7954, %f7898;
	fma.rn.f32 	%f7979, %f7948, %f7955, %f7899;
	fma.rn.f32 	%f7980, %f7948, %f7956, %f7900;
	fma.rn.f32 	%f7981, %f7948, %f7957, %f7901;
	fma.rn.f32 	%f7982, %f7948, %f7958, %f7902;
	fma.rn.f32 	%f7983, %f7948, %f7959, %f7903;
	fma.rn.f32 	%f7984, %f7948, %f7960, %f7904;
	fma.rn.f32 	%f7985, %f7948, %f7961, %f7905;
	fma.rn.f32 	%f7986, %f7949, %f7954, %f7906;
	fma.rn.f32 	%f7987, %f7949, %f7955, %f7907;
	fma.rn.f32 	%f7988, %f7949, %f7956, %f7908;
	fma.rn.f32 	%f7989, %f7949, %f7957, %f7909;
	fma.rn.f32 	%f7990, %f7949, %f7958, %f7910;
	fma.rn.f32 	%f7991, %f7949, %f7959, %f7911;
	fma.rn.f32 	%f7992, %f7949, %f7960, %f7912;
	fma.rn.f32 	%f7993, %f7949, %f7961, %f7913;
	fma.rn.f32 	%f7994, %f7950, %f7954, %f7914;
	fma.rn.f32 	%f7995, %f7950, %f7955, %f7915;
	fma.rn.f32 	%f7996, %f7950, %f7956, %f7916;
	fma.rn.f32 	%f7997, %f7950, %f7957, %f7917;
	fma.rn.f32 	%f7998, %f7950, %f7958, %f7918;
	fma.rn.f32 	%f7999, %f7950, %f7959, %f7919;
	fma.rn.f32 	%f8000, %f7950, %f7960, %f7920;
	fma.rn.f32 	%f8001, %f7950, %f7961, %f7921;
	fma.rn.f32 	%f8002, %f7951, %f7954, %f7922;
	fma.rn.f32 	%f8003, %f7951, %f7955, %f7923;
	fma.rn.f32 	%f8004, %f7951, %f7956, %f7924;
	fma.rn.f32 	%f8005, %f7951, %f7957, %f7925;
	fma.rn.f32 	%f8006, %f7951, %f7958, %f7926;
	fma.rn.f32 	%f8007, %f7951, %f7959, %f7927;
	fma.rn.f32 	%f8008, %f7951, %f7960, %f7928;
	fma.rn.f32 	%f8009, %f7951, %f7961, %f7929;
	fma.rn.f32 	%f8010, %f7952, %f7954, %f7930;
	fma.rn.f32 	%f8011, %f7952, %f7955, %f7931;
	fma.rn.f32 	%f8012, %f7952, %f7956, %f7932;
	fma.rn.f32 	%f8013, %f7952, %f7957, %f7933;
	fma.rn.f32 	%f8014, %f7952, %f7958, %f7934;
	fma.rn.f32 	%f8015, %f7952, %f7959, %f7935;
	fma.rn.f32 	%f8016, %f7952, %f7960, %f7936;
	fma.rn.f32 	%f8017, %f7952, %f7961, %f7937;
	fma.rn.f32 	%f8018, %f7953, %f7954, %f7938;
	fma.rn.f32 	%f8019, %f7953, %f7955, %f7939;
	fma.rn.f32 	%f8020, %f7953, %f7956, %f7940;
	fma.rn.f32 	%f8021, %f7953, %f7957, %f7941;
	fma.rn.f32 	%f8022, %f7953, %f7958, %f7942;
	fma.rn.f32 	%f8023, %f7953, %f7959, %f7943;
	fma.rn.f32 	%f8024, %f7953, %f7960, %f7944;
	fma.rn.f32 	%f8025, %f7953, %f7961, %f7945;
	ld.shared.v4.f32 	{%f8026, %f8027, %f8028, %f8029}, [%r188+1536];
	ld.shared.v4.f32 	{%f8030, %f8031, %f8032, %f8033}, [%r188+1792];
	ld.shared.v4.f32 	{%f8034, %f8035, %f8036, %f8037}, [%r190+1536];
	ld.shared.v4.f32 	{%f8038, %f8039, %f8040, %f8041}, [%r190+1792];
	fma.rn.f32 	%f8042, %f8026, %f8034, %f7962;
	fma.rn.f32 	%f8043, %f8026, %f8035, %f7963;
	fma.rn.f32 	%f8044, %f8026, %f8036, %f7964;
	fma.rn.f32 	%f8045, %f8026, %f8037, %f7965;
	fma.rn.f32 	%f8046, %f8026, %f8038, %f7966;
	fma.rn.f32 	%f8047, %f8026, %f8039, %f7967;
	fma.rn.f32 	%f8048, %f8026, %f8040, %f7968;
	fma.rn.f32 	%f8049, %f8026, %f8041, %f7969;
	fma.rn.f32 	%f8050, %f8027, %f8034, %f7970;
	fma.rn.f32 	%f8051, %f8027, %f8035, %f7971;
	fma.rn.f32 	%f8052, %f8027, %f8036, %f7972;
	fma.rn.f32 	%f8053, %f8027, %f8037, %f7973;
	fma.rn.f32 	%f8054, %f8027, %f8038, %f7974;
	fma.rn.f32 	%f8055, %f8027, %f8039, %f7975;
	fma.rn.f32 	%f8056, %f8027, %f8040, %f7976;
	fma.rn.f32 	%f8057, %f8027, %f8041, %f7977;
	fma.rn.f32 	%f8058, %f8028, %f8034, %f7978;
	fma.rn.f32 	%f8059, %f8028, %f8035, %f7979;
	fma.rn.f32 	%f8060, %f8028, %f8036, %f7980;
	fma.rn.f32 	%f8061, %f8028, %f8037, %f7981;
	fma.rn.f32 	%f8062, %f8028, %f8038, %f7982;
	fma.rn.f32 	%f8063, %f8028, %f8039, %f7983;
	fma.rn.f32 	%f8064, %f8028, %f8040, %f7984;
	fma.rn.f32 	%f8065, %f8028, %f8041, %f7985;
	fma.rn.f32 	%f8066, %f8029, %f8034, %f7986;
	fma.rn.f32 	%f8067, %f8029, %f8035, %f7987;
	fma.rn.f32 	%f8068, %f8029, %f8036, %f7988;
	fma.rn.f32 	%f8069, %f8029, %f8037, %f7989;
	fma.rn.f32 	%f8070, %f8029, %f8038, %f7990;
	fma.rn.f32 	%f8071, %f8029, %f8039, %f7991;
	fma.rn.f32 	%f8072, %f8029, %f8040, %f7992;
	fma.rn.f32 	%f8073, %f8029, %f8041, %f7993;
	fma.rn.f32 	%f8074, %f8030, %f8034, %f7994;
	fma.rn.f32 	%f8075, %f8030, %f8035, %f7995;
	fma.rn.f32 	%f8076, %f8030, %f8036, %f7996;
	fma.rn.f32 	%f8077, %f8030, %f8037, %f7997;
	fma.rn.f32 	%f8078, %f8030, %f8038, %f7998;
	fma.rn.f32 	%f8079, %f8030, %f8039, %f7999;
	fma.rn.f32 	%f8080, %f8030, %f8040, %f8000;
	fma.rn.f32 	%f8081, %f8030, %f8041, %f8001;
	fma.rn.f32 	%f8082, %f8031, %f8034, %f8002;
	fma.rn.f32 	%f8083, %f8031, %f8035, %f8003;
	fma.rn.f32 	%f8084, %f8031, %f8036, %f8004;
	fma.rn.f32 	%f8085, %f8031, %f8037, %f8005;
	fma.rn.f32 	%f8086, %f8031, %f8038, %f8006;
	fma.rn.f32 	%f8087, %f8031, %f8039, %f8007;
	fma.rn.f32 	%f8088, %f8031, %f8040, %f8008;
	fma.rn.f32 	%f8089, %f8031, %f8041, %f8009;
	fma.rn.f32 	%f8090, %f8032, %f8034, %f8010;
	fma.rn.f32 	%f8091, %f8032, %f8035, %f8011;
	fma.rn.f32 	%f8092, %f8032, %f8036, %f8012;
	fma.rn.f32 	%f8093, %f8032, %f8037, %f8013;
	fma.rn.f32 	%f8094, %f8032, %f8038, %f8014;
	fma.rn.f32 	%f8095, %f8032, %f8039, %f8015;
	fma.rn.f32 	%f8096, %f8032, %f8040, %f8016;
	fma.rn.f32 	%f8097, %f8032, %f8041, %f8017;
	fma.rn.f32 	%f8098, %f8033, %f8034, %f8018;
	fma.rn.f32 	%f8099, %f8033, %f8035, %f8019;
	fma.rn.f32 	%f8100, %f8033, %f8036, %f8020;
	fma.rn.f32 	%f8101, %f8033, %f8037, %f8021;
	fma.rn.f32 	%f8102, %f8033, %f8038, %f8022;
	fma.rn.f32 	%f8103, %f8033, %f8039, %f8023;
	fma.rn.f32 	%f8104, %f8033, %f8040, %f8024;
	fma.rn.f32 	%f8105, %f8033, %f8041, %f8025;
	ld.shared.v4.f32 	{%f8106, %f8107, %f8108, %f8109}, [%r188+2048];
	ld.shared.v4.f32 	{%f8110, %f8111, %f8112, %f8113}, [%r188+2304];
	ld.shared.v4.f32 	{%f8114, %f8115, %f8116, %f8117}, [%r190+2048];
	ld.shared.v4.f32 	{%f8118, %f8119, %f8120, %f8121}, [%r190+2304];
	fma.rn.f32 	%f8122, %f8106, %f8114, %f8042;
	fma.rn.f32 	%f8123, %f8106, %f8115, %f8043;
	fma.rn.f32 	%f8124, %f8106, %f8116, %f8044;
	fma.rn.f32 	%f8125, %f8106, %f8117, %f8045;
	fma.rn.f32 	%f8126, %f8106, %f8118, %f8046;
	fma.rn.f32 	%f8127, %f8106, %f8119, %f8047;
	fma.rn.f32 	%f8128, %f8106, %f8120, %f8048;
	fma.rn.f32 	%f8129, %f8106, %f8121, %f8049;
	fma.rn.f32 	%f8130, %f8107, %f8114, %f8050;
	fma.rn.f32 	%f8131, %f8107, %f8115, %f8051;
	fma.rn.f32 	%f8132, %f8107, %f8116, %f8052;
	fma.rn.f32 	%f8133, %f8107, %f8117, %f8053;
	fma.rn.f32 	%f8134, %f8107, %f8118, %f8054;
	fma.rn.f32 	%f8135, %f8107, %f8119, %f8055;
	fma.rn.f32 	%f8136, %f8107, %f8120, %f8056;
	fma.rn.f32 	%f8137, %f8107, %f8121, %f8057;
	fma.rn.f32 	%f8138, %f8108, %f8114, %f8058;
	fma.rn.f32 	%f8139, %f8108, %f8115, %f8059;
	fma.rn.f32 	%f8140, %f8108, %f8116, %f8060;
	fma.rn.f32 	%f8141, %f8108, %f8117, %f8061;
	fma.rn.f32 	%f8142, %f8108, %f8118, %f8062;
	fma.rn.f32 	%f8143, %f8108, %f8119, %f8063;
	fma.rn.f32 	%f8144, %f8108, %f8120, %f8064;
	fma.rn.f32 	%f8145, %f8108, %f8121, %f8065;
	fma.rn.f32 	%f8146, %f8109, %f8114, %f8066;
	fma.rn.f32 	%f8147, %f8109, %f8115, %f8067;
	fma.rn.f32 	%f8148, %f8109, %f8116, %f8068;
	fma.rn.f32 	%f8149, %f8109, %f8117, %f8069;
	fma.rn.f32 	%f8150, %f8109, %f8118, %f8070;
	fma.rn.f32 	%f8151, %f8109, %f8119, %f8071;
	fma.rn.f32 	%f8152, %f8109, %f8120, %f8072;
	fma.rn.f32 	%f8153, %f8109, %f8121, %f8073;
	fma.rn.f32 	%f8154, %f8110, %f8114, %f8074;
	fma.rn.f32 	%f8155, %f8110, %f8115, %f8075;
	fma.rn.f32 	%f8156, %f8110, %f8116, %f8076;
	fma.rn.f32 	%f8157, %f8110, %f8117, %f8077;
	fma.rn.f32 	%f8158, %f8110, %f8118, %f8078;
	fma.rn.f32 	%f8159, %f8110, %f8119, %f8079;
	fma.rn.f32 	%f8160, %f8110, %f8120, %f8080;
	fma.rn.f32 	%f8161, %f8110, %f8121, %f8081;
	fma.rn.f32 	%f8162, %f8111, %f8114, %f8082;
	fma.rn.f32 	%f8163, %f8111, %f8115, %f8083;
	fma.rn.f32 	%f8164, %f8111, %f8116, %f8084;
	fma.rn.f32 	%f8165, %f8111, %f8117, %f8085;
	fma.rn.f32 	%f8166, %f8111, %f8118, %f8086;
	fma.rn.f32 	%f8167, %f8111, %f8119, %f8087;
	fma.rn.f32 	%f8168, %f8111, %f8120, %f8088;
	fma.rn.f32 	%f8169, %f8111, %f8121, %f8089;
	fma.rn.f32 	%f8170, %f8112, %f8114, %f8090;
	fma.rn.f32 	%f8171, %f8112, %f8115, %f8091;
	fma.rn.f32 	%f8172, %f8112, %f8116, %f8092;
	fma.rn.f32 	%f8173, %f8112, %f8117, %f8093;
	fma.rn.f32 	%f8174, %f8112, %f8118, %f8094;
	fma.rn.f32 	%f8175, %f8112, %f8119, %f8095;
	fma.rn.f32 	%f8176, %f8112, %f8120, %f8096;
	fma.rn.f32 	%f8177, %f8112, %f8121, %f8097;
	fma.rn.f32 	%f8178, %f8113, %f8114, %f8098;
	fma.rn.f32 	%f8179, %f8113, %f8115, %f8099;
	fma.rn.f32 	%f8180, %f8113, %f8116, %f8100;
	fma.rn.f32 	%f8181, %f8113, %f8117, %f8101;
	fma.rn.f32 	%f8182, %f8113, %f8118, %f8102;
	fma.rn.f32 	%f8183, %f8113, %f8119, %f8103;
	fma.rn.f32 	%f8184, %f8113, %f8120, %f8104;
	fma.rn.f32 	%f8185, %f8113, %f8121, %f8105;
	ld.shared.v4.f32 	{%f8186, %f8187, %f8188, %f8189}, [%r188+2560];
	ld.shared.v4.f32 	{%f8190, %f8191, %f8192, %f8193}, [%r188+2816];
	ld.shared.v4.f32 	{%f8194, %f8195, %f8196, %f8197}, [%r190+2560];
	ld.shared.v4.f32 	{%f8198, %f8199, %f8200, %f8201}, [%r190+2816];
	fma.rn.f32 	%f8202, %f8186, %f8194, %f8122;
	fma.rn.f32 	%f8203, %f8186, %f8195, %f8123;
	fma.rn.f32 	%f8204, %f8186, %f8196, %f8124;
	fma.rn.f32 	%f8205, %f8186, %f8197, %f8125;
	fma.rn.f32 	%f8206, %f8186, %f8198, %f8126;
	fma.rn.f32 	%f8207, %f8186, %f8199, %f8127;
	fma.rn.f32 	%f8208, %f8186, %f8200, %f8128;
	fma.rn.f32 	%f8209, %f8186, %f8201, %f8129;
	fma.rn.f32 	%f8210, %f8187, %f8194, %f8130;
	fma.rn.f32 	%f8211, %f8187, %f8195, %f8131;
	fma.rn.f32 	%f8212, %f8187, %f8196, %f8132;
	fma.rn.f32 	%f8213, %f8187, %f8197, %f8133;
	fma.rn.f32 	%f8214, %f8187, %f8198, %f8134;
	fma.rn.f32 	%f8215, %f8187, %f8199, %f8135;
	fma.rn.f32 	%f8216, %f8187, %f8200, %f8136;
	fma.rn.f32 	%f8217, %f8187, %f8201, %f8137;
	fma.rn.f32 	%f8218, %f8188, %f8194, %f8138;
	fma.rn.f32 	%f8219, %f8188, %f8195, %f8139;
	fma.rn.f32 	%f8220, %f8188, %f8196, %f8140;
	fma.rn.f32 	%f8221, %f8188, %f8197, %f8141;
	fma.rn.f32 	%f8222, %f8188, %f8198, %f8142;
	fma.rn.f32 	%f8223, %f8188, %f8199, %f8143;
	fma.rn.f32 	%f8224, %f8188, %f8200, %f8144;
	fma.rn.f32 	%f8225, %f8188, %f8201, %f8145;
	fma.rn.f32 	%f8226, %f8189, %f8194, %f8146;
	fma.rn.f32 	%f8227, %f8189, %f8195, %f8147;
	fma.rn.f32 	%f8228, %f8189, %f8196, %f8148;
	fma.rn.f32 	%f8229, %f8189, %f8197, %f8149;
	fma.rn.f32 	%f8230, %f8189, %f8198, %f8150;
	fma.rn.f32 	%f8231, %f8189, %f8199, %f8151;
	fma.rn.f32 	%f8232, %f8189, %f8200, %f8152;
	fma.rn.f32 	%f8233, %f8189, %f8201, %f8153;
	fma.rn.f32 	%f8234, %f8190, %f8194, %f8154;
	fma.rn.f32 	%f8235, %f8190, %f8195, %f8155;
	fma.rn.f32 	%f8236, %f8190, %f8196, %f8156;
	fma.rn.f32 	%f8237, %f8190, %f8197, %f8157;
	fma.rn.f32 	%f8238, %f8190, %f8198, %f8158;
	fma.rn.f32 	%f8239, %f8190, %f8199, %f8159;
	fma.rn.f32 	%f8240, %f8190, %f8200, %f8160;
	fma.rn.f32 	%f8241, %f8190, %f8201, %f8161;
	fma.rn.f32 	%f8242, %f8191, %f8194, %f8162;
	fma.rn.f32 	%f8243, %f8191, %f8195, %f8163;
	fma.rn.f32 	%f8244, %f8191, %f8196, %f8164;
	fma.rn.f32 	%f8245, %f8191, %f8197, %f8165;
	fma.rn.f32 	%f8246, %f8191, %f8198, %f8166;
	fma.rn.f32 	%f8247, %f8191, %f8199, %f8167;
	fma.rn.f32 	%f8248, %f8191, %f8200, %f8168;
	fma.rn.f32 	%f8249, %f8191, %f8201, %f8169;
	fma.rn.f32 	%f8250, %f8192, %f8194, %f8170;
	fma.rn.f32 	%f8251, %f8192, %f8195, %f8171;
	fma.rn.f32 	%f8252, %f8192, %f8196, %f8172;
	fma.rn.f32 	%f8253, %f8192, %f8197, %f8173;
	fma.rn.f32 	%f8254, %f8192, %f8198, %f8174;
	fma.rn.f32 	%f8255, %f8192, %f8199, %f8175;
	fma.rn.f32 	%f8256, %f8192, %f8200, %f8176;
	fma.rn.f32 	%f8257, %f8192, %f8201, %f8177;
	fma.rn.f32 	%f8258, %f8193, %f8194, %f8178;
	fma.rn.f32 	%f8259, %f8193, %f8195, %f8179;
	fma.rn.f32 	%f8260, %f8193, %f8196, %f8180;
	fma.rn.f32 	%f8261, %f8193, %f8197, %f8181;
	fma.rn.f32 	%f8262, %f8193, %f8198, %f8182;
	fma.rn.f32 	%f8263, %f8193, %f8199, %f8183;
	fma.rn.f32 	%f8264, %f8193, %f8200, %f8184;
	fma.rn.f32 	%f8265, %f8193, %f8201, %f8185;
	ld.shared.v4.f32 	{%f8266, %f8267, %f8268, %f8269}, [%r188+3072];
	ld.shared.v4.f32 	{%f8270, %f8271, %f8272, %f8273}, [%r188+3328];
	ld.shared.v4.f32 	{%f8274, %f8275, %f8276, %f8277}, [%r190+3072];
	ld.shared.v4.f32 	{%f8278, %f8279, %f8280, %f8281}, [%r190+3328];
	fma.rn.f32 	%f8282, %f8266, %f8274, %f8202;
	fma.rn.f32 	%f8283, %f8266, %f8275, %f8203;
	fma.rn.f32 	%f8284, %f8266, %f8276, %f8204;
	fma.rn.f32 	%f8285, %f8266, %f8277, %f8205;
	fma.rn.f32 	%f8286, %f8266, %f8278, %f8206;
	fma.rn.f32 	%f8287, %f8266, %f8279, %f8207;
	fma.rn.f32 	%f8288, %f8266, %f8280, %f8208;
	fma.rn.f32 	%f8289, %f8266, %f8281, %f8209;
	fma.rn.f32 	%f8290, %f8267, %f8274, %f8210;
	fma.rn.f32 	%f8291, %f8267, %f8275, %f8211;
	fma.rn.f32 	%f8292, %f8267, %f8276, %f8212;
	fma.rn.f32 	%f8293, %f8267, %f8277, %f8213;
	fma.rn.f32 	%f8294, %f8267, %f8278, %f8214;
	fma.rn.f32 	%f8295, %f8267, %f8279, %f8215;
	fma.rn.f32 	%f8296, %f8267, %f8280, %f8216;
	fma.rn.f32 	%f8297, %f8267, %f8281, %f8217;
	fma.rn.f32 	%f8298, %f8268, %f8274, %f8218;
	fma.rn.f32 	%f8299, %f8268, %f8275, %f8219;
	fma.rn.f32 	%f8300, %f8268, %f8276, %f8220;
	fma.rn.f32 	%f8301, %f8268, %f8277, %f8221;
	fma.rn.f32 	%f8302, %f8268, %f8278, %f8222;
	fma.rn.f32 	%f8303, %f8268, %f8279, %f8223;
	fma.rn.f32 	%f8304, %f8268, %f8280, %f8224;
	fma.rn.f32 	%f8305, %f8268, %f8281, %f8225;
	fma.rn.f32 	%f8306, %f8269, %f8274, %f8226;
	fma.rn.f32 	%f8307, %f8269, %f8275, %f8227;
	fma.rn.f32 	%f8308, %f8269, %f8276, %f8228;
	fma.rn.f32 	%f8309, %f8269, %f8277, %f8229;
	fma.rn.f32 	%f8310, %f8269, %f8278, %f8230;
	fma.rn.f32 	%f8311, %f8269, %f8279, %f8231;
	fma.rn.f32 	%f8312, %f8269, %f8280, %f8232;
	fma.rn.f32 	%f8313, %f8269, %f8281, %f8233;
	fma.rn.f32 	%f8314, %f8270, %f8274, %f8234;
	fma.rn.f32 	%f8315, %f8270, %f8275, %f8235;
	fma.rn.f32 	%f8316, %f8270, %f8276, %f8236;
	fma.rn.f32 	%f8317, %f8270, %f8277, %f8237;
	fma.rn.f32 	%f8318, %f8270, %f8278, %f8238;
	fma.rn.f32 	%f8319, %f8270, %f8279, %f8239;
	fma.rn.f32 	%f8320, %f8270, %f8280, %f8240;
	fma.rn.f32 	%f8321, %f8270, %f8281, %f8241;
	fma.rn.f32 	%f8322, %f8271, %f8274, %f8242;
	fma.rn.f32 	%f8323, %f8271, %f8275, %f8243;
	fma.rn.f32 	%f8324, %f8271, %f8276, %f8244;
	fma.rn.f32 	%f8325, %f8271, %f8277, %f8245;
	fma.rn.f32 	%f8326, %f8271, %f8278, %f8246;
	fma.rn.f32 	%f8327, %f8271, %f8279, %f8247;
	fma.rn.f32 	%f8328, %f8271, %f8280, %f8248;
	fma.rn.f32 	%f8329, %f8271, %f8281, %f8249;
	fma.rn.f32 	%f8330, %f8272, %f8274, %f8250;
	fma.rn.f32 	%f8331, %f8272, %f8275, %f8251;
	fma.rn.f32 	%f8332, %f8272, %f8276, %f8252;
	fma.rn.f32 	%f8333, %f8272, %f8277, %f8253;
	fma.rn.f32 	%f8334, %f8272, %f8278, %f8254;
	fma.rn.f32 	%f8335, %f8272, %f8279, %f8255;
	fma.rn.f32 	%f8336, %f8272, %f8280, %f8256;
	fma.rn.f32 	%f8337, %f8272, %f8281, %f8257;
	fma.rn.f32 	%f8338, %f8273, %f8274, %f8258;
	fma.rn.f32 	%f8339, %f8273, %f8275, %f8259;
	fma.rn.f32 	%f8340, %f8273, %f8276, %f8260;
	fma.rn.f32 	%f8341, %f8273, %f8277, %f8261;
	fma.rn.f32 	%f8342, %f8273, %f8278, %f8262;
	fma.rn.f32 	%f8343, %f8273, %f8279, %f8263;
	fma.rn.f32 	%f8344, %f8273, %f8280, %f8264;
	fma.rn.f32 	%f8345, %f8273, %f8281, %f8265;
	ld.shared.v4.f32 	{%f8346, %f8347, %f8348, %f8349}, [%r188+3584];
	ld.shared.v4.f32 	{%f8350, %f8351, %f8352, %f8353}, [%r188+3840];
	ld.shared.v4.f32 	{%f8354, %f8355, %f8356, %f8357}, [%r190+3584];
	ld.shared.v4.f32 	{%f8358, %f8359, %f8360, %f8361}, [%r190+3840];
	fma.rn.f32 	%f673, %f8346, %f8354, %f8282;
	fma.rn.f32 	%f674, %f8346, %f8355, %f8283;
	fma.rn.f32 	%f675, %f8346, %f8356, %f8284;
	fma.rn.f32 	%f676, %f8346, %f8357, %f8285;
	fma.rn.f32 	%f677, %f8346, %f8358, %f8286;
	fma.rn.f32 	%f678, %f8346, %f8359, %f8287;
	fma.rn.f32 	%f679, %f8346, %f8360, %f8288;
	fma.rn.f32 	%f680, %f8346, %f8361, %f8289;
	fma.rn.f32 	%f681, %f8347, %f8354, %f8290;
	fma.rn.f32 	%f682, %f8347, %f8355, %f8291;
	fma.rn.f32 	%f683, %f8347, %f8356, %f8292;
	fma.rn.f32 	%f684, %f8347, %f8357, %f8293;
	fma.rn.f32 	%f685, %f8347, %f8358, %f8294;
	fma.rn.f32 	%f686, %f8347, %f8359, %f8295;
	fma.rn.f32 	%f687, %f8347, %f8360, %f8296;
	fma.rn.f32 	%f688, %f8347, %f8361, %f8297;
	fma.rn.f32 	%f689, %f8348, %f8354, %f8298;
	fma.rn.f32 	%f690, %f8348, %f8355, %f8299;
	fma.rn.f32 	%f691, %f8348, %f8356, %f8300;
	fma.rn.f32 	%f692, %f8348, %f8357, %f8301;
	fma.rn.f32 	%f693, %f8348, %f8358, %f8302;
	fma.rn.f32 	%f694, %f8348, %f8359, %f8303;
	fma.rn.f32 	%f695, %f8348, %f8360, %f8304;
	fma.rn.f32 	%f696, %f8348, %f8361, %f8305;
	fma.rn.f32 	%f697, %f8349, %f8354, %f8306;
	fma.rn.f32 	%f698, %f8349, %f8355, %f8307;
	fma.rn.f32 	%f699, %f8349, %f8356, %f8308;
	fma.rn.f32 	%f700, %f8349, %f8357, %f8309;
	fma.rn.f32 	%f701, %f8349, %f8358, %f8310;
	fma.rn.f32 	%f702, %f8349, %f8359, %f8311;
	fma.rn.f32 	%f703, %f8349, %f8360, %f8312;
	fma.rn.f32 	%f704, %f8349, %f8361, %f8313;
	fma.rn.f32 	%f705, %f8350, %f8354, %f8314;
	fma.rn.f32 	%f706, %f8350, %f8355, %f8315;
	fma.rn.f32 	%f707, %f8350, %f8356, %f8316;
	fma.rn.f32 	%f708, %f8350, %f8357, %f8317;
	fma.rn.f32 	%f709, %f8350, %f8358, %f8318;
	fma.rn.f32 	%f710, %f8350, %f8359, %f8319;
	fma.rn.f32 	%f711, %f8350, %f8360, %f8320;
	fma.rn.f32 	%f712, %f8350, %f8361, %f8321;
	fma.rn.f32 	%f713, %f8351, %f8354, %f8322;
	fma.rn.f32 	%f714, %f8351, %f8355, %f8323;
	fma.rn.f32 	%f715, %f8351, %f8356, %f8324;
	fma.rn.f32 	%f716, %f8351, %f8357, %f8325;
	fma.rn.f32 	%f717, %f8351, %f8358, %f8326;
	fma.rn.f32 	%f718, %f8351, %f8359, %f8327;
	fma.rn.f32 	%f719, %f8351, %f8360, %f8328;
	fma.rn.f32 	%f720, %f8351, %f8361, %f8329;
	fma.rn.f32 	%f721, %f8352, %f8354, %f8330;
	fma.rn.f32 	%f722, %f8352, %f8355, %f8331;
	fma.rn.f32 	%f723, %f8352, %f8356, %f8332;
	fma.rn.f32 	%f724, %f8352, %f8357, %f8333;
	fma.rn.f32 	%f725, %f8352, %f8358, %f8334;
	fma.rn.f32 	%f726, %f8352, %f8359, %f8335;
	fma.rn.f32 	%f727, %f8352, %f8360, %f8336;
	fma.rn.f32 	%f728, %f8352, %f8361, %f8337;
	fma.rn.f32 	%f729, %f8353, %f8354, %f8338;
	fma.rn.f32 	%f730, %f8353, %f8355, %f8339;
	fma.rn.f32 	%f731, %f8353, %f8356, %f8340;
	fma.rn.f32 	%f732, %f8353, %f8357, %f8341;
	fma.rn.f32 	%f733, %f8353, %f8358, %f8342;
	fma.rn.f32 	%f734, %f8353, %f8359, %f8343;
	fma.rn.f32 	%f735, %f8353, %f8360, %f8344;
	fma.rn.f32 	%f736, %f8353, %f8361, %f8345;
	shr.u32 	%r191, %r182, 1;
	setp.ne.s32 	%p9, %r191, 7;
	@%p9 bra 	$L__BB2_19;
	mov.u32 	%r192, %tid.y;
	shl.b32 	%r193, %r192, 4;
	mov.u32 	%r194, _ZZ16sgemm_b2b_kernelILi1024ELi1024ELi128ELi1024EEvPfS0_S0_S0_S0_E3s_a;
	add.s32 	%r195, %r194, %r193;
	mov.u32 	%r196, %tid.x;
	shl.b32 	%r197, %r196, 11;
	and.b32  	%r198, %r197, 2048;
	add.s32 	%r199, %r195, %r198;
	st.shared.f32 	[%r199+4096], %f193;
	st.shared.f32 	[%r199+4608], %f194;
	st.shared.f32 	[%r199+5120], %f195;
	st.shared.f32 	[%r199+5632], %f196;
	st.shared.f32 	[%r199+4100], %f201;
	st.shared.f32 	[%r199+4612], %f202;
	st.shared.f32 	[%r199+5124], %f203;
	st.shared.f32 	[%r199+5636], %f204;
	st.shared.f32 	[%r199+4104], %f209;
	st.shared.f32 	[%r199+4616], %f210;
	st.shared.f32 	[%r199+5128], %f211;
	st.shared.f32 	[%r199+5640], %f212;
	st.shared.f32 	[%r199+4108], %f217;
	st.shared.f32 	[%r199+4620], %f218;
	st.shared.f32 	[%r199+5132], %f219;
	st.shared.f32 	[%r199+5644], %f220;
	st.shared.f32 	[%r199+4352], %f225;
	st.shared.f32 	[%r199+4864], %f226;
	st.shared.f32 	[%r199+5376], %f227;
	st.shared.f32 	[%r199+5888], %f228;
	st.shared.f32 	[%r199+4356], %f233;
	st.shared.f32 	[%r199+4868], %f234;
	st.shared.f32 	[%r199+5380], %f235;
	st.shared.f32 	[%r199+5892], %f236;
	st.shared.f32 	[%r199+4360], %f241;
	st.shared.f32 	[%r199+4872], %f242;
	st.shared.f32 	[%r199+5384], %f243;
	st.shared.f32 	[%r199+5896], %f244;
	st.shared.f32 	[%r199+4364], %f249;
	st.shared.f32 	[%r199+4876], %f250;
	st.shared.f32 	[%r199+5388], %f251;
	st.shared.f32 	[%r199+5900], %f252;
$L__BB2_19:
	mov.u32 	%r200, %tid.x;
	setp.gt.u32 	%p10, %r200, 1;
	mov.u32 	%r201, %tid.y;
	shl.b32 	%r202, %r201, 4;
	add.s32 	%r203, %r202, %r200;
	shl.b32 	%r204, %r203, 4;
	mov.u32 	%r205, _ZZ16sgemm_b2b_kernelILi1024ELi1024ELi128ELi1024EEvPfS0_S0_S0_S0_E4s_b1;
	add.s32 	%r206, %r205, %r204;
	st.shared.v4.f32 	[%r206+4096], {%f669, %f670, %f671, %f672};
	bar.sync 	0;
	ld.global.nc.v4.f32 	{%f737, %f738, %f739, %f740}, [%rd13+262144];
	mov.u32 	%r207, _ZZ16sgemm_b2b_kernelILi1024ELi1024ELi128ELi1024EEvPfS0_S0_S0_S0_E3s_a;
	add.s32 	%r208, %r207, %r202;
	ld.shared.v4.f32 	{%f8362, %f8363, %f8364, %f8365}, [%r208+4096];
	ld.shared.v4.f32 	{%f8366, %f8367, %f8368, %f8369}, [%r208+4352];
	shl.b32 	%r209, %r200, 4;
	add.s32 	%r210, %r205, %r209;
	ld.shared.v4.f32 	{%f8370, %f8371, %f8372, %f8373}, [%r210+4096];
	ld.shared.v4.f32 	{%f8374, %f8375, %f8376, %f8377}, [%r210+4352];
	fma.rn.f32 	%f8378, %f8362, %f8370, %f673;
	fma.rn.f32 	%f8379, %f8362, %f8371, %f674;
	fma.rn.f32 	%f8380, %f8362, %f8372, %f675;
	fma.rn.f32 	%f8381, %f8362, %f8373, %f676;
	fma.rn.f32 	%f8382, %f8362, %f8374, %f677;
	fma.rn.f32 	%f8383, %f8362, %f8375, %f678;
	fma.rn.f32 	%f8384, %f8362, %f8376, %f679;
	fma.rn.f32 	%f8385, %f8362, %f8377, %f680;
	fma.rn.f32 	%f8386, %f8363, %f8370, %f681;
	fma.rn.f32 	%f8387, %f8363, %f8371, %f682;
	fma.rn.f32 	%f8388, %f8363, %f8372, %f683;
	fma.rn.f32 	%f8389, %f8363, %f8373, %f684;
	fma.rn.f32 	%f8390, %f8363, %f8374, %f685;
	fma.rn.f32 	%f8391, %f8363, %f8375, %f686;
	fma.rn.f32 	%f8392, %f8363, %f8376, %f687;
	fma.rn.f32 	%f8393, %f8363, %f8377, %f688;
	fma.rn.f32 	%f8394, %f8364, %f8370, %f689;
	fma.rn.f32 	%f8395, %f8364, %f8371, %f690;
	fma.rn.f32 	%f8396, %f8364, %f8372, %f691;
	fma.rn.f32 	%f8397, %f8364, %f8373, %f692;
	fma.rn.f32 	%f8398, %f8364, %f8374, %f693;
	fma.rn.f32 	%f8399, %f8364, %f8375, %f694;
	fma.rn.f32 	%f8400, %f8364, %f8376, %f695;
	fma.rn.f32 	%f8401, %f8364, %f8377, %f696;
	fma.rn.f32 	%f8402, %f8365, %f8370, %f697;
	fma.rn.f32 	%f8403, %f8365, %f8371, %f698;
	fma.rn.f32 	%f8404, %f8365, %f8372, %f699;
	fma.rn.f32 	%f8405, %f8365, %f8373, %f700;
	fma.rn.f32 	%f8406, %f8365, %f8374, %f701;
	fma.rn.f32 	%f8407, %f8365, %f8375, %f702;
	fma.rn.f32 	%f8408, %f8365, %f8376, %f703;
	fma.rn.f32 	%f8409, %f8365, %f8377, %f704;
	fma.rn.f32 	%f8410, %f8366, %f8370, %f705;
	fma.rn.f32 	%f8411, %f8366, %f8371, %f706;
	fma.rn.f32 	%f8412, %f8366, %f8372, %f707;
	fma.rn.f32 	%f8413, %f8366, %f8373, %f708;
	fma.rn.f32 	%f8414, %f8366, %f8374, %f709;
	fma.rn.f32 	%f8415, %f8366, %f8375, %f710;
	fma.rn.f32 	%f8416, %f8366, %f8376, %f711;
	fma.rn.f32 	%f8417, %f8366, %f8377, %f712;
	fma.rn.f32 	%f8418, %f8367, %f8370, %f713;
	fma.rn.f32 	%f8419, %f8367, %f8371, %f714;
	fma.rn.f32 	%f8420, %f8367, %f8372, %f715;
	fma.rn.f32 	%f8421, %f8367, %f8373, %f716;
	fma.rn.f32 	%f8422, %f8367, %f8374, %f717;
	fma.rn.f32 	%f8423, %f8367, %f8375, %f718;
	fma.rn.f32 	%f8424, %f8367, %f8376, %f719;
	fma.rn.f32 	%f8425, %f8367, %f8377, %f720;
	fma.rn.f32 	%f8426, %f8368, %f8370, %f721;
	fma.rn.f32 	%f8427, %f8368, %f8371, %f722;
	fma.rn.f32 	%f8428, %f8368, %f8372, %f723;
	fma.rn.f32 	%f8429, %f8368, %f8373, %f724;
	fma.rn.f32 	%f8430, %f8368, %f8374, %f725;
	fma.rn.f32 	%f8431, %f8368, %f8375, %f726;
	fma.rn.f32 	%f8432, %f8368, %f8376, %f727;
	fma.rn.f32 	%f8433, %f8368, %f8377, %f728;
	fma.rn.f32 	%f8434, %f8369, %f8370, %f729;
	fma.rn.f32 	%f8435, %f8369, %f8371, %f730;
	fma.rn.f32 	%f8436, %f8369, %f8372, %f731;
	fma.rn.f32 	%f8437, %f8369, %f8373, %f732;
	fma.rn.f32 	%f8438, %f8369, %f8374, %f733;
	fma.rn.f32 	%f8439, %f8369, %f8375, %f734;
	fma.rn.f32 	%f8440, %f8369, %f8376, %f735;
	fma.rn.f32 	%f8441, %f8369, %f8377, %f736;
	ld.shared.v4.f32 	{%f8442, %f8443, %f8444, %f8445}, [%r208+4608];
	ld.shared.v4.f32 	{%f8446, %f8447, %f8448, %f8449}, [%r208+4864];
	ld.shared.v4.f32 	{%f8450, %f8451, %f8452, %f8453}, [%r210+4608];
	ld.shared.v4.f32 	{%f8454, %f8455, %f8456, %f8457}, [%r210+4864];
	fma.rn.f32 	%f8458, %f8442, %f8450, %f8378;
	fma.rn.f32 	%f8459, %f8442, %f8451, %f8379;
	fma.rn.f32 	%f8460, %f8442, %f8452, %f8380;
	fma.rn.f32 	%f8461, %f8442, %f8453, %f8381;
	fma.rn.f32 	%f8462, %f8442, %f8454, %f8382;
	fma.rn.f32 	%f8463, %f8442, %f8455, %f8383;
	fma.rn.f32 	%f8464, %f8442, %f8456, %f8384;
	fma.rn.f32 	%f8465, %f8442, %f8457, %f8385;
	fma.rn.f32 	%f8466, %f8443, %f8450, %f8386;
	fma.rn.f32 	%f8467, %f8443, %f8451, %f8387;
	fma.rn.f32 	%f8468, %f8443, %f8452, %f8388;
	fma.rn.f32 	%f8469, %f8443, %f8453, %f8389;
	fma.rn.f32 	%f8470, %f8443, %f8454, %f8390;
	fma.rn.f32 	%f8471, %f8443, %f8455, %f8391;
	fma.rn.f32 	%f8472, %f8443, %f8456, %f8392;
	fma.rn.f32 	%f8473, %f8443, %f8457, %f8393;
	fma.rn.f32 	%f8474, %f8444, %f8450, %f8394;
	fma.rn.f32 	%f8475, %f8444, %f8451, %f8395;
	fma.rn.f32 	%f8476, %f8444, %f8452, %f8396;
	fma.rn.f32 	%f8477, %f8444, %f8453, %f8397;
	fma.rn.f32 	%f8478, %f8444, %f8454, %f8398;
	fma.rn.f32 	%f8479, %f8444, %f8455, %f8399;
	fma.rn.f32 	%f8480, %f8444, %f8456, %f8400;
	fma.rn.f32 	%f8481, %f8444, %f8457, %f8401;
	fma.rn.f32 	%f8482, %f8445, %f8450, %f8402;
	fma.rn.f32 	%f8483, %f8445, %f8451, %f8403;
	fma.rn.f32 	%f8484, %f8445, %f8452, %f8404;
	fma.rn.f32 	%f8485, %f8445, %f8453, %f8405;
	fma.rn.f32 	%f8486, %f8445, %f8454, %f8406;
	fma.rn.f32 	%f8487, %f8445, %f8455, %f8407;
	fma.rn.f32 	%f8488, %f8445, %f8456, %f8408;
	fma.rn.f32 	%f8489, %f8445, %f8457, %f8409;
	fma.rn.f32 	%f8490, %f8446, %f8450, %f8410;
	fma.rn.f32 	%f8491, %f8446, %f8451, %f8411;
	fma.rn.f32 	%f8492, %f8446, %f8452, %f8412;
	fma.rn.f32 	%f8493, %f8446, %f8453, %f8413;
	fma.rn.f32 	%f8494, %f8446, %f8454, %f8414;
	fma.rn.f32 	%f8495, %f8446, %f8455, %f8415;
	fma.rn.f32 	%f8496, %f8446, %f8456, %f8416;
	fma.rn.f32 	%f8497, %f8446, %f8457, %f8417;
	fma.rn.f32 	%f8498, %f8447, %f8450, %f8418;
	fma.rn.f32 	%f8499, %f8447, %f8451, %f8419;
	fma.rn.f32 	%f8500, %f8447, %f8452, %f8420;
	fma.rn.f32 	%f8501, %f8447, %f8453, %f8421;
	fma.rn.f32 	%f8502, %f8447, %f8454, %f8422;
	fma.rn.f32 	%f8503, %f8447, %f8455, %f8423;
	fma.rn.f32 	%f8504, %f8447, %f8456, %f8424;
	fma.rn.f32 	%f8505, %f8447, %f8457, %f8425;
	fma.rn.f32 	%f8506, %f8448, %f8450, %f8426;
	fma.rn.f32 	%f8507, %f8448, %f8451, %f8427;
	fma.rn.f32 	%f8508, %f8448, %f8452, %f8428;
	fma.rn.f32 	%f8509, %f8448, %f8453, %f8429;
	fma.rn.f32 	%f8510, %f8448, %f8454, %f8430;
	fma.rn.f32 	%f8511, %f8448, %f8455, %f8431;
	fma.rn.f32 	%f8512, %f8448, %f8456, %f8432;
	fma.rn.f32 	%f8513, %f8448, %f8457, %f8433;
	fma.rn.f32 	%f8514, %f8449, %f8450, %f8434;
	fma.rn.f32 	%f8515, %f8449, %f8451, %f8435;
	fma.rn.f32 	%f8516, %f8449, %f8452, %f8436;
	fma.rn.f32 	%f8517, %f8449, %f8453, %f8437;
	fma.rn.f32 	%f8518, %f8449, %f8454, %f8438;
	fma.rn.f32 	%f8519, %f8449, %f8455, %f8439;
	fma.rn.f32 	%f8520, %f8449, %f8456, %f8440;
	fma.rn.f32 	%f8521, %f8449, %f8457, %f8441;
	ld.shared.v4.f32 	{%f8522, %f8523, %f8524, %f8525}, [%r208+5120];
	ld.shared.v4.f32 	{%f8526, %f8527, %f8528, %f8529}, [%r208+5376];
	ld.shared.v4.f32 	{%f8530, %f8531, %f8532, %f8533}, [%r210+5120];
	ld.shared.v4.f32 	{%f8534, %f8535, %f8536, %f8537}, [%r210+5376];
	fma.rn.f32 	%f8538, %f8522, %f8530, %f8458;
	fma.rn.f32 	%f8539, %f8522, %f8531, %f8459;
	fma.rn.f32 	%f8540, %f8522, %f8532, %f8460;
	fma.rn.f32 	%f8541, %f8522, %f8533, %f8461;
	fma.rn.f32 	%f8542, %f8522, %f8534, %f8462;
	fma.rn.f32 	%f8543, %f8522, %f8535, %f8463;
	fma.rn.f32 	%f8544, %f8522, %f8536, %f8464;
	fma.rn.f32 	%f8545, %f8522, %f8537, %f8465;
	fma.rn.f32 	%f8546, %f8523, %f8530, %f8466;
	fma.rn.f32 	%f8547, %f8523, %f8531, %f8467;
	fma.rn.f32 	%f8548, %f8523, %f8532, %f8468;
	fma.rn.f32 	%f8549, %f8523, %f8533, %f8469;
	fma.rn.f32 	%f8550, %f8523, %f8534, %f8470;
	fma.rn.f32 	%f8551, %f8523, %f8535, %f8471;
	fma.rn.f32 	%f8552, %f8523, %f8536, %f8472;
	fma.rn.f32 	%f8553, %f8523, %f8537, %f8473;
	fma.rn.f32 	%f8554, %f8524, %f8530, %f8474;
	fma.rn.f32 	%f8555, %f8524, %f8531, %f8475;
	fma.rn.f32 	%f8556, %f8524, %f8532, %f8476;
	fma.rn.f32 	%f8557, %f8524, %f8533, %f8477;
	fma.rn.f32 	%f8558, %f8524, %f8534, %f8478;
	fma.rn.f32 	%f8559, %f8524, %f8535, %f8479;
	fma.rn.f32 	%f8560, %f8524, %f8536, %f8480;
	fma.rn.f32 	%f8561, %f8524, %f8537, %f8481;
	fma.rn.f32 	%f8562, %f8525, %f8530, %f8482;
	fma.rn.f32 	%f8563, %f8525, %f8531, %f8483;
	fma.rn.f32 	%f8564, %f8525, %f8532, %f8484;
	fma.rn.f32 	%f8565, %f8525, %f8533, %f8485;
	fma.rn.f32 	%f8566, %f8525, %f8534, %f8486;
	fma.rn.f32 	%f8567, %f8525, %f8535, %f8487;
	fma.rn.f32 	%f8568, %f8525, %f8536, %f8488;
	fma.rn.f32 	%f8569, %f8525, %f8537, %f8489;
	fma.rn.f32 	%f8570, %f8526, %f8530, %f8490;
	fma.rn.f32 	%f8571, %f8526, %f8531, %f8491;
	fma.rn.f32 	%f8572, %f8526, %f8532, %f8492;
	fma.rn.f32 	%f8573, %f8526, %f8533, %f8493;
	fma.rn.f32 	%f8574, %f8526, %f8534, %f8494;
	fma.rn.f32 	%f8575, %f8526, %f8535, %f8495;
	fma.rn.f32 	%f8576, %f8526, %f8536, %f8496;
	fma.rn.f32 	%f8577, %f8526, %f8537, %f8497;
	fma.rn.f32 	%f8578, %f8527, %f8530, %f8498;
	fma.rn.f32 	%f8579, %f8527, %f8531, %f8499;
	fma.rn.f32 	%f8580, %f8527, %f8532, %f8500;
	fma.rn.f32 	%f8581, %f8527, %f8533, %f8501;
	fma.rn.f32 	%f8582, %f8527, %f8534, %f8502;
	fma.rn.f32 	%f8583, %f8527, %f8535, %f8503;
	fma.rn.f32 	%f8584, %f8527, %f8536, %f8504;
	fma.rn.f32 	%f8585, %f8527, %f8537, %f8505;
	fma.rn.f32 	%f8586, %f8528, %f8530, %f8506;
	fma.rn.f32 	%f8587, %f8528, %f8531, %f8507;
	fma.rn.f32 	%f8588, %f8528, %f8532, %f8508;
	fma.rn.f32 	%f8589, %f8528, %f8533, %f8509;
	fma.rn.f32 	%f8590, %f8528, %f8534, %f8510;
	fma.rn.f32 	%f8591, %f8528, %f8535, %f8511;
	fma.rn.f32 	%f8592, %f8528, %f8536, %f8512;
	fma.rn.f32 	%f8593, %f8528, %f8537, %f8513;
	fma.rn.f32 	%f8594, %f8529, %f8530, %f8514;
	fma.rn.f32 	%f8595, %f8529, %f8531, %f8515;
	fma.rn.f32 	%f8596, %f8529, %f8532, %f8516;
	fma.rn.f32 	%f8597, %f8529, %f8533, %f8517;
	fma.rn.f32 	%f8598, %f8529, %f8534, %f8518;
	fma.rn.f32 	%f8599, %f8529, %f8535, %f8519;
	fma.rn.f32 	%f8600, %f8529, %f8536, %f8520;
	fma.rn.f32 	%f8601, %f8529, %f8537, %f8521;
	ld.shared.v4.f32 	{%f8602, %f8603, %f8604, %f8605}, [%r208+5632];
	ld.shared.v4.f32 	{%f8606, %f8607, %f8608, %f8609}, [%r208+5888];
	ld.shared.v4.f32 	{%f8610, %f8611, %f8612, %f8613}, [%r210+5632];
	ld.shared.v4.f32 	{%f8614, %f8615, %f8616, %f8617}, [%r210+5888];
	fma.rn.f32 	%f8618, %f8602, %f8610, %f8538;
	fma.rn.f32 	%f8619, %f8602, %f8611, %f8539;
	fma.rn.f32 	%f8620, %f8602, %f8612, %f8540;
	fma.rn.f32 	%f8621, %f8602, %f8613, %f8541;
	fma.rn.f32 	%f8622, %f8602, %f8614, %f8542;
	fma.rn.f32 	%f8623, %f8602, %f8615, %f8543;
	fma.rn.f32 	%f8624, %f8602, %f8616, %f8544;
	fma.rn.f32 	%f8625, %f8602, %f8617, %f8545;
	fma.rn.f32 	%f8626, %f8603, %f8610, %f8546;
	fma.rn.f32 	%f8627, %f8603, %f8611, %f8547;
	fma.rn.f32 	%f8628, %f8603, %f8612, %f8548;
	fma.rn.f32 	%f8629, %f8603, %f8613, %f8549;
	fma.rn.f32 	%f8630, %f8603, %f8614, %f8550;
	fma.rn.f32 	%f8631, %f8603, %f8615, %f8551;
	fma.rn.f32 	%f8632, %f8603, %f8616, %f8552;
	fma.rn.f32 	%f8633, %f8603, %f8617, %f8553;
	fma.rn.f32 	%f8634, %f8604, %f8610, %f8554;
	fma.rn.f32 	%f8635, %f8604, %f8611, %f8555;
	fma.rn.f32 	%f8636, %f8604, %f8612, %f8556;
	fma.rn.f32 	%f8637, %f8604, %f8613, %f8557;
	fma.rn.f32 	%f8638, %f8604, %f8614, %f8558;
	fma.rn.f32 	%f8639, %f8604, %f8615, %f8559;
	fma.rn.f32 	%f8640, %f8604, %f8616, %f8560;
	fma.rn.f32 	%f8641, %f8604, %f8617, %f8561;
	fma.rn.f32 	%f8642, %f8605, %f8610, %f8562;
	fma.rn.f32 	%f8643, %f8605, %f8611, %f8563;
	fma.rn.f32 	%f8644, %f8605, %f8612, %f8564;
	fma.rn.f32 	%f8645, %f8605, %f8613, %f8565;
	fma.rn.f32 	%f8646, %f8605, %f8614, %f8566;
	fma.rn.f32 	%f8647, %f8605, %f8615, %f8567;
	fma.rn.f32 	%f8648, %f8605, %f8616, %f8568;
	fma.rn.f32 	%f8649, %f8605, %f8617, %f8569;
	fma.rn.f32 	%f8650, %f8606, %f8610, %f8570;
	fma.rn.f32 	%f8651, %f8606, %f8611, %f8571;
	fma.rn.f32 	%f8652, %f8606, %f8612, %f8572;
	fma.rn.f32 	%f8653, %f8606, %f8613, %f8573;
	fma.rn.f32 	%f8654, %f8606, %f8614, %f8574;
	fma.rn.f32 	%f8655, %f8606, %f8615, %f8575;
	fma.rn.f32 	%f8656, %f8606, %f8616, %f8576;
	fma.rn.f32 	%f8657, %f8606, %f8617, %f8577;
	fma.rn.f32 	%f8658, %f8607, %f8610, %f8578;
	fma.rn.f32 	%f8659, %f8607, %f8611, %f8579;
	fma.rn.f32 	%f8660, %f8607, %f8612, %f8580;
	fma.rn.f32 	%f8661, %f8607, %f8613, %f8581;
	fma.rn.f32 	%f8662, %f8607, %f8614, %f8582;
	fma.rn.f32 	%f8663, %f8607, %f8615, %f8583;
	fma.rn.f32 	%f8664, %f8607, %f8616, %f8584;
	fma.rn.f32 	%f8665, %f8607, %f8617, %f8585;
	fma.rn.f32 	%f8666, %f8608, %f8610, %f8586;
	fma.rn.f32 	%f8667, %f8608, %f8611, %f8587;
	fma.rn.f32 	%f8668, %f8608, %f8612, %f8588;
	fma.rn.f32 	%f8669, %f8608, %f8613, %f8589;
	fma.rn.f32 	%f8670, %f8608, %f8614, %f8590;
	fma.rn.f32 	%f8671, %f8608, %f8615, %f8591;
	fma.rn.f32 	%f8672, %f8608, %f8616, %f8592;
	fma.rn.f32 	%f8673, %f8608, %f8617, %f8593;
	fma.rn.f32 	%f8674, %f8609, %f8610, %f8594;
	fma.rn.f32 	%f8675, %f8609, %f8611, %f8595;
	fma.rn.f32 	%f8676, %f8609, %f8612, %f8596;
	fma.rn.f32 	%f8677, %f8609, %f8613, %f8597;
	fma.rn.f32 	%f8678, %f8609, %f8614, %f8598;
	fma.rn.f32 	%f8679, %f8609, %f8615, %f8599;
	fma.rn.f32 	%f8680, %f8609, %f8616, %f8600;
	fma.rn.f32 	%f8681, %f8609, %f8617, %f8601;
	ld.shared.v4.f32 	{%f8682, %f8683, %f8684, %f8685}, [%r208+6144];
	ld.shared.v4.f32 	{%f8686, %f8687, %f8688, %f8689}, [%r208+6400];
	ld.shared.v4.f32 	{%f8690, %f8691, %f8692, %f8693}, [%r210+6144];
	ld.shared.v4.f32 	{%f8694, %f8695, %f8696, %f8697}, [%r210+6400];
	fma.rn.f32 	%f8698, %f8682, %f8690, %f8618;
	fma.rn.f32 	%f8699, %f8682, %f8691, %f8619;
	fma.rn.f32 	%f8700, %f8682, %f8692, %f8620;
	fma.rn.f32 	%f8701, %f8682, %f8693, %f8621;
	fma.rn.f32 	%f8702, %f8682, %f8694, %f8622;
	fma.rn.f32 	%f8703, %f8682, %f8695, %f8623;
	fma.rn.f32 	%f8704, %f8682, %f8696, %f8624;
	fma.rn.f32 	%f8705, %f8682, %f8697, %f8625;
	fma.rn.f32 	%f8706, %f8683, %f8690, %f8626;
	fma.rn.f32 	%f8707, %f8683, %f8691, %f8627;
	fma.rn.f32 	%f8708, %f8683, %f8692, %f8628;
	fma.rn.f32 	%f8709, %f8683, %f8693, %f8629;
	fma.rn.f32 	%f8710, %f8683, %f8694, %f8630;
	fma.rn.f32 	%f8711, %f8683, %f8695, %f8631;
	fma.rn.f32 	%f8712, %f8683, %f8696, %f8632;
	fma.rn.f32 	%f8713, %f8683, %f8697, %f8633;
	fma.rn.f32 	%f8714, %f8684, %f8690, %f8634;
	fma.rn.f32 	%f8715, %f8684, %f8691, %f8635;
	fma.rn.f32 	%f8716, %f8684, %f8692, %f8636;
	fma.rn.f32 	%f8717, %f8684, %f8693, %f8637;
	fma.rn.f32 	%f8718, %f8684, %f8694, %f8638;
	fma.rn.f32 	%f8719, %f8684, %f8695, %f8639;
	fma.rn.f32 	%f8720, %f8684, %f8696, %f8640;
	fma.rn.f32 	%f8721, %f8684, %f8697, %f8641;
	fma.rn.f32 	%f8722, %f8685, %f8690, %f8642;
	fma.rn.f32 	%f8723, %f8685, %f8691, %f8643;
	fma.rn.f32 	%f8724, %f8685, %f8692, %f8644;
	fma.rn.f32 	%f8725, %f8685, %f8693, %f8645;
	fma.rn.f32 	%f8726, %f8685, %f8694, %f8646;
	fma.rn.f32 	%f8727, %f8685, %f8695, %f8647;
	fma.rn.f32 	%f8728, %f8685, %f8696, %f8648;
	fma.rn.f32 	%f8729, %f8685, %f8697, %f8649;
	fma.rn.f32 	%f8730, %f8686, %f8690, %f8650;
	fma.rn.f32 	%f8731, %f8686, %f8691, %f8651;
	fma.rn.f32 	%f8732, %f8686, %f8692, %f8652;
	fma.rn.f32 	%f8733, %f8686, %f8693, %f8653;
	fma.rn.f32 	%f8734, %f8686, %f8694, %f8654;
	fma.rn.f32 	%f8735, %f8686, %f8695, %f8655;
	fma.rn.f32 	%f8736, %f8686, %f8696, %f8656;
	fma.rn.f32 	%f8737, %f8686, %f8697, %f8657;
	fma.rn.f32 	%f8738, %f8687, %f8690, %f8658;
	fma.rn.f32 	%f8739, %f8687, %f8691, %f8659;
	fma.rn.f32 	%f8740, %f8687, %f8692, %f8660;
	fma.rn.f32 	%f8741, %f8687, %f8693, %f8661;
	fma.rn.f32 	%f8742, %f8687, %f8694, %f8662;
	fma.rn.f32 	%f8743, %f8687, %f8695, %f8663;
	fma.rn.f32 	%f8744, %f8687, %f8696, %f8664;
	fma.rn.f32 	%f8745, %f8687, %f8697, %f8665;
	fma.rn.f32 	%f8746, %f8688, %f8690, %f8666;
	fma.rn.f32 	%f8747, %f8688, %f8691, %f8667;
	fma.rn.f32 	%f8748, %f8688, %f8692, %f8668;
	fma.rn.f32 	%f8749, %f8688, %f8693, %f8669;
	fma.rn.f32 	%f8750, %f8688, %f8694, %f8670;
	fma.rn.f32 	%f8751, %f8688, %f8695, %f8671;
	fma.rn.f32 	%f8752, %f8688, %f8696, %f8672;
	fma.rn.f32 	%f8753, %f8688, %f8697, %f8673;
	fma.rn.f32 	%f8754, %f8689, %f8690, %f8674;
	fma.rn.f32 	%f8755, %f8689, %f8691, %f8675;
	fma.rn.f32 	%f8756, %f8689, %f8692, %f8676;
	fma.rn.f32 	%f8757, %f8689, %f8693, %f8677;
	fma.rn.f32 	%f8758, %f8689, %f8694, %f8678;
	fma.rn.f32 	%f8759, %f8689, %f8695, %f8679;
	fma.rn.f32 	%f8760, %f8689, %f8696, %f8680;
	fma.rn.f32 	%f8761, %f8689, %f8697, %f8681;
	ld.shared.v4.f32 	{%f8762, %f8763, %f8764, %f8765}, [%r208+6656];
	ld.shared.v4.f32 	{%f8766, %f8767, %f8768, %f8769}, [%r208+6912];
	ld.shared.v4.f32 	{%f8770, %f8771, %f8772, %f8773}, [%r210+6656];
	ld.shared.v4.f32 	{%f8774, %f8775, %f8776, %f8777}, [%r210+6912];
	fma.rn.f32 	%f8778, %f8762, %f8770, %f8698;
	fma.rn.f32 	%f8779, %f8762, %f8771, %f8699;
	fma.rn.f32 	%f8780, %f8762, %f8772, %f8700;
	fma.rn.f32 	%f8781, %f8762, %f8773, %f8701;
	fma.rn.f32 	%f8782, %f8762, %f8774, %f8702;
	fma.rn.f32 	%f8783, %f8762, %f8775, %f8703;
	fma.rn.f32 	%f8784, %f8762, %f8776, %f8704;
	fma.rn.f32 	%f8785, %f8762, %f8777, %f8705;
	fma.rn.f32 	%f8786, %f8763, %f8770, %f8706;
	fma.rn.f32 	%f8787, %f8763, %f8771, %f8707;
	fma.rn.f32 	%f8788, %f8763, %f8772, %f8708;
	fma.rn.f32 	%f8789, %f8763, %f8773, %f8709;
	fma.rn.f32 	%f8790, %f8763, %f8774, %f8710;
	fma.rn.f32 	%f8791, %f8763, %f8775, %f8711;
	fma.rn.f32 	%f8792, %f8763, %f8776, %f8712;
	fma.rn.f32 	%f8793, %f8763, %f8777, %f8713;
	fma.rn.f32 	%f8794, %f8764, %f8770, %f8714;
	fma.rn.f32 	%f8795, %f8764, %f8771, %f8715;
	fma.rn.f32 	%f8796, %f8764, %f8772, %f8716;
	fma.rn.f32 	%f8797, %f8764, %f8773, %f8717;
	fma.rn.f32 	%f8798, %f8764, %f8774, %f8718;
	fma.rn.f32 	%f8799, %f8764, %f8775, %f8719;
	fma.rn.f32 	%f8800, %f8764, %f8776, %f8720;
	fma.rn.f32 	%f8801, %f8764, %f8777, %f8721;
	fma.rn.f32 	%f8802, %f8765, %f8770, %f8722;
	fma.rn.f32 	%f8803, %f8765, %f8771, %f8723;
	fma.rn.f32 	%f8804, %f8765, %f8772, %f8724;
	fma.rn.f32 	%f8805, %f8765, %f8773, %f8725;
	fma.rn.f32 	%f8806, %f8765, %f8774, %f8726;
	fma.rn.f32 	%f8807, %f8765, %f8775, %f8727;
	fma.rn.f32 	%f8808, %f8765, %f8776, %f8728;
	fma.rn.f32 	%f8809, %f8765, %f8777, %f8729;
	fma.rn.f32 	%f8810, %f8766, %f8770, %f8730;
	fma.rn.f32 	%f8811, %f8766, %f8771, %f8731;
	fma.rn.f32 	%f8812, %f8766, %f8772, %f8732;
	fma.rn.f32 	%f8813, %f8766, %f8773, %f8733;
	fma.rn.f32 	%f8814, %f8766, %f8774, %f8734;
	fma.rn.f32 	%f8815, %f8766, %f8775, %f8735;
	fma.rn.f32 	%f8816, %f8766, %f8776, %f8736;
	fma.rn.f32 	%f8817, %f8766, %f8777, %f8737;
	fma.rn.f32 	%f8818, %f8767, %f8770, %f8738;
	fma.rn.f32 	%f8819, %f8767, %f8771, %f8739;
	fma.rn.f32 	%f8820, %f8767, %f8772, %f8740;
	fma.rn.f32 	%f8821, %f8767, %f8773, %f8741;
	fma.rn.f32 	%f8822, %f8767, %f8774, %f8742;
	fma.rn.f32 	%f8823, %f8767, %f8775, %f8743;
	fma.rn.f32 	%f8824, %f8767, %f8776, %f8744;
	fma.rn.f32 	%f8825, %f8767, %f8777, %f8745;
	fma.rn.f32 	%f8826, %f8768, %f8770, %f8746;
	fma.rn.f32 	%f8827, %f8768, %f8771, %f8747;
	fma.rn.f32 	%f8828, %f8768, %f8772, %f8748;
	fma.rn.f32 	%f8829, %f8768, %f8773, %f8749;
	fma.rn.f32 	%f8830, %f8768, %f8774, %f8750;
	fma.rn.f32 	%f8831, %f8768, %f8775, %f8751;
	fma.rn.f32 	%f8832, %f8768, %f8776, %f8752;
	fma.rn.f32 	%f8833, %f8768, %f8777, %f8753;
	fma.rn.f32 	%f8834, %f8769, %f8770, %f8754;
	fma.rn.f32 	%f8835, %f8769, %f8771, %f8755;
	fma.rn.f32 	%f8836, %f8769, %f8772, %f8756;
	fma.rn.f32 	%f8837, %f8769, %f8773, %f8757;
	fma.rn.f32 	%f8838, %f8769, %f8774, %f8758;
	fma.rn.f32 	%f8839, %f8769, %f8775, %f8759;
	fma.rn.f32 	%f8840, %f8769, %f8776, %f8760;
	fma.rn.f32 	%f8841, %f8769, %f8777, %f8761;
	ld.shared.v4.f32 	{%f8842, %f8843, %f8844, %f8845}, [%r208+7168];
	ld.shared.v4.f32 	{%f8846, %f8847, %f8848, %f8849}, [%r208+7424];
	ld.shared.v4.f32 	{%f8850, %f8851, %f8852, %f8853}, [%r210+7168];
	ld.shared.v4.f32 	{%f8854, %f8855, %f8856, %f8857}, [%r210+7424];
	fma.rn.f32 	%f8858, %f8842, %f8850, %f8778;
	fma.rn.f32 	%f8859, %f8842, %f8851, %f8779;
	fma.rn.f32 	%f8860, %f8842, %f8852, %f8780;
	fma.rn.f32 	%f8861, %f8842, %f8853, %f8781;
	fma.rn.f32 	%f8862, %f8842, %f8854, %f8782;
	fma.rn.f32 	%f8863, %f8842, %f8855, %f8783;
	fma.rn.f32 	%f8864, %f8842, %f8856, %f8784;
	fma.rn.f32 	%f8865, %f8842, %f8857, %f8785;
	fma.rn.f32 	%f8866, %f8843, %f8850, %f8786;
	fma.rn.f32 	%f8867, %f8843, %f8851, %f8787;
	fma.rn.f32 	%f8868, %f8843, %f8852, %f8788;
	fma.rn.f32 	%f8869, %f8843, %f8853, %f8789;
	fma.rn.f32 	%f8870, %f8843, %f8854, %f8790;
	fma.rn.f32 	%f8871, %f8843, %f8855, %f8791;
	fma.rn.f32 	%f8872, %f8843, %f8856, %f8792;
	fma.rn.f32 	%f8873, %f8843, %f8857, %f8793;
	fma.rn.f32 	%f8874, %f8844, %f8850, %f8794;
	fma.rn.f32 	%f8875, %f8844, %f8851, %f8795;
	fma.rn.f32 	%f8876, %f8844, %f8852, %f8796;
	fma.rn.f32 	%f8877, %f8844, %f8853, %f8797;
	fma.rn.f32 	%f8878, %f8844, %f8854, %f8798;
	fma.rn.f32 	%f8879, %f8844, %f8855, %f8799;
	fma.rn.f32 	%f8880, %f8844, %f8856, %f8800;
	fma.rn.f32 	%f8881, %f8844, %f8857, %f8801;
	fma.rn.f32 	%f8882, %f8845, %f8850, %f8802;
	fma.rn.f32 	%f8883, %f8845, %f8851, %f8803;
	fma.rn.f32 	%f8884, %f8845, %f8852, %f8804;
	fma.rn.f32 	%f8885, %f8845, %f8853, %f8805;
	fma.rn.f32 	%f8886, %f8845, %f8854, %f8806;
	fma.rn.f32 	%f8887, %f8845, %f8855, %f8807;
	fma.rn.f32 	%f8888, %f8845, %f8856, %f8808;
	fma.rn.f32 	%f8889, %f8845, %f8857, %f8809;
	fma.rn.f32 	%f8890, %f8846, %f8850, %f8810;
	fma.rn.f32 	%f8891, %f8846, %f8851, %f8811;
	fma.rn.f32 	%f8892, %f8846, %f8852, %f8812;
	fma.rn.f32 	%f8893, %f8846, %f8853, %f8813;
	fma.rn.f32 	%f8894, %f8846, %f8854, %f8814;
	fma.rn.f32 	%f8895, %f8846, %f8855, %f8815;
	fma.rn.f32 	%f8896, %f8846, %f8856, %f8816;
	fma.rn.f32 	%f8897, %f8846, %f8857, %f8817;
	fma.rn.f32 	%f8898, %f8847, %f8850, %f8818;
	fma.rn.f32 	%f8899, %f8847, %f8851, %f8819;
	fma.rn.f32 	%f8900, %f8847, %f8852, %f8820;
	fma.rn.f32 	%f8901, %f8847, %f8853, %f8821;
	fma.rn.f32 	%f8902, %f8847, %f8854, %f8822;
	fma.rn.f32 	%f8903, %f8847, %f8855, %f8823;
	fma.rn.f32 	%f8904, %f8847, %f8856, %f8824;
	fma.rn.f32 	%f8905, %f8847, %f8857, %f8825;
	fma.rn.f32 	%f8906, %f8848, %f8850, %f8826;
	fma.rn.f32 	%f8907, %f8848, %f8851, %f8827;
	fma.rn.f32 	%f8908, %f8848, %f8852, %f8828;
	fma.rn.f32 	%f8909, %f8848, %f8853, %f8829;
	fma.rn.f32 	%f8910, %f8848, %f8854, %f8830;
	fma.rn.f32 	%f8911, %f8848, %f8855, %f8831;
	fma.rn.f32 	%f8912, %f8848, %f8856, %f8832;
	fma.rn.f32 	%f8913, %f8848, %f8857, %f8833;
	fma.rn.f32 	%f8914, %f8849, %f8850, %f8834;
	fma.rn.f32 	%f8915, %f8849, %f8851, %f8835;
	fma.rn.f32 	%f8916, %f8849, %f8852, %f8836;
	fma.rn.f32 	%f8917, %f8849, %f8853, %f8837;
	fma.rn.f32 	%f8918, %f8849, %f8854, %f8838;
	fma.rn.f32 	%f8919, %f8849, %f8855, %f8839;
	fma.rn.f32 	%f8920, %f8849, %f8856, %f8840;
	fma.rn.f32 	%f8921, %f8849, %f8857, %f8841;
	ld.shared.v4.f32 	{%f8922, %f8923, %f8924, %f8925}, [%r208+7680];
	ld.shared.v4.f32 	{%f8926, %f8927, %f8928, %f8929}, [%r208+7936];
	ld.shared.v4.f32 	{%f8930, %f8931, %f8932, %f8933}, [%r210+7680];
	ld.shared.v4.f32 	{%f8934, %f8935, %f8936, %f8937}, [%r210+7936];
	fma.rn.f32 	%f741, %f8922, %f8930, %f8858;
	fma.rn.f32 	%f742, %f8922, %f8931, %f8859;
	fma.rn.f32 	%f743, %f8922, %f8932, %f8860;
	fma.rn.f32 	%f744, %f8922, %f8933, %f8861;
	fma.rn.f32 	%f745, %f8922, %f8934, %f8862;
	fma.rn.f32 	%f746, %f8922, %f8935, %f8863;
	fma.rn.f32 	%f747, %f8922, %f8936, %f8864;
	fma.rn.f32 	%f748, %f8922, %f8937, %f8865;
	fma.rn.f32 	%f749, %f8923, %f8930, %f8866;
	fma.rn.f32 	%f750, %f8923, %f8931, %f8867;
	fma.rn.f32 	%f751, %f8923, %f8932, %f8868;
	fma.rn.f32 	%f752, %f8923, %f8933, %f8869;
	fma.rn.f32 	%f753, %f8923, %f8934, %f8870;
	fma.rn.f32 	%f754, %f8923, %f8935, %f8871;
	fma.rn.f32 	%f755, %f8923, %f8936, %f8872;
	fma.rn.f32 	%f756, %f8923, %f8937, %f8873;
	fma.rn.f32 	%f757, %f8924, %f8930, %f8874;
	fma.rn.f32 	%f758, %f8924, %f8931, %f8875;
	fma.rn.f32 	%f759, %f8924, %f8932, %f8876;
	fma.rn.f32 	%f760, %f8924, %f8933, %f8877;
	fma.rn.f32 	%f761, %f8924, %f8934, %f8878;
	fma.rn.f32 	%f762, %f8924, %f8935, %f8879;
	fma.rn.f32 	%f763, %f8924, %f8936, %f8880;
	fma.rn.f32 	%f764, %f8924, %f8937, %f8881;
	fma.rn.f32 	%f765, %f8925, %f8930, %f8882;
	fma.rn.f32 	%f766, %f8925, %f8931, %f8883;
	fma.rn.f32 	%f767, %f8925, %f8932, %f8884;
	fma.rn.f32 	%f768, %f8925, %f8933, %f8885;
	fma.rn.f32 	%f769, %f8925, %f8934, %f8886;
	fma.rn.f32 	%f770, %f8925, %f8935, %f8887;
	fma.rn.f32 	%f771, %f8925, %f8936, %f8888;
	fma.rn.f32 	%f772, %f8925, %f8937, %f8889;
	fma.rn.f32 	%f773, %f8926, %f8930, %f8890;
	fma.rn.f32 	%f774, %f8926, %f8931, %f8891;
	fma.rn.f32 	%f775, %f8926, %f8932, %f8892;
	fma.rn.f32 	%f776, %f8926, %f8933, %f8893;
	fma.rn.f32 	%f777, %f8926, %f8934, %f8894;
	fma.rn.f32 	%f778, %f8926, %f8935, %f8895;
	fma.rn.f32 	%f779, %f8926, %f8936, %f8896;
	fma.rn.f32 	%f780, %f8926, %f8937, %f8897;
	fma.rn.f32 	%f781, %f8927, %f8930, %f8898;
	fma.rn.f32 	%f782, %f8927, %f8931, %f8899;
	fma.rn.f32 	%f783, %f8927, %f8932, %f8900;
	fma.rn.f32 	%f784, %f8927, %f8933, %f8901;
	fma.rn.f32 	%f785, %f8927, %f8934, %f8902;
	fma.rn.f32 	%f786, %f8927, %f8935, %f8903;
	fma.rn.f32 	%f787, %f8927, %f8936, %f8904;
	fma.rn.f32 	%f788, %f8927, %f8937, %f8905;
	fma.rn.f32 	%f789, %f8928, %f8930, %f8906;
	fma.rn.f32 	%f790, %f8928, %f8931, %f8907;
	fma.rn.f32 	%f791, %f8928, %f8932, %f8908;
	fma.rn.f32 	%f792, %f8928, %f8933, %f8909;
	fma.rn.f32 	%f793, %f8928, %f8934, %f8910;
	fma.rn.f32 	%f794, %f8928, %f8935, %f8911;
	fma.rn.f32 	%f795, %f8928, %f8936, %f8912;
	fma.rn.f32 	%f796, %f8928, %f8937, %f8913;
	fma.rn.f32 	%f797, %f8929, %f8930, %f8914;
	fma.rn.f32 	%f798, %f8929, %f8931, %f8915;
	fma.rn.f32 	%f799, %f8929, %f8932, %f8916;
	fma.rn.f32 	%f800, %f8929, %f8933, %f8917;
	fma.rn.f32 	%f801, %f8929, %f8934, %f8918;
	fma.rn.f32 	%f802, %f8929, %f8935, %f8919;
	fma.rn.f32 	%f803, %f8929, %f8936, %f8920;
	fma.rn.f32 	%f804, %f8929, %f8937, %f8921;
	@%p10 bra 	$L__BB2_21;
	shl.b32 	%r216, %r200, 11;
	and.b32  	%r217, %r216, 2048;
	add.s32 	%r218, %r208, %r217;
	st.shared.f32 	[%r218], %f197;
	st.shared.f32 	[%r218+512], %f198;
	st.shared.f32 	[%r218+1024], %f199;
	st.shared.f32 	[%r218+1536], %f200;
	st.shared.f32 	[%r218+4], %f205;
	st.shared.f32 	[%r218+516], %f206;
	st.shared.f32 	[%r218+1028], %f207;
	st.shared.f32 	[%r218+1540], %f208;
	st.shared.f32 	[%r218+8], %f213;
	st.shared.f32 	[%r218+520], %f214;
	st.shared.f32 	[%r218+1032], %f215;
	st.shared.f32 	[%r218+1544], %f216;
	st.shared.f32 	[%r218+12], %f221;
	st.shared.f32 	[%r218+524], %f222;
	st.shared.f32 	[%r218+1036], %f223;
	st.shared.f32 	[%r218+1548], %f224;
	st.shared.f32 	[%r218+256], %f229;
	st.shared.f32 	[%r218+768], %f230;
	st.shared.f32 	[%r218+1280], %f231;
	st.shared.f32 	[%r218+1792], %f232;
	st.shared.f32 	[%r218+260], %f237;
	st.shared.f32 	[%r218+772], %f238;
	st.shared.f32 	[%r218+1284], %f239;
	st.shared.f32 	[%r218+1796], %f240;
	st.shared.f32 	[%r218+264], %f245;
	st.shared.f32 	[%r218+776], %f246;
	st.shared.f32 	[%r218+1288], %f247;
	st.shared.f32 	[%r218+1800], %f248;
	st.shared.f32 	[%r218+268], %f253;
	st.shared.f32 	[%r218+780], %f254;
	st.shared.f32 	[%r218+1292], %f255;
	st.shared.f32 	[%r218+1804], %f256;
$L__BB2_21:
	shr.u32 	%r220, %r200, 1;
	setp.ne.s32 	%p11, %r220, 1;
	st.shared.v4.f32 	[%r206], {%f737, %f738, %f739, %f740};
	bar.sync 	0;
	ld.global.nc.v4.f32 	{%f805, %f806, %f807, %f808}, [%rd13+294912];
	ld.shared.v4.f32 	{%f8938, %f8939, %f8940, %f8941}, [%r208];
	ld.shared.v4.f32 	{%f8942, %f8943, %f8944, %f8945}, [%r208+256];
	ld.shared.v4.f32 	{%f8946, %f8947, %f8948, %f8949}, [%r210];
	ld.shared.v4.f32 	{%f8950, %f8951, %f8952, %f8953}, [%r210+256];
	fma.rn.f32 	%f8954, %f8938, %f8946, %f741;
	fma.rn.f32 	%f8955, %f8938, %f8947, %f742;
	fma.rn.f32 	%f8956, %f8938, %f8948, %f743;
	fma.rn.f32 	%f8957, %f8938, %f8949, %f744;
	fma.rn.f32 	%f8958, %f8938, %f8950, %f745;
	fma.rn.f32 	%f8959, %f8938, %f8951, %f746;
	fma.rn.f32 	%f8960, %f8938, %f8952, %f747;
	fma.rn.f32 	%f8961, %f8938, %f8953, %f748;
	fma.rn.f32 	%f8962, %f8939, %f8946, %f749;
	fma.rn.f32 	%f8963, %f8939, %f8947, %f750;
	fma.rn.f32 	%f8964, %f8939, %f8948, %f751;
	fma.rn.f32 	%f8965, %f8939, %f8949, %f752;
	fma.rn.f32 	%f8966, %f8939, %f8950, %f753;
	fma.rn.f32 	%f8967, %f8939, %f8951, %f754;
	fma.rn.f32 	%f8968, %f8939, %f8952, %f755;
	fma.rn.f32 	%f8969, %f8939, %f8953, %f756;
	fma.rn.f32 	%f8970, %f8940, %f8946, %f757;
	fma.rn.f32 	%f8971, %f8940, %f8947, %f758;
	fma.rn.f32 	%f8972, %f8940, %f8948, %f759;
	fma.rn.f32 	%f8973, %f8940, %f8949, %f760;
	fma.rn.f32 	%f8974, %f8940, %f8950, %f761;
	fma.rn.f32 	%f8975, %f8940, %f8951, %f762;
	fma.rn.f32 	%f8976, %f8940, %f8952, %f763;
	fma.rn.f32 	%f8977, %f8940, %f8953, %f764;
	fma.rn.f32 	%f8978, %f8941, %f8946, %f765;
	fma.rn.f32 	%f8979, %f8941, %f8947, %f766;
	fma.rn.f32 	%f8980, %f8941, %f8948, %f767;
	fma.rn.f32 	%f8981, %f8941, %f8949, %f768;
	fma.rn.f32 	%f8982, %f8941, %f8950, %f769;
	fma.rn.f32 	%f8983, %f8941, %f8951, %f770;
	fma.rn.f32 	%f8984, %f8941, %f8952, %f771;
	fma.rn.f32 	%f8985, %f8941, %f8953, %f772;
	fma.rn.f32 	%f8986, %f8942, %f8946, %f773;
	fma.rn.f32 	%f8987, %f8942, %f8947, %f774;
	fma.rn.f32 	%f8988, %f8942, %f8948, %f775;
	fma.rn.f32 	%f8989, %f8942, %f8949, %f776;
	fma.rn.f32 	%f8990, %f8942, %f8950, %f777;
	fma.rn.f32 	%f8991, %f8942, %f8951, %f778;
	fma.rn.f32 	%f8992, %f8942, %f8952, %f779;
	fma.rn.f32 	%f8993, %f8942, %f8953, %f780;
	fma.rn.f32 	%f8994, %f8943, %f8946, %f781;
	fma.rn.f32 	%f8995, %f8943, %f8947, %f782;
	fma.rn.f32 	%f8996, %f8943, %f8948, %f783;
	fma.rn.f32 	%f8997, %f8943, %f8949, %f784;
	fma.rn.f32 	%f8998, %f8943, %f8950, %f785;
	fma.rn.f32 	%f8999, %f8943, %f8951, %f786;
	fma.rn.f32 	%f9000, %f8943, %f8952, %f787;
	fma.rn.f32 	%f9001, %f8943, %f8953, %f788;
	fma.rn.f32 	%f9002, %f8944, %f8946, %f789;
	fma.rn.f32 	%f9003, %f8944, %f8947, %f790;
	fma.rn.f32 	%f9004, %f8944, %f8948, %f791;
	fma.rn.f32 	%f9005, %f8944, %f8949, %f792;
	fma.rn.f32 	%f9006, %f8944, %f8950, %f793;
	fma.rn.f32 	%f9007, %f8944, %f8951, %f794;
	fma.rn.f32 	%f9008, %f8944, %f8952, %f795;
	fma.rn.f32 	%f9009, %f8944, %f8953, %f796;
	fma.rn.f32 	%f9010, %f8945, %f8946, %f797;
	fma.rn.f32 	%f9011, %f8945, %f8947, %f798;
	fma.rn.f32 	%f9012, %f8945, %f8948, %f799;
	fma.rn.f32 	%f9013, %f8945, %f8949, %f800;
	fma.rn.f32 	%f9014, %f8945, %f8950, %f801;
	fma.rn.f32 	%f9015, %f8945, %f8951, %f802;
	fma.rn.f32 	%f9016, %f8945, %f8952, %f803;
	fma.rn.f32 	%f9017, %f8945, %f8953, %f804;
	ld.shared.v4.f32 	{%f9018, %f9019, %f9020, %f9021}, [%r208+512];
	ld.shared.v4.f32 	{%f9022, %f9023, %f9024, %f9025}, [%r208+768];
	ld.shared.v4.f32 	{%f9026, %f9027, %f9028, %f9029}, [%r210+512];
	ld.shared.v4.f32 	{%f9030, %f9031, %f9032, %f9033}, [%r210+768];
	fma.rn.f32 	%f9034, %f9018, %f9026, %f8954;
	fma.rn.f32 	%f9035, %f9018, %f9027, %f8955;
	fma.rn.f32 	%f9036, %f9018, %f9028, %f8956;
	fma.rn.f32 	%f9037, %f9018, %f9029, %f8957;
	fma.rn.f32 	%f9038, %f9018, %f9030, %f8958;
	fma.rn.f32 	%f9039, %f9018, %f9031, %f8959;
	fma.rn.f32 	%f9040, %f9018, %f9032, %f8960;
	fma.rn.f32 	%f9041, %f9018, %f9033, %f8961;
	fma.rn.f32 	%f9042, %f9019, %f9026, %f8962;
	fma.rn.f32 	%f9043, %f9019, %f9027, %f8963;
	fma.rn.f32 	%f9044, %f9019, %f9028, %f8964;
	fma.rn.f32 	%f9045, %f9019, %f9029, %f8965;
	fma.rn.f32 	%f9046, %f9019, %f9030, %f8966;
	fma.rn.f32 	%f9047, %f9019, %f9031, %f8967;
	fma.rn.f32 	%f9048, %f9019, %f9032, %f8968;
	fma.rn.f32 	%f9049, %f9019, %f9033, %f8969;
	fma.rn.f32 	%f9050, %f9020, %f9026, %f8970;
	fma.rn.f32 	%f9051, %f9020, %f9027, %f8971;
	fma.rn.f32 	%f9052, %f9020, %f9028, %f8972;
	fma.rn.f32 	%f9053, %f9020, %f9029, %f8973;
	fma.rn.f32 	%f9054, %f9020, %f9030, %f8974;
	fma.rn.f32 	%f9055, %f9020, %f9031, %f8975;
	fma.rn.f32 	%f9056, %f9020, %f9032, %f8976;
	fma.rn.f32 	%f9057, %f9020, %f9033, %f8977;
	fma.rn.f32 	%f9058, %f9021, %f9026, %f8978;
	fma.rn.f32 	%f9059, %f9021, %f9027, %f8979;
	fma.rn.f32 	%f9060, %f9021, %f9028, %f8980;
	fma.rn.f32 	%f9061, %f9021, %f9029, %f8981;
	fma.rn.f32 	%f9062, %f9021, %f9030, %f8982;
	fma.rn.f32 	%f9063, %f9021, %f9031, %f8983;
	fma.rn.f32 	%f9064, %f9021, %f9032, %f8984;
	fma.rn.f32 	%f9065, %f9021, %f9033, %f8985;
	fma.rn.f32 	%f9066, %f9022, %f9026, %f8986;
	fma.rn.f32 	%f9067, %f9022, %f9027, %f8987;
	fma.rn.f32 	%f9068, %f9022, %f9028, %f8988;
	fma.rn.f32 	%f9069, %f9022, %f9029, %f8989;
	fma.rn.f32 	%f9070, %f9022, %f9030, %f8990;
	fma.rn.f32 	%f9071, %f9022, %f9031, %f8991;
	fma.rn.f32 	%f9072, %f9022, %f9032, %f8992;
	fma.rn.f32 	%f9073, %f9022, %f9033, %f8993;
	fma.rn.f32 	%f9074, %f9023, %f9026, %f8994;
	fma.rn.f32 	%f9075, %f9023, %f9027, %f8995;
	fma.rn.f32 	%f9076, %f9023, %f9028, %f8996;
	fma.rn.f32 	%f9077, %f9023, %f9029, %f8997;
	fma.rn.f32 	%f9078, %f9023, %f9030, %f8998;
	fma.rn.f32 	%f9079, %f9023, %f9031, %f8999;
	fma.rn.f32 	%f9080, %f9023, %f9032, %f9000;
	fma.rn.f32 	%f9081, %f9023, %f9033, %f9001;
	fma.rn.f32 	%f9082, %f9024, %f9026, %f9002;
	fma.rn.f32 	%f9083, %f9024, %f9027, %f9003;
	fma.rn.f32 	%f9084, %f9024, %f9028, %f9004;
	fma.rn.f32 	%f9085, %f9024, %f9029, %f9005;
	fma.rn.f32 	%f9086, %f9024, %f9030, %f9006;
	fma.rn.f32 	%f9087, %f9024, %f9031, %f9007;
	fma.rn.f32 	%f9088, %f9024, %f9032, %f9008;
	fma.rn.f32 	%f9089, %f9024, %f9033, %f9009;
	fma.rn.f32 	%f9090, %f9025, %f9026, %f9010;
	fma.rn.f32 	%f9091, %f9025, %f9027, %f9011;
	fma.rn.f32 	%f9092, %f9025, %f9028, %f9012;
	fma.rn.f32 	%f9093, %f9025, %f9029, %f9013;
	fma.rn.f32 	%f9094, %f9025, %f9030, %f9014;
	fma.rn.f32 	%f9095, %f9025, %f9031, %f9015;
	fma.rn.f32 	%f9096, %f9025, %f9032, %f9016;
	fma.rn.f32 	%f9097, %f9025, %f9033, %f9017;
	ld.shared.v4.f32 	{%f9098, %f9099, %f9100, %f9101}, [%r208+1024];
	ld.shared.v4.f32 	{%f9102, %f9103, %f9104, %f9105}, [%r208+1280];
	ld.shared.v4.f32 	{%f9106, %f9107, %f9108, %f9109}, [%r210+1024];
	ld.shared.v4.f32 	{%f9110, %f9111, %f9112, %f9113}, [%r210+1280];
	fma.rn.f32 	%f9114, %f9098, %f9106, %f9034;
	fma.rn.f32 	%f9115, %f9098, %f9107, %f9035;
	fma.rn.f32 	%f9116, %f9098, %f9108, %f9036;
	fma.rn.f32 	%f9117, %f9098, %f9109, %f9037;
	fma.rn.f32 	%f9118, %f9098, %f9110, %f9038;
	fma.rn.f32 	%f9119, %f9098, %f9111, %f9039;
	fma.rn.f32 	%f9120, %f9098, %f9112, %f9040;
	fma.rn.f32 	%f9121, %f9098, %f9113, %f9041;
	fma.rn.f32 	%f9122, %f9099, %f9106, %f9042;
	fma.rn.f32 	%f9123, %f9099, %f9107, %f9043;
	fma.rn.f32 	%f9124, %f9099, %f9108, %f9044;
	fma.rn.f32 	%f9125, %f9099, %f9109, %f9045;
	fma.rn.f32 	%f9126, %f9099, %f9110, %f9046;
	fma.rn.f32 	%f9127, %f9099, %f9111, %f9047;
	fma.rn.f32 	%f9128, %f9099, %f9112, %f9048;
	fma.rn.f32 	%f9129, %f9099, %f9113, %f9049;
	fma.rn.f32 	%f9130, %f9100, %f9106, %f9050;
	fma.rn.f32 	%f9131, %f9100, %f9107, %f9051;
	fma.rn.f32 	%f9132, %f9100, %f9108, %f9052;
	fma.rn.f32 	%f9133, %f9100, %f9109, %f9053;
	fma.rn.f32 	%f9134, %f9100, %f9110, %f9054;
	fma.rn.f32 	%f9135, %f9100, %f9111, %f9055;
	fma.rn.f32 	%f9136, %f9100, %f9112, %f9056;
	fma.rn.f32 	%f9137, %f9100, %f9113, %f9057;
	fma.rn.f32 	%f9138, %f9101, %f9106, %f9058;
	fma.rn.f32 	%f9139, %f9101, %f9107, %f9059;
	fma.rn.f32 	%f9140, %f9101, %f9108, %f9060;
	fma.rn.f32 	%f9141, %f9101, %f9109, %f9061;
	fma.rn.f32 	%f9142, %f9101, %f9110, %f9062;
	fma.rn.f32 	%f9143, %f9101, %f9111, %f9063;
	fma.rn.f32 	%f9144, %f9101, %f9112, %f9064;
	fma.rn.f32 	%f9145, %f9101, %f9113, %f9065;
	fma.rn.f32 	%f9146, %f9102, %f9106, %f9066;
	fma.rn.f32 	%f9147, %f9102, %f9107, %f9067;
	fma.rn.f32 	%f9148, %f9102, %f9108, %f9068;
	fma.rn.f32 	%f9149, %f9102, %f9109, %f9069;
	fma.rn.f32 	%f9150, %f9102, %f9110, %f9070;
	fma.rn.f32 	%f9151, %f9102, %f9111, %f9071;
	fma.rn.f32 	%f9152, %f9102, %f9112, %f9072;
	fma.rn.f32 	%f9153, %f9102, %f9113, %f9073;
	fma.rn.f32 	%f9154, %f9103, %f9106, %f9074;
	fma.rn.f32 	%f9155, %f9103, %f9107, %f9075;
	fma.rn.f32 	%f9156, %f9103, %f9108, %f9076;
	fma.rn.f32 	%f9157, %f9103, %f9109, %f9077;
	fma.rn.f32 	%f9158, %f9103, %f9110, %f9078;
	fma.rn.f32 	%f9159, %f9103, %f9111, %f9079;
	fma.rn.f32 	%f9160, %f9103, %f9112, %f9080;
	fma.rn.f32 	%f9161, %f9103, %f9113, %f9081;
	fma.rn.f32 	%f9162, %f9104, %f9106, %f9082;
	fma.rn.f32 	%f9163, %f9104, %f9107, %f9083;
	fma.rn.f32 	%f9164, %f9104, %f9108, %f9084;
	fma.rn.f32 	%f9165, %f9104, %f9109, %f9085;
	fma.rn.f32 	%f9166, %f9104, %f9110, %f9086;
	fma.rn.f32 	%f9167, %f9104, %f9111, %f9087;
	fma.rn.f32 	%f9168, %f9104, %f9112, %f9088;
	fma.rn.f32 	%f9169, %f9104, %f9113, %f9089;
	fma.rn.f32 	%f9170, %f9105, %f9106, %f9090;
	fma.rn.f32 	%f9171, %f9105, %f9107, %f9091;
	fma.rn.f32 	%f9172, %f9105, %f9108, %f9092;
	fma.rn.f32 	%f9173, %f9105, %f9109, %f9093;
	fma.rn.f32 	%f9174, %f9105, %f9110, %f9094;
	fma.rn.f32 	%f9175, %f9105, %f9111, %f9095;
	fma.rn.f32 	%f9176, %f9105, %f9112, %f9096;
	fma.rn.f32 	%f9177, %f9105, %f9113, %f9097;
	ld.shared.v4.f32 	{%f9178, %f9179, %f9180, %f9181}, [%r208+1536];
	ld.shared.v4.f32 	{%f9182, %f9183, %f9184, %f9185}, [%r208+1792];
	ld.shared.v4.f32 	{%f9186, %f9187, %f9188, %f9189}, [%r210+1536];
	ld.shared.v4.f32 	{%f9190, %f9191, %f9192, %f9193}, [%r210+1792];
	fma.rn.f32 	%f9194, %f9178, %f9186, %f9114;
	fma.rn.f32 	%f9195, %f9178, %f9187, %f9115;
	fma.rn.f32 	%f9196, %f9178, %f9188, %f9116;
	fma.rn.f32 	%f9197, %f9178, %f9189, %f9117;
	fma.rn.f32 	%f9198, %f9178, %f9190, %f9118;
	fma.rn.f32 	%f9199, %f9178, %f9191, %f9119;
	fma.rn.f32 	%f9200, %f9178, %f9192, %f9120;
	fma.rn.f32 	%f9201, %f9178, %f9193, %f9121;
	fma.rn.f32 	%f9202, %f9179, %f9186, %f9122;
	fma.rn.f32 	%f9203, %f9179, %f9187, %f9123;
	fma.rn.f32 	%f9204, %f9179, %f9188, %f9124;
	fma.rn.f32 	%f9205, %f9179, %f9189, %f9125;
	fma.rn.f32 	%f9206, %f9179, %f9190, %f9126;
	fma.rn.f32 	%f9207, %f9179, %f9191, %f9127;
	fma.rn.f32 	%f9208, %f9179, %f9192, %f9128;
	fma.rn.f32 	%f9209, %f9179, %f9193, %f9129;
	fma.rn.f32 	%f9210, %f9180, %f9186, %f9130;
	fma.rn.f32 	%f9211, %f9180, %f9187, %f9131;
	fma.rn.f32 	%f9212, %f9180, %f9188, %f9132;
	fma.rn.f32 	%f9213, %f9180, %f9189, %f9133;
	fma.rn.f32 	%f9214, %f9180, %f9190, %f9134;
	fma.rn.f32 	%f9215, %f9180, %f9191, %f9135;
	fma.rn.f32 	%f9216, %f9180, %f9192, %f9136;
	fma.rn.f32 	%f9217, %f9180, %f9193, %f9137;
	fma.rn.f32 	%f9218, %f9181, %f9186, %f9138;
	fma.rn.f32 	%f9219, %f9181, %f9187, %f9139;
	fma.rn.f32 	%f9220, %f9181, %f9188, %f9140;
	fma.rn.f32 	%f9221, %f9181, %f9189, %f9141;
	fma.rn.f32 	%f9222, %f9181, %f9190, %f9142;
	fma.rn.f32 	%f9223, %f9181, %f9191, %f9143;
	fma.rn.f32 	%f9224, %f9181, %f9192, %f9144;
	fma.rn.f32 	%f9225, %f9181, %f9193, %f9145;
	fma.rn.f32 	%f9226, %f9182, %f9186, %f9146;
	fma.rn.f32 	%f9227, %f9182, %f9187, %f9147;
	fma.rn.f32 	%f9228, %f9182, %f9188, %f9148;
	fma.rn.f32 	%f9229, %f9182, %f9189, %f9149;
	fma.rn.f32 	%f9230, %f9182, %f9190, %f9150;
	fma.rn.f32 	%f9231, %f9182, %f9191, %f9151;
	fma.rn.f32 	%f9232, %f9182, %f9192, %f9152;
	fma.rn.f32 	%f9233, %f9182, %f9193, %f9153;
	fma.rn.f32 	%f9234, %f9183, %f9186, %f9154;
	fma.rn.f32 	%f9235, %f9183, %f9187, %f9155;
	fma.rn.f32 	%f9236, %f9183, %f9188, %f9156;
	fma.rn.f32 	%f9237, %f9183, %f9189, %f9157;
	fma.rn.f32 	%f9238, %f9183, %f9190, %f9158;
	fma.rn.f32 	%f9239, %f9183, %f9191, %f9159;
	fma.rn.f32 	%f9240, %f9183, %f9192, %f9160;
	fma.rn.f32 	%f9241, %f9183, %f9193, %f9161;
	fma.rn.f32 	%f9242, %f9184, %f9186, %f9162;
	fma.rn.f32 	%f9243, %f9184, %f9187, %f9163;
	fma.rn.f32 	%f9244, %f9184, %f9188, %f9164;
	fma.rn.f32 	%f9245, %f9184, %f9189, %f9165;
	fma.rn.f32 	%f9246, %f9184, %f9190, %f9166;
	fma.rn.f32 	%f9247, %f9184, %f9191, %f9167;
	fma.rn.f32 	%f9248, %f9184, %f9192, %f9168;
	fma.rn.f32 	%f9249, %f9184, %f9193, %f9169;
	fma.rn.f32 	%f9250, %f9185, %f9186, %f9170;
	fma.rn.f32 	%f9251, %f9185, %f9187, %f9171;
	fma.rn.f32 	%f9252, %f9185, %f9188, %f9172;
	fma.rn.f32 	%f9253, %f9185, %f9189, %f9173;
	fma.rn.f32 	%f9254, %f9185, %f9190, %f9174;
	fma.rn.f32 	%f9255, %f9185, %f9191, %f9175;
	fma.rn.f32 	%f9256, %f9185, %f9192, %f9176;
	fma.rn.f32 	%f9257, %f9185, %f9193, %f9177;
	ld.shared.v4.f32 	{%f9258, %f9259, %f9260, %f9261}, [%r208+2048];
	ld.shared.v4.f32 	{%f9262, %f9263, %f9264, %f9265}, [%r208+2304];
	ld.shared.v4.f32 	{%f9266, %f9267, %f9268, %f9269}, [%r210+2048];
	ld.shared.v4.f32 	{%f9270, %f9271, %f9272, %f9273}, [%r210+2304];
	fma.rn.f32 	%f9274, %f9258, %f9266, %f9194;
	fma.rn.f32 	%f9275, %f9258, %f9267, %f9195;
	fma.rn.f32 	%f9276, %f9258, %f9268, %f9196;
	fma.rn.f32 	%f9277, %f9258, %f9269, %f9197;
	fma.rn.f32 	%f9278, %f9258, %f9270, %f9198;
	fma.rn.f32 	%f9279, %f9258, %f9271, %f9199;
	fma.rn.f32 	%f9280, %f9258, %f9272, %f9200;
	fma.rn.f32 	%f9281, %f9258, %f9273, %f9201;
	fma.rn.f32 	%f9282, %f9259, %f9266, %f9202;
	fma.rn.f32 	%f9283, %f9259, %f9267, %f9203;
	fma.rn.f32 	%f9284, %f9259, %f9268, %f9204;
	fma.rn.f32 	%f9285, %f9259, %f9269, %f9205;
	fma.rn.f32 	%f9286, %f9259, %f9270, %f9206;
	fma.rn.f32 	%f9287, %f9259, %f9271, %f9207;
	fma.rn.f32 	%f9288, %f9259, %f9272, %f9208;
	fma.rn.f32 	%f9289, %f9259, %f9273, %f9209;
	fma.rn.f32 	%f9290, %f9260, %f9266, %f9210;
	fma.rn.f32 	%f9291, %f9260, %f9267, %f9211;
	fma.rn.f32 	%f9292, %f9260, %f9268, %f9212;
	fma.rn.f32 	%f9293, %f9260, %f9269, %f9213;
	fma.rn.f32 	%f9294, %f9260, %f9270, %f9214;
	fma.rn.f32 	%f9295, %f9260, %f9271, %f9215;
	fma.rn.f32 	%f9296, %f9260, %f9272, %f9216;
	fma.rn.f32 	%f9297, %f9260, %f9273, %f9217;
	fma.rn.f32 	%f9298, %f9261, %f9266, %f9218;
	fma.rn.f32 	%f9299, %f9261, %f9267, %f9219;
	fma.rn.f32 	%f9300, %f9261, %f9268, %f9220;
	fma.rn.f32 	%f9301, %f9261, %f9269, %f9221;
	fma.rn.f32 	%f9302, %f9261, %f9270, %f9222;
	fma.rn.f32 	%f9303, %f9261, %f9271, %f9223;
	fma.rn.f32 	%f9304, %f9261, %f9272, %f9224;
	fma.rn.f32 	%f9305, %f9261, %f9273, %f9225;
	fma.rn.f32 	%f9306, %f9262, %f9266, %f9226;
	fma.rn.f32 	%f9307, %f9262, %f9267, %f9227;
	fma.rn.f32 	%f9308, %f9262, %f9268, %f9228;
	fma.rn.f32 	%f9309, %f9262, %f9269, %f9229;
	fma.rn.f32 	%f9310, %f9262, %f9270, %f9230;
	fma.rn.f32 	%f9311, %f9262, %f9271, %f9231;
	fma.rn.f32 	%f9312, %f9262, %f9272, %f9232;
	fma.rn.f32 	%f9313, %f9262, %f9273, %f9233;
	fma.rn.f32 	%f9314, %f9263, %f9266, %f9234;
	fma.rn.f32 	%f9315, %f9263, %f9267, %f9235;
	fma.rn.f32 	%f9316, %f9263, %f9268, %f9236;
	fma.rn.f32 	%f9317, %f9263, %f9269, %f9237;
	fma.rn.f32 	%f9318, %f9263, %f9270, %f9238;
	fma.rn.f32 	%f9319, %f9263, %f9271, %f9239;
	fma.rn.f32 	%f9320, %f9263, %f9272, %f9240;
	fma.rn.f32 	%f9321, %f9263, %f9273, %f9241;
	fma.rn.f32 	%f9322, %f9264, %f9266, %f9242;
	fma.rn.f32 	%f9323, %f9264, %f9267, %f9243;
	fma.rn.f32 	%f9324, %f9264, %f9268, %f9244;
	fma.rn.f32 	%f9325, %f9264, %f9269, %f9245;
	fma.rn.f32 	%f9326, %f9264, %f9270, %f9246;
	fma.rn.f32 	%f9327, %f9264, %f9271, %f9247;
	fma.rn.f32 	%f9328, %f9264, %f9272, %f9248;
	fma.rn.f32 	%f9329, %f9264, %f9273, %f9249;
	fma.rn.f32 	%f9330, %f9265, %f9266, %f9250;
	fma.rn.f32 	%f9331, %f9265, %f9267, %f9251;
	fma.rn.f32 	%f9332, %f9265, %f9268, %f9252;
	fma.rn.f32 	%f9333, %f9265, %f9269, %f9253;
	fma.rn.f32 	%f9334, %f9265, %f9270, %f9254;
	fma.rn.f32 	%f9335, %f9265, %f9271, %f9255;
	fma.rn.f32 	%f9336, %f9265, %f9272, %f9256;
	fma.rn.f32 	%f9337, %f9265, %f9273, %f9257;
	ld.shared.v4.f32 	{%f9338, %f9339, %f9340, %f9341}, [%r208+2560];
	ld.shared.v4.f32 	{%f9342, %f9343, %f9344, %f9345}, [%r208+2816];
	ld.shared.v4.f32 	{%f9346, %f9347, %f9348, %f9349}, [%r210+2560];
	ld.shared.v4.f32 	{%f9350, %f9351, %f9352, %f9353}, [%r210+2816];
	fma.rn.f32 	%f9354, %f9338, %f9346, %f9274;
	fma.rn.f32 	%f9355, %f9338, %f9347, %f9275;
	fma.rn.f32 	%f9356, %f9338, %f9348, %f9276;
	fma.rn.f32 	%f9357, %f9338, %f9349, %f9277;
	fma.rn.f32 	%f9358, %f9338, %f9350, %f9278;
	fma.rn.f32 	%f9359, %f9338, %f9351, %f9279;
	fma.rn.f32 	%f9360, %f9338, %f9352, %f9280;
	fma.rn.f32 	%f9361, %f9338, %f9353, %f9281;
	fma.rn.f32 	%f9362, %f9339, %f9346, %f9282;
	fma.rn.f32 	%f9363, %f9339, %f9347, %f9283;
	fma.rn.f32 	%f9364, %f9339, %f9348, %f9284;
	fma.rn.f32 	%f9365, %f9339, %f9349, %f9285;
	fma.rn.f32 	%f9366, %f9339, %f9350, %f9286;
	fma.rn.f32 	%f9367, %f9339, %f9351, %f9287;
	fma.rn.f32 	%f9368, %f9339, %f9352, %f9288;
	fma.rn.f32 	%f9369, %f9339, %f9353, %f9289;
	fma.rn.f32 	%f9370, %f9340, %f9346, %f9290;
	fma.rn.f32 	%f9371, %f9340, %f9347, %f9291;
	fma.rn.f32 	%f9372, %f9340, %f9348, %f9292;
	fma.rn.f32 	%f9373, %f9340, %f9349, %f9293;
	fma.rn.f32 	%f9374, %f9340, %f9350, %f9294;
	fma.rn.f32 	%f9375, %f9340, %f9351, %f9295;
	fma.rn.f32 	%f9376, %f9340, %f9352, %f9296;
	fma.rn.f32 	%f9377, %f9340, %f9353, %f9297;
	fma.rn.f32 	%f9378, %f9341, %f9346, %f9298;
	fma.rn.f32 	%f9379, %f9341, %f9347, %f9299;
	fma.rn.f32 	%f9380, %f9341, %f9348, %f9300;
	fma.rn.f32 	%f9381, %f9341, %f9349, %f9301;
	fma.rn.f32 	%f9382, %f9341, %f9350, %f9302;
	fma.rn.f32 	%f9383, %f9341, %f9351, %f9303;
	fma.rn.f32 	%f9384, %f9341, %f9352, %f9304;
	fma.rn.f32 	%f9385, %f9341, %f9353, %f9305;
	fma.rn.f32 	%f9386, %f9342, %f9346, %f9306;
	fma.rn.f32 	%f9387, %f9342, %f9347, %f9307;
	fma.rn.f32 	%f9388, %f9342, %f9348, %f9308;
	fma.rn.f32 	%f9389, %f9342, %f9349, %f9309;
	fma.rn.f32 	%f9390, %f9342, %f9350, %f9310;
	fma.rn.f32 	%f9391, %f9342, %f9351, %f9311;
	fma.rn.f32 	%f9392, %f9342, %f9352, %f9312;
	fma.rn.f32 	%f9393, %f9342, %f9353, %f9313;
	fma.rn.f32 	%f9394, %f9343, %f9346, %f9314;
	fma.rn.f32 	%f9395, %f9343, %f9347, %f9315;
	fma.rn.f32 	%f9396, %f9343, %f9348, %f9316;
	fma.rn.f32 	%f9397, %f9343, %f9349, %f9317;
	fma.rn.f32 	%f9398, %f9343, %f9350, %f9318;
	fma.rn.f32 	%f9399, %f9343, %f9351, %f9319;
	fma.rn.f32 	%f9400, %f9343, %f9352, %f9320;
	fma.rn.f32 	%f9401, %f9343, %f9353, %f9321;
	fma.rn.f32 	%f9402, %f9344, %f9346, %f9322;
	fma.rn.f32 	%f9403, %f9344, %f9347, %f9323;
	fma.rn.f32 	%f9404, %f9344, %f9348, %f9324;
	fma.rn.f32 	%f9405, %f9344, %f9349, %f9325;
	fma.rn.f32 	%f9406, %f9344, %f9350, %f9326;
	fma.rn.f32 	%f9407, %f9344, %f9351, %f9327;
	fma.rn.f32 	%f9408, %f9344, %f9352, %f9328;
	fma.rn.f32 	%f9409, %f9344, %f9353, %f9329;
	fma.rn.f32 	%f9410, %f9345, %f9346, %f9330;
	fma.rn.f32 	%f9411, %f9345, %f9347, %f9331;
	fma.rn.f32 	%f9412, %f9345, %f9348, %f9332;
	fma.rn.f32 	%f9413, %f9345, %f9349, %f9333;
	fma.rn.f32 	%f9414, %f9345, %f9350, %f9334;
	fma.rn.f32 	%f9415, %f9345, %f9351, %f9335;
	fma.rn.f32 	%f9416, %f9345, %f9352, %f9336;
	fma.rn.f32 	%f9417, %f9345, %f9353, %f9337;
	ld.shared.v4.f32 	{%f9418, %f9419, %f9420, %f9421}, [%r208+3072];
	ld.shared.v4.f32 	{%f9422, %f9423, %f9424, %f9425}, [%r208+3328];
	ld.shared.v4.f32 	{%f9426, %f9427, %f9428, %f9429}, [%r210+3072];
	ld.shared.v4.f32 	{%f9430, %f9431, %f9432, %f9433}, [%r210+3328];
	fma.rn.f32 	%f9434, %f9418, %f9426, %f9354;
	fma.rn.f32 	%f9435, %f9418, %f9427, %f9355;
	fma.rn.f32 	%f9436, %f9418, %f9428, %f9356;
	fma.rn.f32 	%f9437, %f9418, %f9429, %f9357;
	fma.rn.f32 	%f9438, %f9418, %f9430, %f9358;
	fma.rn.f32 	%f9439, %f9418, %f9431, %f9359;
	fma.rn.f32 	%f9440, %f9418, %f9432, %f9360;
	fma.rn.f32 	%f9441, %f9418, %f9433, %f9361;
	fma.rn.f32 	%f9442, %f9419, %f9426, %f9362;
	fma.rn.f32 	%f9443, %f9419, %f9427, %f9363;
	fma.rn.f32 	%f9444, %f9419, %f9428, %f9364;
	fma.rn.f32 	%f9445, %f9419, %f9429, %f9365;
	fma.rn.f32 	%f9446, %f9419, %f9430, %f9366;
	fma.rn.f32 	%f9447, %f9419, %f9431, %f9367;
	fma.rn.f32 	%f9448, %f9419, %f9432, %f9368;
	fma.rn.f32 	%f9449, %f9419, %f9433, %f9369;
	fma.rn.f32 	%f9450, %f9420, %f9426, %f9370;
	fma.rn.f32 	%f9451, %f9420, %f9427, %f9371;
	fma.rn.f32 	%f9452, %f9420, %f9428, %f9372;
	fma.rn.f32 	%f9453, %f9420, %f9429, %f9373;
	fma.rn.f32 	%f9454, %f9420, %f9430, %f9374;
	fma.rn.f32 	%f9455, %f9420, %f9431, %f9375;
	fma.rn.f32 	%f9456, %f9420, %f9432, %f9376;
	fma.rn.f32 	%f9457, %f9420, %f9433, %f9377;
	fma.rn.f32 	%f9458, %f9421, %f9426, %f9378;
	fma.rn.f32 	%f9459, %f9421, %f9427, %f9379;
	fma.rn.f32 	%f9460, %f9421, %f9428, %f9380;
	fma.rn.f32 	%f9461, %f9421, %f9429, %f9381;
	fma.rn.f32 	%f9462, %f9421, %f9430, %f9382;
	fma.rn.f32 	%f9463, %f9421, %f9431, %f9383;
	fma.rn.f32 	%f9464, %f9421, %f9432, %f9384;
	fma.rn.f32 	%f9465, %f9421, %f9433, %f9385;
	fma.rn.f32 	%f9466, %f9422, %f9426, %f9386;
	fma.rn.f32 	%f9467, %f9422, %f9427, %f9387;
	fma.rn.f32 	%f9468, %f9422, %f9428, %f9388;
	fma.rn.f32 	%f9469, %f9422, %f9429, %f9389;
	fma.rn.f32 	%f9470, %f9422, %f9430, %f9390;
	fma.rn.f32 	%f9471, %f9422, %f9431, %f9391;
	fma.rn.f32 	%f9472, %f9422, %f9432, %f9392;
	fma.rn.f32 	%f9473, %f9422, %f9433, %f9393;
	fma.rn.f32 	%f9474, %f9423, %f9426, %f9394;
	fma.rn.f32 	%f9475, %f9423, %f9427, %f9395;
	fma.rn.f32 	%f9476, %f9423, %f9428, %f9396;
	fma.rn.f32 	%f9477, %f9423, %f9429, %f9397;
	fma.rn.f32 	%f9478, %f9423, %f9430, %f9398;
	fma.rn.f32 	%f9479, %f9423, %f9431, %f9399;
	fma.rn.f32 	%f9480, %f9423, %f9432, %f9400;
	fma.rn.f32 	%f9481, %f9423, %f9433, %f9401;
	fma.rn.f32 	%f9482, %f9424, %f9426, %f9402;
	fma.rn.f32 	%f9483, %f9424, %f9427, %f9403;
	fma.rn.f32 	%f9484, %f9424, %f9428, %f9404;
	fma.rn.f32 	%f9485, %f9424, %f9429, %f9405;
	fma.rn.f32 	%f9486, %f9424, %f9430, %f9406;
	fma.rn.f32 	%f9487, %f9424, %f9431, %f9407;
	fma.rn.f32 	%f9488, %f9424, %f9432, %f9408;
	fma.rn.f32 	%f9489, %f9424, %f9433, %f9409;
	fma.rn.f32 	%f9490, %f9425, %f9426, %f9410;
	fma.rn.f32 	%f9491, %f9425, %f9427, %f9411;
	fma.rn.f32 	%f9492, %f9425, %f9428, %f9412;
	fma.rn.f32 	%f9493, %f9425, %f9429, %f9413;
	fma.rn.f32 	%f9494, %f9425, %f9430, %f9414;
	fma.rn.f32 	%f9495, %f9425, %f9431, %f9415;
	fma.rn.f32 	%f9496, %f9425, %f9432, %f9416;
	fma.rn.f32 	%f9497, %f9425, %f9433, %f9417;
	ld.shared.v4.f32 	{%f9498, %f9499, %f9500, %f9501}, [%r208+3584];
	ld.shared.v4.f32 	{%f9502, %f9503, %f9504, %f9505}, [%r208+3840];
	ld.shared.v4.f32 	{%f9506, %f9507, %f9508, %f9509}, [%r210+3584];
	ld.shared.v4.f32 	{%f9510, %f9511, %f9512, %f9513}, [%r210+3840];
	fma.rn.f32 	%f809, %f9498, %f9506, %f9434;
	fma.rn.f32 	%f810, %f9498, %f9507, %f9435;
	fma.rn.f32 	%f811, %f9498, %f9508, %f9436;
	fma.rn.f32 	%f812, %f9498, %f9509, %f9437;
	fma.rn.f32 	%f813, %f9498, %f9510, %f9438;
	fma.rn.f32 	%f814, %f9498, %f9511, %f9439;
	fma.rn.f32 	%f815, %f9498, %f9512, %f9440;
	fma.rn.f32 	%f816, %f9498, %f9513, %f9441;
	fma.rn.f32 	%f817, %f9499, %f9506, %f9442;
	fma.rn.f32 	%f818, %f9499, %f9507, %f9443;
	fma.rn.f32 	%f819, %f9499, %f9508, %f9444;
	fma.rn.f32 	%f820, %f9499, %f9509, %f9445;
	fma.rn.f32 	%f821, %f9499, %f9510, %f9446;
	fma.rn.f32 	%f822, %f9499, %f9511, %f9447;
	fma.rn.f32 	%f823, %f9499, %f9512, %f9448;
	fma.rn.f32 	%f824, %f9499, %f9513, %f9449;
	fma.rn.f32 	%f825, %f9500, %f9506, %f9450;
	fma.rn.f32 	%f826, %f9500, %f9507, %f9451;
	fma.rn.f32 	%f827, %f9500, %f9508, %f9452;
	fma.rn.f32 	%f828, %f9500, %f9509, %f9453;
	fma.rn.f32 	%f829, %f9500, %f9510, %f9454;
	fma.rn.f32 	%f830, %f9500, %f9511, %f9455;
	fma.rn.f32 	%f831, %f9500, %f9512, %f9456;
	fma.rn.f32 	%f832, %f9500, %f9513, %f9457;
	fma.rn.f32 	%f833, %f9501, %f9506, %f9458;
	fma.rn.f32 	%f834, %f9501, %f9507, %f9459;
	fma.rn.f32 	%f835, %f9501, %f9508, %f9460;
	fma.rn.f32 	%f836, %f9501, %f9509, %f9461;
	fma.rn.f32 	%f837, %f9501, %f9510, %f9462;
	fma.rn.f32 	%f838, %f9501, %f9511, %f9463;
	fma.rn.f32 	%f839, %f9501, %f9512, %f9464;
	fma.rn.f32 	%f840, %f9501, %f9513, %f9465;
	fma.rn.f32 	%f841, %f9502, %f9506, %f9466;
	fma.rn.f32 	%f842, %f9502, %f9507, %f9467;
	fma.rn.f32 	%f843, %f9502, %f9508, %f9468;
	fma.rn.f32 	%f844, %f9502, %f9509, %f9469;
	fma.rn.f32 	%f845, %f9502, %f9510, %f9470;
	fma.rn.f32 	%f846, %f9502, %f9511, %f9471;
	fma.rn.f32 	%f847, %f9502, %f9512, %f9472;
	fma.rn.f32 	%f848, %f9502, %f9513, %f9473;
	fma.rn.f32 	%f849, %f9503, %f9506, %f9474;
	fma.rn.f32 	%f850, %f9503, %f9507, %f9475;
	fma.rn.f32 	%f851, %f9503, %f9508, %f9476;
	fma.rn.f32 	%f852, %f9503, %f9509, %f9477;
	fma.rn.f32 	%f853, %f9503, %f9510, %f9478;
	fma.rn.f32 	%f854, %f9503, %f9511, %f9479;
	fma.rn.f32 	%f855, %f9503, %f9512, %f9480;
	fma.rn.f32 	%f856, %f9503, %f9513, %f9481;
	fma.rn.f32 	%f857, %f9504, %f9506, %f9482;
	fma.rn.f32 	%f858, %f9504, %f9507, %f9483;
	fma.rn.f32 	%f859, %f9504, %f9508, %f9484;
	fma.rn.f32 	%f860, %f9504, %f9509, %f9485;
	fma.rn.f32 	%f861, %f9504, %f9510, %f9486;
	fma.rn.f32 	%f862, %f9504, %f9511, %f9487;
	fma.rn.f32 	%f863, %f9504, %f9512, %f9488;
	fma.rn.f32 	%f864, %f9504, %f9513, %f9489;
	fma.rn.f32 	%f865, %f9505, %f9506, %f9490;
	fma.rn.f32 	%f866, %f9505, %f9507, %f9491;
	fma.rn.f32 	%f867, %f9505, %f9508, %f9492;
	fma.rn.f32 	%f868, %f9505, %f9509, %f9493;
	fma.rn.f32 	%f869, %f9505, %f9510, %f9494;
	fma.rn.f32 	%f870, %f9505, %f9511, %f9495;
	fma.rn.f32 	%f871, %f9505, %f9512, %f9496;
	fma.rn.f32 	%f872, %f9505, %f9513, %f9497;
	@%p11 bra 	$L__BB2_23;
	shl.b32 	%r236, %r200, 11;
	and.b32  	%r237, %r236, 2048;
	add.s32 	%r238, %r208, %r237;
	st.shared.f32 	[%r238+4096], %f197;
	st.shared.f32 	[%r238+4608], %f198;
	st.shared.f32 	[%r238+5120], %f199;
	st.shared.f32 	[%r238+5632], %f200;
	st.shared.f32 	[%r238+4100], %f205;
	st.shared.f32 	[%r238+4612], %f206;
	st.shared.f32 	[%r238+5124], %f207;
	st.shared.f32 	[%r238+5636], %f208;
	st.shared.f32 	[%r238+4104], %f213;
	st.shared.f32 	[%r238+4616], %f214;
	st.shared.f32 	[%r238+5128], %f215;
	st.shared.f32 	[%r238+5640], %f216;
	st.shared.f32 	[%r238+4108], %f221;
	st.shared.f32 	[%r238+4620], %f222;
	st.shared.f32 	[%r238+5132], %f223;
	st.shared.f32 	[%r238+5644], %f224;
	st.shared.f32 	[%r238+4352], %f229;
	st.shared.f32 	[%r238+4864], %f230;
	st.shared.f32 	[%r238+5376], %f231;
	st.shared.f32 	[%r238+5888], %f232;
	st.shared.f32 	[%r238+4356], %f237;
	st.shared.f32 	[%r238+4868], %f238;
	st.shared.f32 	[%r238+5380], %f239;
	st.shared.f32 	[%r238+5892], %f240;
	st.shared.f32 	[%r238+4360], %f245;
	st.shared.f32 	[%r238+4872], %f246;
	st.shared.f32 	[%r238+5384], %f247;
	st.shared.f32 	[%r238+5896], %f248;
	st.shared.f32 	[%r238+4364], %f253;
	st.shared.f32 	[%r238+4876], %f254;
	st.shared.f32 	[%r238+5388], %f255;
	st.shared.f32 	[%r238+5900], %f256;
$L__BB2_23:
	setp.ne.s32 	%p12, %r220, 2;
	add.s32 	%r243, %r202, %r200;
	shl.b32 	%r244, %r243, 4;
	mov.u32 	%r245, _ZZ16sgemm_b2b_kernelILi1024ELi1024ELi128ELi1024EEvPfS0_S0_S0_S0_E4s_b1;
	add.s32 	%r246, %r245, %r244;
	st.shared.v4.f32 	[%r246+4096], {%f805, %f806, %f807, %f808};
	bar.sync 	0;
	ld.global.nc.v4.f32 	{%f873, %f874, %f875, %f876}, [%rd13+327680];
	mov.u32 	%r247, _ZZ16sgemm_b2b_kernelILi1024ELi1024ELi128ELi1024EEvPfS0_S0_S0_S0_E3s_a;
	add.s32 	%r248, %r247, %r202;
	ld.shared.v4.f32 	{%f9514, %f9515, %f9516, %f9517}, [%r248+4096];
	ld.shared.v4.f32 	{%f9518, %f9519, %f9520, %f9521}, [%r248+4352];
	shl.b32 	%r249, %r200, 4;
	add.s32 	%r250, %r245, %r249;
	ld.shared.v4.f32 	{%f9522, %f9523, %f9524, %f9525}, [%r250+4096];
	ld.shared.v4.f32 	{%f9526, %f9527, %f9528, %f9529}, [%r250+4352];
	fma.rn.f32 	%f9530, %f9514, %f9522, %f809;
	fma.rn.f32 	%f9531, %f9514, %f9523, %f810;
	fma.rn.f32 	%f9532, %f9514, %f9524, %f811;
	fma.rn.f32 	%f9533, %f9514, %f9525, %f812;
	fma.rn.f32 	%f9534, %f9514, %f9526, %f813;
	fma.rn.f32 	%f9535, %f9514, %f9527, %f814;
	fma.rn.f32 	%f9536, %f9514, %f9528, %f815;
	fma.rn.f32 	%f9537, %f9514, %f9529, %f816;
	fma.rn.f32 	%f9538, %f9515, %f9522, %f817;
	fma.rn.f32 	%f9539, %f9515, %f9523, %f818;
	fma.rn.f32 	%f9540, %f9515, %f9524, %f819;
	fma.rn.f32 	%f9541, %f9515, %f9525, %f820;
	fma.rn.f32 	%f9542, %f9515, %f9526, %f821;
	fma.rn.f32 	%f9543, %f9515, %f9527, %f822;
	fma.rn.f32 	%f9544, %f9515, %f9528, %f823;
	fma.rn.f32 	%f9545, %f9515, %f9529, %f824;
	fma.rn.f32 	%f9546, %f9516, %f9522, %f825;
	fma.rn.f32 	%f9547, %f9516, %f9523, %f826;
	fma.rn.f32 	%f9548, %f9516, %f9524, %f827;
	fma.rn.f32 	%f9549, %f9516, %f9525, %f828;
	fma.rn.f32 	%f9550, %f9516, %f9526, %f829;
	fma.rn.f32 	%f9551, %f9516, %f9527, %f830;
	fma.rn.f32 	%f9552, %f9516, %f9528, %f831;
	fma.rn.f32 	%f9553, %f9516, %f9529, %f832;
	fma.rn.f32 	%f9554, %f9517, %f9522, %f833;
	fma.rn.f32 	%f9555, %f9517, %f9523, %f834;
	fma.rn.f32 	%f9556, %f9517, %f9524, %f835;
	fma.rn.f32 	%f9557, %f9517, %f9525, %f836;
	fma.rn.f32 	%f9558, %f9517, %f9526, %f837;
	fma.rn.f32 	%f9559, %f9517, %f9527, %f838;
	fma.rn.f32 	%f9560, %f9517, %f9528, %f839;
	fma.rn.f32 	%f9561, %f9517, %f9529, %f840;
	fma.rn.f32 	%f9562, %f9518, %f9522, %f841;
	fma.rn.f32 	%f9563, %f9518, %f9523, %f842;
	fma.rn.f32 	%f9564, %f9518, %f9524, %f843;
	fma.rn.f32 	%f9565, %f9518, %f9525, %f844;
	fma.rn.f32 	%f9566, %f9518, %f9526, %f845;
	fma.rn.f32 	%f9567, %f9518, %f9527, %f846;
	fma.rn.f32 	%f9568, %f9518, %f9528, %f847;
	fma.rn.f32 	%f9569, %f9518, %f9529, %f848;
	fma.rn.f32 	%f9570, %f9519, %f9522, %f849;
	fma.rn.f32 	%f9571, %f9519, %f9523, %f850;
	fma.rn.f32 	%f9572, %f9519, %f9524, %f851;
	fma.rn.f32 	%f9573, %f9519, %f9525, %f852;
	fma.rn.f32 	%f9574, %f9519, %f9526, %f853;
	fma.rn.f32 	%f9575, %f9519, %f9527, %f854;
	fma.rn.f32 	%f9576, %f9519, %f9528, %f855;
	fma.rn.f32 	%f9577, %f9519, %f9529, %f856;
	fma.rn.f32 	%f9578, %f9520, %f9522, %f857;
	fma.rn.f32 	%f9579, %f9520, %f9523, %f858;
	fma.rn.f32 	%f9580, %f9520, %f9524, %f859;
	fma.rn.f32 	%f9581, %f9520, %f9525, %f860;
	fma.rn.f32 	%f9582, %f9520, %f9526, %f861;
	fma.rn.f32 	%f9583, %f9520, %f9527, %f862;
	fma.rn.f32 	%f9584, %f9520, %f9528, %f863;
	fma.rn.f32 	%f9585, %f9520, %f9529, %f864;
	fma.rn.f32 	%f9586, %f9521, %f9522, %f865;
	fma.rn.f32 	%f9587, %f9521, %f9523, %f866;
	fma.rn.f32 	%f9588, %f9521, %f9524, %f867;
	fma.rn.f32 	%f9589, %f9521, %f9525, %f868;
	fma.rn.f32 	%f9590, %f9521, %f9526, %f869;
	fma.rn.f32 	%f9591, %f9521, %f9527, %f870;
	fma.rn.f32 	%f9592, %f9521, %f9528, %f871;
	fma.rn.f32 	%f9593, %f9521, %f9529, %f872;
	ld.shared.v4.f32 	{%f9594, %f9595, %f9596, %f9597}, [%r248+4608];
	ld.shared.v4.f32 	{%f9598, %f9599, %f9600, %f9601}, [%r248+4864];
	ld.shared.v4.f32 	{%f9602, %f9603, %f9604, %f9605}, [%r250+4608];
	ld.shared.v4.f32 	{%f9606, %f9607, %f9608, %f9609}, [%r250+4864];
	fma.rn.f32 	%f9610, %f9594, %f9602, %f9530;
	fma.rn.f32 	%f9611, %f9594, %f9603, %f9531;
	fma.rn.f32 	%f9612, %f9594, %f9604, %f9532;
	fma.rn.f32 	%f9613, %f9594, %f9605, %f9533;
	fma.rn.f32 	%f9614, %f9594, %f9606, %f9534;
	fma.rn.f32 	%f9615, %f9594, %f9607, %f9535;
	fma.rn.f32 	%f9616, %f9594, %f9608, %f9536;
	fma.rn.f32 	%f9617, %f9594, %f9609, %f9537;
	fma.rn.f32 	%f9618, %f9595, %f9602, %f9538;
	fma.rn.f32 	%f9619, %f9595, %f9603, %f9539;
	fma.rn.f32 	%f9620, %f9595, %f9604, %f9540;
	fma.rn.f32 	%f9621, %f9595, %f9605, %f9541;
	fma.rn.f32 	%f9622, %f9595, %f9606, %f9542;
	fma.rn.f32 	%f9623, %f9595, %f9607, %f9543;
	fma.rn.f32 	%f9624, %f9595, %f9608, %f9544;
	fma.rn.f32 	%f9625, %f9595, %f9609, %f9545;
	fma.rn.f32 	%f9626, %f9596, %f9602, %f9546;
	fma.rn.f32 	%f9627, %f9596, %f9603, %f9547;
	fma.rn.f32 	%f9628, %f9596, %f9604, %f9548;
	fma.rn.f32 	%f9629, %f9596, %f9605, %f9549;
	fma.rn.f32 	%f9630, %f9596, %f9606, %f9550;
	fma.rn.f32 	%f9631, %f9596, %f9607, %f9551;
	fma.rn.f32 	%f9632, %f9596, %f9608, %f9552;
	fma.rn.f32 	%f9633, %f9596, %f9609, %f9553;
	fma.rn.f32 	%f9634, %f9597, %f9602, %f9554;
	fma.rn.f32 	%f9635, %f9597, %f9603, %f9555;
	fma.rn.f32 	%f9636, %f9597, %f9604, %f9556;
	fma.rn.f32 	%f9637, %f9597, %f9605, %f9557;
	fma.rn.f32 	%f9638, %f9597, %f9606, %f9558;
	fma.rn.f32 	%f9639, %f9597, %f9607, %f9559;
	fma.rn.f32 	%f9640, %f9597, %f9608, %f9560;
	fma.rn.f32 	%f9641, %f9597, %f9609, %f9561;
	fma.rn.f32 	%f9642, %f9598, %f9602, %f9562;
	fma.rn.f32 	%f9643, %f9598, %f9603, %f9563;
	fma.rn.f32 	%f9644, %f9598, %f9604, %f9564;
	fma.rn.f32 	%f9645, %f9598, %f9605, %f9565;
	fma.rn.f32 	%f9646, %f9598, %f9606, %f9566;
	fma.rn.f32 	%f9647, %f9598, %f9607, %f9567;
	fma.rn.f32 	%f9648, %f9598, %f9608, %f9568;
	fma.rn.f32 	%f9649, %f9598, %f9609, %f9569;
	fma.rn.f32 	%f9650, %f9599, %f9602, %f9570;
	fma.rn.f32 	%f9651, %f9599, %f9603, %f9571;
	fma.rn.f32 	%f9652, %f9599, %f9604, %f9572;
	fma.rn.f32 	%f9653, %f9599, %f9605, %f9573;
	fma.rn.f32 	%f9654, %f9599, %f9606, %f9574;
	fma.rn.f32 	%f9655, %f9599, %f9607, %f9575;
	fma.rn.f32 	%f9656, %f9599, %f9608, %f9576;
	fma.rn.f32 	%f9657, %f9599, %f9609, %f9577;
	fma.rn.f32 	%f9658, %f9600, %f9602, %f9578;
	fma.rn.f32 	%f9659, %f9600, %f9603, %f9579;
	fma.rn.f32 	%f9660, %f9600, %f9604, %f9580;
	fma.rn.f32 	%f9661, %f9600, %f9605, %f9581;
	fma.rn.f32 	%f9662, %f9600, %f9606, %f9582;
	fma.rn.f32 	%f9663, %f9600, %f9607, %f9583;
	fma.rn.f32 	%f9664, %f9600, %f9608, %f9584;
	fma.rn.f32 	%f9665, %f9600, %f9609, %f9585;
	fma.rn.f32 	%f9666, %f9601, %f9602, %f9586;
	fma.rn.f32 	%f9667, %f9601, %f9603, %f9587;
	fma.rn.f32 	%f9668, %f9601, %f9604, %f9588;
	fma.rn.f32 	%f9669, %f9601, %f9605, %f9589;
	fma.rn.f32 	%f9670, %f9601, %f9606, %f9590;
	fma.rn.f32 	%f9671, %f9601, %f9607, %f9591;
	fma.rn.f32 	%f9672, %f9601, %f9608, %f9592;
	fma.rn.f32 	%f9673, %f9601, %f9609, %f9593;
	ld.shared.v4.f32 	{%f9674, %f9675, %f9676, %f9677}, [%r248+5120];
	ld.shared.v4.f32 	{%f9678, %f9679, %f9680, %f9681}, [%r248+5376];
	ld.shared.v4.f32 	{%f9682, %f9683, %f9684, %f9685}, [%r250+5120];
	ld.shared.v4.f32 	{%f9686, %f9687, %f9688, %f9689}, [%r250+5376];
	fma.rn.f32 	%f9690, %f9674, %f9682, %f9610;
	fma.rn.f32 	%f9691, %f9674, %f9683, %f9611;
	fma.rn.f32 	%f9692, %f9674, %f9684, %f9612;
	fma.rn.f32 	%f9693, %f9674, %f9685, %f9613;
	fma.rn.f32 	%f9694, %f9674, %f9686, %f9614;
	fma.rn.f32 	%f9695, %f9674, %f9687, %f9615;
	fma.rn.f32 	%f9696, %f9674, %f9688, %f9616;
	fma.rn.f32 	%f9697, %f9674, %f9689, %f9617;
	fma.rn.f32 	%f9698, %f9675, %f9682, %f9618;
	fma.rn.f32 	%f9699, %f9675, %f9683, %f9619;
	fma.rn.f32 	%f9700, %f9675, %f9684, %f9620;
	fma.rn.f32 	%f9701, %f9675, %f9685, %f9621;
	fma.rn.f32 	%f9702, %f9675, %f9686, %f9622;
	fma.rn.f32 	%f9703, %f9675, %f9687, %f9623;
	fma.rn.f32 	%f9704, %f9675, %f9688, %f9624;
	fma.rn.f32 	%f9705, %f9675, %f9689, %f9625;
	fma.rn.f32 	%f9706, %f9676, %f9682, %f9626;
	fma.rn.f32 	%f9707, %f9676, %f9683, %f9627;
	fma.rn.f32 	%f9708, %f9676, %f9684, %f9628;
	fma.rn.f32 	%f9709, %f9676, %f9685, %f9629;
	fma.rn.f32 	%f9710, %f9676, %f9686, %f9630;
	fma.rn.f32 	%f9711, %f9676, %f9687, %f9631;
	fma.rn.f32 	%f9712, %f9676, %f9688, %f9632;
	fma.rn.f32 	%f9713, %f9676, %f9689, %f9633;
	fma.rn.f32 	%f9714, %f9677, %f9682, %f9634;
	fma.rn.f32 	%f9715, %f9677, %f9683, %f9635;
	fma.rn.f32 	%f9716, %f9677, %f9684, %f9636;
	fma.rn.f32 	%f9717, %f9677, %f9685, %f9637;
	fma.rn.f32 	%f9718, %f9677, %f9686, %f9638;
	fma.rn.f32 	%f9719, %f9677, %f9687, %f9639;
	fma.rn.f32 	%f9720, %f9677, %f9688, %f9640;
	fma.rn.f32 	%f9721, %f9677, %f9689, %f9641;
	fma.rn.f32 	%f9722, %f9678, %f9682, %f9642;
	fma.rn.f32 	%f9723, %f9678, %f9683, %f9643;
	fma.rn.f32 	%f9724, %f9678, %f9684, %f9644;
	fma.rn.f32 	%f9725, %f9678, %f9685, %f9645;
	fma.rn.f32 	%f9726, %f9678, %f9686, %f9646;
	fma.rn.f32 	%f9727, %f9678, %f9687, %f9647;
	fma.rn.f32 	%f9728, %f9678, %f9688, %f9648;
	fma.rn.f32 	%f9729, %f9678, %f9689, %f9649;
	fma.rn.f32 	%f9730, %f9679, %f9682, %f9650;
	fma.rn.f32 	%f9731, %f9679, %f9683, %f9651;
	fma.rn.f32 	%f9732, %f9679, %f9684, %f9652;
	fma.rn.f32 	%f9733, %f9679, %f9685, %f9653;
	fma.rn.f32 	%f9734, %f9679, %f9686, %f9654;
	fma.rn.f32 	%f9735, %f9679, %f9687, %f9655;
	fma.rn.f32 	%f9736, %f9679, %f9688, %f9656;
	fma.rn.f32 	%f9737, %f9679, %f9689, %f9657;
	fma.rn.f32 	%f9738, %f9680, %f9682, %f9658;
	fma.rn.f32 	%f9739, %f9680, %f9683, %f9659;
	fma.rn.f32 	%f9740, %f9680, %f9684, %f9660;
	fma.rn.f32 	%f9741, %f9680, %f9685, %f9661;
	fma.rn.f32 	%f9742, %f9680, %f9686, %f9662;
	fma.rn.f32 	%f9743, %f9680, %f9687, %f9663;
	fma.rn.f32 	%f9744, %f9680, %f9688, %f9664;
	fma.rn.f32 	%f9745, %f9680, %f9689, %f9665;
	fma.rn.f32 	%f9746, %f9681, %f9682, %f9666;
	fma.rn.f32 	%f9747, %f9681, %f9683, %f9667;
	fma.rn.f32 	%f9748, %f9681, %f9684, %f9668;
	fma.rn.f32 	%f9749, %f9681, %f9685, %f9669;
	fma.rn.f32 	%f9750, %f9681, %f9686, %f9670;
	fma.rn.f32 	%f9751, %f9681, %f9687, %f9671;
	fma.rn.f32 	%f9752, %f9681, %f9688, %f9672;
	fma.rn.f32 	%f9753, %f9681, %f9689, %f9673;
	ld.shared.v4.f32 	{%f9754, %f9755, %f9756, %f9757}, [%r248+5632];
	ld.shared.v4.f32 	{%f9758, %f9759, %f9760, %f9761}, [%r248+5888];
	ld.shared.v4.f32 	{%f9762, %f9763, %f9764, %f9765}, [%r250+5632];
	ld.shared.v4.f32 	{%f9766, %f9767, %f9768, %f9769}, [%r250+5888];
	fma.rn.f32 	%f9770, %f9754, %f9762, %f9690;
	fma.rn.f32 	%f9771, %f9754, %f9763, %f9691;
	fma.rn.f32 	%f9772, %f9754, %f9764, %f9692;
	fma.rn.f32 	%f9773, %f9754, %f9765, %f9693;
	fma.rn.f32 	%f9774, %f9754, %f9766, %f9694;
	fma.rn.f32 	%f9775, %f9754, %f9767, %f9695;
	fma.rn.f32 	%f9776, %f9754, %f9768, %f9696;
	fma.rn.f32 	%f9777, %f9754, %f9769, %f9697;
	fma.rn.f32 	%f9778, %f9755, %f9762, %f9698;
	fma.rn.f32 	%f9779, %f9755, %f9763, %f9699;
	fma.rn.f32 	%f9780, %f9755, %f9764, %f9700;
	fma.rn.f32 	%f9781, %f9755, %f9765, %f9701;
	fma.rn.f32 	%f9782, %f9755, %f9766, %f9702;
	fma.rn.f32 	%f9783, %f9755, %f9767, %f9703;
	fma.rn.f32 	%f9784, %f9755, %f9768, %f9704;
	fma.rn.f32 	%f9785, %f9755, %f9769, %f9705;
	fma.rn.f32 	%f9786, %f9756, %f9762, %f9706;
	fma.rn.f32 	%f9787, %f9756, %f9763, %f9707;
	fma.rn.f32 	%f9788, %f9756, %f9764, %f9708;
	fma.rn.f32 	%f9789, %f9756, %f9765, %f9709;
	fma.rn.f32 	%f9790, %f9756, %f9766, %f9710;
	fma.rn.f32 	%f9791, %f9756, %f9767, %f9711;
	fma.rn.f32 	%f9792, %f9756, %f9768, %f9712;
	fma.rn.f32 	%f9793, %f9756, %f9769, %f9713;
	fma.rn.f32 	%f9794, %f9757, %f9762, %f9714;
	fma.rn.f32 	%f9795, %f9757, %f9763, %f9715;
	fma.rn.f32 	%f9796, %f9757, %f9764, %f9716;
	fma.rn.f32 	%f9797, %f9757, %f9765, %f9717;
	fma.rn.f32 	%f9798, %f9757, %f9766, %f9718;
	fma.rn.f32 	%f9799, %f9757, %f9767, %f9719;
	fma.rn.f32 	%f9800, %f9757, %f9768, %f9720;
	fma.rn.f32 	%f9801, %f9757, %f9769, %f9721;
	fma.rn.f32 	%f9802, %f9758, %f9762, %f9722;
	fma.rn.f32 	%f9803, %f9758, %f9763, %f9723;
	fma.rn.f32 	%f9804, %f9758, %f9764, %f9724;
	fma.rn.f32 	%f9805, %f9758, %f9765, %f9725;
	fma.rn.f32 	%f9806, %f9758, %f9766, %f9726;
	fma.rn.f32 	%f9807, %f9758, %f9767, %f9727;
	fma.rn.f32 	%f9808, %f9758, %f9768, %f9728;
	fma.rn.f32 	%f9809, %f9758, %f9769, %f9729;
	fma.rn.f32 	%f9810, %f9759, %f9762, %f9730;
	fma.rn.f32 	%f9811, %f9759, %f9763, %f9731;
	fma.rn.f32 	%f9812, %f9759, %f9764, %f9732;
	fma.rn.f32 	%f9813, %f9759, %f9765, %f9733;
	fma.rn.f32 	%f9814, %f9759, %f9766, %f9734;
	fma.rn.f32 	%f9815, %f9759, %f9767, %f9735;
	fma.rn.f32 	%f9816, %f9759, %f9768, %f9736;
	fma.rn.f32 	%f9817, %f9759, %f9769, %f9737;
	fma.rn.f32 	%f9818, %f9760, %f9762, %f9738;
	fma.rn.f32 	%f9819, %f9760, %f9763, %f9739;
	fma.rn.f32 	%f9820, %f9760, %f9764, %f9740;
	fma.rn.f32 	%f9821, %f9760, %f9765, %f9741;
	fma.rn.f32 	%f9822, %f9760, %f9766, %f9742;
	fma.rn.f32 	%f9823, %f9760, %f9767, %f9743;
	fma.rn.f32 	%f9824, %f9760, %f9768, %f9744;
	fma.rn.f32 	%f9825, %f9760, %f9769, %f9745;
	fma.rn.f32 	%f9826, %f9761, %f9762, %f9746;
	fma.rn.f32 	%f9827, %f9761, %f9763, %f9747;
	fma.rn.f32 	%f9828, %f9761, %f9764, %f9748;
	fma.rn.f32 	%f9829, %f9761, %f9765, %f9749;
	fma.rn.f32 	%f9830, %f9761, %f9766, %f9750;
	fma.rn.f32 	%f9831, %f9761, %f9767, %f9751;
	fma.rn.f32 	%f9832, %f9761, %f9768, %f9752;
	fma.rn.f32 	%f9833, %f9761, %f9769, %f9753;
	ld.shared.v4.f32 	{%f9834, %f9835, %f9836, %f9837}, [%r248+6144];
	ld.shared.v4.f32 	{%f9838, %f9839, %f9840, %f9841}, [%r248+6400];
	ld.shared.v4.f32 	{%f9842, %f9843, %f9844, %f9845}, [%r250+6144];
	ld.shared.v4.f32 	{%f9846, %f9847, %f9848, %f9849}, [%r250+6400];
	fma.rn.f32 	%f9850, %f9834, %f9842, %f9770;
	fma.rn.f32 	%f9851, %f9834, %f9843, %f9771;
	fma.rn.f32 	%f9852, %f9834, %f9844, %f9772;
	fma.rn.f32 	%f9853, %f9834, %f9845, %f9773;
	fma.rn.f32 	%f9854, %f9834, %f9846, %f9774;
	fma.rn.f32 	%f9855, %f9834, %f9847, %f9775;
	fma.rn.f32 	%f9856, %f9834, %f9848, %f9776;
	fma.rn.f32 	%f9857, %f9834, %f9849, %f9777;
	fma.rn.f32 	%f9858, %f9835, %f9842, %f9778;
	fma.rn.f32 	%f9859, %f9835, %f9843, %f9779;
	fma.rn.f32 	%f9860, %f9835, %f9844, %f9780;
	fma.rn.f32 	%f9861, %f9835, %f9845, %f9781;
	fma.rn.f32 	%f9862, %f9835, %f9846, %f9782;
	fma.rn.f32 	%f9863, %f9835, %f9847, %f9783;
	fma.rn.f32 	%f9864, %f9835, %f9848, %f9784;
	fma.rn.f32 	%f9865, %f9835, %f9849, %f9785;
	fma.rn.f32 	%f9866, %f9836, %f9842, %f9786;
	fma.rn.f32 	%f9867, %f9836, %f9843, %f9787;
	fma.rn.f32 	%f9868, %f9836, %f9844, %f9788;
	fma.rn.f32 	%f9869, %f9836, %f9845, %f9789;
	fma.rn.f32 	%f9870, %f9836, %f9846, %f9790;
	fma.rn.f32 	%f9871, %f9836, %f9847, %f9791;
	fma.rn.f32 	%f9872, %f9836, %f9848, %f9792;
	fma.rn.f32 	%f9873, %f9836, %f9849, %f9793;
	fma.rn.f32 	%f9874, %f9837, %f9842, %f9794;
	fma.rn.f32 	%f9875, %f9837, %f9843, %f9795;
	fma.rn.f32 	%f9876, %f9837, %f9844, %f9796;
	fma.rn.f32 	%f9877, %f9837, %f9845, %f9797;
	fma.rn.f32 	%f9878, %f9837, %f9846, %f9798;
	fma.rn.f32 	%f9879, %f9837, %f9847, %f9799;
	fma.rn.f32 	%f9880, %f9837, %f9848, %f9800;
	fma.rn.f32 	%f9881, %f9837, %f9849, %f9801;
	fma.rn.f32 	%f9882, %f9838, %f9842, %f9802;
	fma.rn.f32 	%f9883, %f9838, %f9843, %f9803;
	fma.rn.f32 	%f9884, %f9838, %f9844, %f9804;
	fma.rn.f32 	%f9885, %f9838, %f9845, %f9805;
	fma.rn.f32 	%f9886, %f9838, %f9846, %f9806;
	fma.rn.f32 	%f9887, %f9838, %f9847, %f9807;
	fma.rn.f32 	%f9888, %f9838, %f9848, %f9808;
	fma.rn.f32 	%f9889, %f9838, %f9849, %f9809;
	fma.rn.f32 	%f9890, %f9839, %f9842, %f9810;
	fma.rn.f32 	%f9891, %f9839, %f9843, %f9811;
	fma.rn.f32 	%f9892, %f9839, %f9844, %f9812;
	fma.rn.f32 	%f9893, %f9839, %f9845, %f9813;
	fma.rn.f32 	%f9894, %f9839, %f9846, %f9814;
	fma.rn.f32 	%f9895, %f9839, %f9847, %f9815;
	fma.rn.f32 	%f9896, %f9839, %f9848, %f9816;
	fma.rn.f32 	%f9897, %f9839, %f9849, %f9817;
	fma.rn.f32 	%f9898, %f9840, %f9842, %f9818;
	fma.rn.f32 	%f9899, %f9840, %f9843, %f9819;
	fma.rn.f32 	%f9900, %f9840, %f9844, %f9820;
	fma.rn.f32 	%f9901, %f9840, %f9845, %f9821;
	fma.rn.f32 	%f9902, %f9840, %f9846, %f9822;
	fma.rn.f32 	%f9903, %f9840, %f9847, %f9823;
	fma.rn.f32 	%f9904, %f9840, %f9848, %f9824;
	fma.rn.f32 	%f9905, %f9840, %f9849, %f9825;
	fma.rn.f32 	%f9906, %f9841, %f9842, %f9826;
	fma.rn.f32 	%f9907, %f9841, %f9843, %f9827;
	fma.rn.f32 	%f9908, %f9841, %f9844, %f9828;
	fma.rn.f32 	%f9909, %f9841, %f9845, %f9829;
	fma.rn.f32 	%f9910, %f9841, %f9846, %f9830;
	fma.rn.f32 	%f9911, %f9841, %f9847, %f9831;
	fma.rn.f32 	%f9912, %f9841, %f9848, %f9832;
	fma.rn.f32 	%f9913, %f9841, %f9849, %f9833;
	ld.shared.v4.f32 	{%f9914, %f9915, %f9916, %f9917}, [%r248+6656];
	ld.shared.v4.f32 	{%f9918, %f9919, %f9920, %f9921}, [%r248+6912];
	ld.shared.v4.f32 	{%f9922, %f9923, %f9924, %f9925}, [%r250+6656];
	ld.shared.v4.f32 	{%f9926, %f9927, %f9928, %f9929}, [%r250+6912];
	fma.rn.f32 	%f9930, %f9914, %f9922, %f9850;
	fma.rn.f32 	%f9931, %f9914, %f9923, %f9851;
	fma.rn.f32 	%f9932, %f9914, %f9924, %f9852;
	fma.rn.f32 	%f9933, %f9914, %f9925, %f9853;
	fma.rn.f32 	%f9934, %f9914, %f9926, %f9854;
	fma.rn.f32 	%f9935, %f9914, %f9927, %f9855;
	fma.rn.f32 	%f9936, %f9914, %f9928, %f9856;
	fma.rn.f32 	%f9937, %f9914, %f9929, %f9857;
	fma.rn.f32 	%f9938, %f9915, %f9922, %f9858;
	fma.rn.f32 	%f9939, %f9915, %f9923, %f9859;
	fma.rn.f32 	%f9940, %f9915, %f9924, %f9860;
	fma.rn.f32 	%f9941, %f9915, %f9925, %f9861;
	fma.rn.f32 	%f9942, %f9915, %f9926, %f9862;
	fma.rn.f32 	%f9943, %f9915, %f9927, %f9863;
	fma.rn.f32 	%f9944, %f9915, %f9928, %f9864;
	fma.rn.f32 	%f9945, %f9915, %f9929, %f9865;
	fma.rn.f32 	%f9946, %f9916, %f9922, %f9866;
	fma.rn.f32 	%f9947, %f9916, %f9923, %f9867;
	fma.rn.f32 	%f9948, %f9916, %f9924, %f9868;
	fma.rn.f32 	%f9949, %f9916, %f9925, %f9869;
	fma.rn.f32 	%f9950, %f9916, %f9926, %f9870;
	fma.rn.f32 	%f9951, %f9916, %f9927, %f9871;
	fma.rn.f32 	%f9952, %f9916, %f9928, %f9872;
	fma.rn.f32 	%f9953, %f9916, %f9929, %f9873;
	fma.rn.f32 	%f9954, %f9917, %f9922, %f9874;
	fma.rn.f32 	%f9955, %f9917, %f9923, %f9875;
	fma.rn.f32 	%f9956, %f9917, %f9924, %f9876;
	fma.rn.f32 	%f9957, %f9917, %f9925, %f9877;
	fma.rn.f32 	%f9958, %f9917, %f9926, %f9878;
	fma.rn.f32 	%f9959, %f9917, %f9927, %f9879;
	fma.rn.f32 	%f9960, %f9917, %f9928, %f9880;
	fma.rn.f32 	%f9961, %f9917, %f9929, %f9881;
	fma.rn.f32 	%f9962, %f9918, %f9922, %f9882;
	fma.rn.f32 	%f9963, %f9918, %f9923, %f9883;
	fma.rn.f32 	%f9964, %f9918, %f9924, %f9884;
	fma.rn.f32 	%f9965, %f9918, %f9925, %f9885;
	fma.rn.f32 	%f9966, %f9918, %f9926, %f9886;
	fma.rn.f32 	%f9967, %f9918, %f9927, %f9887;
	fma.rn.f32 	%f9968, %f9918, %f9928, %f9888;
	fma.rn.f32 	%f9969, %f9918, %f9929, %f9889;
	fma.rn.f32 	%f9970, %f9919, %f9922, %f9890;
	fma.rn.f32 	%f9971, %f9919, %f9923, %f9891;
	fma.rn.f32 	%f9972, %f9919, %f9924, %f9892;
	fma.rn.f32 	%f9973, %f9919, %f9925, %f9893;
	fma.rn.f32 	%f9974, %f9919, %f9926, %f9894;
	fma.rn.f32 	%f9975, %f9919, %f9927, %f9895;
	fma.rn.f32 	%f9976, %f9919, %f9928, %f9896;
	fma.rn.f32 	%f9977, %f9919, %f9929, %f9897;
	fma.rn.f32 	%f9978, %f9920, %f9922, %f9898;
	fma.rn.f32 	%f9979, %f9920, %f9923, %f9899;
	fma.rn.f32 	%f9980, %f9920, %f9924, %f9900;
	fma.rn.f32 	%f9981, %f9920, %f9925, %f9901;
	fma.rn.f32 	%f9982, %f9920, %f9926, %f9902;
	fma.rn.f32 	%f9983, %f9920, %f9927, %f9903;
	fma.rn.f32 	%f9984, %f9920, %f9928, %f9904;
	fma.rn.f32 	%f9985, %f9920, %f9929, %f9905;
	fma.rn.f32 	%f9986, %f9921, %f9922, %f9906;
	fma.rn.f32 	%f9987, %f9921, %f9923, %f9907;
	fma.rn.f32 	%f9988, %f9921, %f9924, %f9908;
	fma.rn.f32 	%f9989, %f9921, %f9925, %f9909;
	fma.rn.f32 	%f9990, %f9921, %f9926, %f9910;
	fma.rn.f32 	%f9991, %f9921, %f9927, %f9911;
	fma.rn.f32 	%f9992, %f9921, %f9928, %f9912;
	fma.rn.f32 	%f9993, %f9921, %f9929, %f9913;
	ld.shared.v4.f32 	{%f9994, %f9995, %f9996, %f9997}, [%r248+7168];
	ld.shared.v4.f32 	{%f9998, %f9999, %f10000, %f10001}, [%r248+7424];
	ld.shared.v4.f32 	{%f10002, %f10003, %f10004, %f10005}, [%r250+7168];
	ld.shared.v4.f32 	{%f10006, %f10007, %f10008, %f10009}, [%r250+7424];
	fma.rn.f32 	%f10010, %f9994, %f10002, %f9930;
	fma.rn.f32 	%f10011, %f9994, %f10003, %f9931;
	fma.rn.f32 	%f10012, %f9994, %f10004, %f9932;
	fma.rn.f32 	%f10013, %f9994, %f10005, %f9933;
	fma.rn.f32 	%f10014, %f9994, %f10006, %f9934;
	fma.rn.f32 	%f10015, %f9994, %f10007, %f9935;
	fma.rn.f32 	%f10016, %f9994, %f10008, %f9936;
	fma.rn.f32 	%f10017, %f9994, %f10009, %f9937;
	fma.rn.f32 	%f10018, %f9995, %f10002, %f9938;
	fma.rn.f32 	%f10019, %f9995, %f10003, %f9939;
	fma.rn.f32 	%f10020, %f9995, %f10004, %f9940;
	fma.rn.f32 	%f10021, %f9995, %f10005, %f9941;
	fma.rn.f32 	%f10022, %f9995, %f10006, %f9942;
	fma.rn.f32 	%f10023, %f9995, %f10007, %f9943;
	fma.rn.f32 	%f10024, %f9995, %f10008, %f9944;
	fma.rn.f32 	%f10025, %f9995, %f10009, %f9945;
	fma.rn.f32 	%f10026, %f9996, %f10002, %f9946;
	fma.rn.f32 	%f10027, %f9996, %f10003, %f9947;
	fma.rn.f32 	%f10028, %f9996, %f10004, %f9948;
	fma.rn.f32 	%f10029, %f9996, %f10005, %f9949;
	fma.rn.f32 	%f10030, %f9996, %f10006, %f9950;
	fma.rn.f32 	%f10031, %f9996, %f10007, %f9951;
	fma.rn.f32 	%f10032, %f9996, %f10008, %f9952;
	fma.rn.f32 	%f10033, %f9996, %f10009, %f9953;
	fma.rn.f32 	%f10034, %f9997, %f10002, %f9954;
	fma.rn.f32 	%f10035, %f9997, %f10003, %f9955;
	fma.rn.f32 	%f10036, %f9997, %f10004, %f9956;
	fma.rn.f32 	%f10037, %f9997, %f10005, %f9957;
	fma.rn.f32 	%f10038, %f9997, %f10006, %f9958;
	fma.rn.f32 	%f10039, %f9997, %f10007, %f9959;
	fma.rn.f32 	%f10040, %f9997, %f10008, %f9960;
	fma.rn.f32 	%f10041, %f9997, %f10009, %f9961;
	fma.rn.f32 	%f10042, %f9998, %f10002, %f9962;
	fma.rn.f32 	%f10043, %f9998, %f10003, %f9963;
	fma.rn.f32 	%f10044, %f9998, %f10004, %f9964;
	fma.rn.f32 	%f10045, %f9998, %f10005, %f9965;
	fma.rn.f32 	%f10046, %f9998, %f10006, %f9966;
	fma.rn.f32 	%f10047, %f9998, %f10007, %f9967;
	fma.rn.f32 	%f10048, %f9998, %f10008, %f9968;
	fma.rn.f32 	%f10049, %f9998, %f10009, %f9969;
	fma.rn.f32 	%f10050, %f9999, %f10002, %f9970;
	fma.rn.f32 	%f10051, %f9999, %f10003, %f9971;
	fma.rn.f32 	%f10052, %f9999, %f10004, %f9972;
	fma.rn.f32 	%f10053, %f9999, %f10005, %f9973;
	fma.rn.f32 	%f10054, %f9999, %f10006, %f9974;
	fma.rn.f32 	%f10055, %f9999, %f10007, %f9975;
	fma.rn.f32 	%f10056, %f9999, %f10008, %f9976;
	fma.rn.f32 	%f10057, %f9999, %f10009, %f9977;
	fma.rn.f32 	%f10058, %f10000, %f10002, %f9978;
	fma.rn.f32 	%f10059, %f10000, %f10003, %f9979;
	fma.rn.f32 	%f10060, %f10000, %f10004, %f9980;
	fma.rn.f32 	%f10061, %f10000, %f10005, %f9981;
	fma.rn.f32 	%f10062, %f10000, %f10006, %f9982;
	fma.rn.f32 	%f10063, %f10000, %f10007, %f9983;
	fma.rn.f32 	%f10064, %f10000, %f10008, %f9984;
	fma.rn.f32 	%f10065, %f10000, %f10009, %f9985;
	fma.rn.f32 	%f10066, %f10001, %f10002, %f9986;
	fma.rn.f32 	%f10067, %f10001, %f10003, %f9987;
	fma.rn.f32 	%f10068, %f10001, %f10004, %f9988;
	fma.rn.f32 	%f10069, %f10001, %f10005, %f9989;
	fma.rn.f32 	%f10070, %f10001, %f10006, %f9990;
	fma.rn.f32 	%f10071, %f10001, %f10007, %f9991;
	fma.rn.f32 	%f10072, %f10001, %f10008, %f9992;
	fma.rn.f32 	%f10073, %f10001, %f10009, %f9993;
	ld.shared.v4.f32 	{%f10074, %f10075, %f10076, %f10077}, [%r248+7680];
	ld.shared.v4.f32 	{%f10078, %f10079, %f10080, %f10081}, [%r248+7936];
	ld.shared.v4.f32 	{%f10082, %f10083, %f10084, %f10085}, [%r250+7680];
	ld.shared.v4.f32 	{%f10086, %f10087, %f10088, %f10089}, [%r250+7936];
	fma.rn.f32 	%f877, %f10074, %f10082, %f10010;
	fma.rn.f32 	%f878, %f10074, %f10083, %f10011;
	fma.rn.f32 	%f879, %f10074, %f10084, %f10012;
	fma.rn.f32 	%f880, %f10074, %f10085, %f10013;
	fma.rn.f32 	%f881, %f10074, %f10086, %f10014;
	fma.rn.f32 	%f882, %f10074, %f10087, %f10015;
	fma.rn.f32 	%f883, %f10074, %f10088, %f10016;
	fma.rn.f32 	%f884, %f10074, %f10089, %f10017;
	fma.rn.f32 	%f885, %f10075, %f10082, %f10018;
	fma.rn.f32 	%f886, %f10075, %f10083, %f10019;
	fma.rn.f32 	%f887, %f10075, %f10084, %f10020;
	fma.rn.f32 	%f888, %f10075, %f10085, %f10021;
	fma.rn.f32 	%f889, %f10075, %f10086, %f10022;
	fma.rn.f32 	%f890, %f10075, %f10087, %f10023;
	fma.rn.f32 	%f891, %f10075, %f10088, %f10024;
	fma.rn.f32 	%f892, %f10075, %f10089, %f10025;
	fma.rn.f32 	%f893, %f10076, %f10082, %f10026;
	fma.rn.f32 	%f894, %f10076, %f10083, %f10027;
	fma.rn.f32 	%f895, %f10076, %f10084, %f10028;
	fma.rn.f32 	%f896, %f10076, %f10085, %f10029;
	fma.rn.f32 	%f897, %f10076, %f10086, %f10030;
	fma.rn.f32 	%f898, %f10076, %f10087, %f10031;
	fma.rn.f32 	%f899, %f10076, %f10088, %f10032;
	fma.rn.f32 	%f900, %f10076, %f10089, %f10033;
	fma.rn.f32 	%f901, %f10077, %f10082, %f10034;
	fma.rn.f32 	%f902, %f10077, %f10083, %f10035;
	fma.rn.f32 	%f903, %f10077, %f10084, %f10036;
	fma.rn.f32 	%f904, %f10077, %f10085, %f10037;
	fma.rn.f32 	%f905, %f10077, %f10086, %f10038;
	fma.rn.f32 	%f906, %f10077, %f10087, %f10039;
	fma.rn.f32 	%f907, %f10077, %f10088, %f10040;
	fma.rn.f32 	%f908, %f10077, %f10089, %f10041;
	fma.rn.f32 	%f909, %f10078, %f10082, %f10042;
	fma.rn.f32 	%f910, %f10078, %f10083, %f10043;
	fma.rn.f32 	%f911, %f10078, %f10084, %f10044;
	fma.rn.f32 	%f912, %f10078, %f10085, %f10045;
	fma.rn.f32 	%f913, %f10078, %f10086, %f10046;
	fma.rn.f32 	%f914, %f10078, %f10087, %f10047;
	fma.rn.f32 	%f915, %f10078, %f10088, %f10048;
	fma.rn.f32 	%f916, %f10078, %f10089, %f10049;
	fma.rn.f32 	%f917, %f10079, %f10082, %f10050;
	fma.rn.f32 	%f918, %f10079, %f10083, %f10051;
	fma.rn.f32 	%f919, %f10079, %f10084, %f10052;
	fma.rn.f32 	%f920, %f10079, %f10085, %f10053;
	fma.rn.f32 	%f921, %f10079, %f10086, %f10054;
	fma.rn.f32 	%f922, %f10079, %f10087, %f10055;
	fma.rn.f32 	%f923, %f10079, %f10088, %f10056;
	fma.rn.f32 	%f924, %f10079, %f10089, %f10057;
	fma.rn.f32 	%f925, %f10080, %f10082, %f10058;
	fma.rn.f32 	%f926, %f10080, %f10083, %f10059;
	fma.rn.f32 	%f927, %f10080, %f10084, %f10060;
	fma.rn.f32 	%f928, %f10080, %f10085, %f10061;
	fma.rn.f32 	%f929, %f10080, %f10086, %f10062;
	fma.rn.f32 	%f930, %f10080, %f10087, %f10063;
	fma.rn.f32 	%f931, %f10080, %f10088, %f10064;
	fma.rn.f32 	%f932, %f10080, %f10089, %f10065;
	fma.rn.f32 	%f933, %f10081, %f10082, %f10066;
	fma.rn.f32 	%f934, %f10081, %f10083, %f10067;
	fma.rn.f32 	%f935, %f10081, %f10084, %f10068;
	fma.rn.f32 	%f936, %f10081, %f10085, %f10069;
	fma.rn.f32 	%f937, %f10081, %f10086, %f10070;
	fma.rn.f32 	%f938, %f10081, %f10087, %f10071;
	fma.rn.f32 	%f939, %f10081, %f10088, %f10072;
	fma.rn.f32 	%f940, %f10081, %f10089, %f10073;
	@%p12 bra 	$L__BB2_25;
	mov.u32 	%r255, %tid.x;
	shl.b32 	%r256, %r255, 11;
	and.b32  	%r257, %r256, 2048;
	add.s32 	%r258, %r248, %r257;
	st.shared.f32 	[%r258], %f197;
	st.shared.f32 	[%r258+512], %f198;
	st.shared.f32 	[%r258+1024], %f199;
	st.shared.f32 	[%r258+1536], %f200;
	st.shared.f32 	[%r258+4], %f205;
	st.shared.f32 	[%r258+516], %f206;
	st.shared.f32 	[%r258+1028], %f207;
	st.shared.f32 	[%r258+1540], %f208;
	st.shared.f32 	[%r258+8], %f213;
	st.shared.f32 	[%r258+520], %f214;
	st.shared.f32 	[%r258+1032], %f215;
	st.shared.f32 	[%r258+1544], %f216;
	st.shared.f32 	[%r258+12], %f221;
	st.shared.f32 	[%r258+524], %f222;
	st.shared.f32 	[%r258+1036], %f223;
	st.shared.f32 	[%r258+1548], %f224;
	st.shared.f32 	[%r258+256], %f229;
	st.shared.f32 	[%r258+768], %f230;
	st.shared.f32 	[%r258+1280], %f231;
	st.shared.f32 	[%r258+1792], %f232;
	st.shared.f32 	[%r258+260], %f237;
	st.shared.f32 	[%r258+772], %f238;
	st.shared.f32 	[%r258+1284], %f239;
	st.shared.f32 	[%r258+1796], %f240;
	st.shared.f32 	[%r258+264], %f245;
	st.shared.f32 	[%r258+776], %f246;
	st.shared.f32 	[%r258+1288], %f247;
	st.shared.f32 	[%r258+1800], %f248;
	st.shared.f32 	[%r258+268], %f253;
	st.shared.f32 	[%r258+780], %f254;
	st.shared.f32 	[%r258+1292], %f255;
	st.shared.f32 	[%r258+1804], %f256;
$L__BB2_25:
	setp.ne.s32 	%p13, %r220, 3;
	mov.u32 	%r261, %tid.y;
	shl.b32 	%r262, %r261, 4;
	add.s32 	%r263, %r262, %r200;
	shl.b32 	%r264, %r263, 4;
	add.s32 	%r266, %r245, %r264;
	st.shared.v4.f32 	[%r266], {%f873, %f874, %f875, %f876};
	bar.sync 	0;
	ld.global.nc.v4.f32 	{%f941, %f942, %f943, %f944}, [%rd13+360448];
	add.s32 	%r268, %r247, %r262;
	ld.shared.v4.f32 	{%f10090, %f10091, %f10092, %f10093}, [%r268];
	ld.shared.v4.f32 	{%f10094, %f10095, %f10096, %f10097}, [%r268+256];
	ld.shared.v4.f32 	{%f10098, %f10099, %f10100, %f10101}, [%r250];
	ld.shared.v4.f32 	{%f10102, %f10103, %f10104, %f10105}, [%r250+256];
	fma.rn.f32 	%f10106, %f10090, %f10098, %f877;
	fma.rn.f32 	%f10107, %f10090, %f10099, %f878;
	fma.rn.f32 	%f10108, %f10090, %f10100, %f879;
	fma.rn.f32 	%f10109, %f10090, %f10101, %f880;
	fma.rn.f32 	%f10110, %f10090, %f10102, %f881;
	fma.rn.f32 	%f10111, %f10090, %f10103, %f882;
	fma.rn.f32 	%f10112, %f10090, %f10104, %f883;
	fma.rn.f32 	%f10113, %f10090, %f10105, %f884;
	fma.rn.f32 	%f10114, %f10091, %f10098, %f885;
	fma.rn.f32 	%f10115, %f10091, %f10099, %f886;
	fma.rn.f32 	%f10116, %f10091, %f10100, %f887;
	fma.rn.f32 	%f10117, %f10091, %f10101, %f888;
	fma.rn.f32 	%f10118, %f10091, %f10102, %f889;
	fma.rn.f32 	%f10119, %f10091, %f10103, %f890;
	fma.rn.f32 	%f10120, %f10091, %f10104, %f891;
	fma.rn.f32 	%f10121, %f10091, %f10105, %f892;
	fma.rn.f32 	%f10122, %f10092, %f10098, %f893;
	fma.rn.f32 	%f10123, %f10092, %f10099, %f894;
	fma.rn.f32 	%f10124, %f10092, %f10100, %f895;
	fma.rn.f32 	%f10125, %f10092, %f10101, %f896;
	fma.rn.f32 	%f10126, %f10092, %f10102, %f897;
	fma.rn.f32 	%f10127, %f10092, %f10103, %f898;
	fma.rn.f32 	%f10128, %f10092, %f10104, %f899;
	fma.rn.f32 	%f10129, %f10092, %f10105, %f900;
	fma.rn.f32 	%f10130, %f10093, %f10098, %f901;
	fma.rn.f32 	%f10131, %f10093, %f10099, %f902;
	fma.rn.f32 	%f10132, %f10093, %f10100, %f903;
	fma.rn.f32 	%f10133, %f10093, %f10101, %f904;
	fma.rn.f32 	%f10134, %f10093, %f10102, %f905;
	fma.rn.f32 	%f10135, %f10093, %f10103, %f906;
	fma.rn.f32 	%f10136, %f10093, %f10104, %f907;
	fma.rn.f32 	%f10137, %f10093, %f10105, %f908;
	fma.rn.f32 	%f10138, %f10094, %f10098, %f909;
	fma.rn.f32 	%f10139, %f10094, %f10099, %f910;
	fma.rn.f32 	%f10140, %f10094, %f10100, %f911;
	fma.rn.f32 	%f10141, %f10094, %f10101, %f912;
	fma.rn.f32 	%f10142, %f10094, %f10102, %f913;
	fma.rn.f32 	%f10143, %f10094, %f10103, %f914;
	fma.rn.f32 	%f10144, %f10094, %f10104, %f915;
	fma.rn.f32 	%f10145, %f10094, %f10105, %f916;
	fma.rn.f32 	%f10146, %f10095, %f10098, %f917;
	fma.rn.f32 	%f10147, %f10095, %f10099, %f918;
	fma.rn.f32 	%f10148, %f10095, %f10100, %f919;
	fma.rn.f32 	%f10149, %f10095, %f10101, %f920;
	fma.rn.f32 	%f10150, %f10095, %f10102, %f921;
	fma.rn.f32 	%f10151, %f10095, %f10103, %f922;
	fma.rn.f32 	%f10152, %f10095, %f10104, %f923;
	fma.rn.f32 	%f10153, %f10095, %f10105, %f924;
	fma.rn.f32 	%f10154, %f10096, %f10098, %f925;
	fma.rn.f32 	%f10155, %f10096, %f10099, %f926;
	fma.rn.f32 	%f10156, %f10096, %f10100, %f927;
	fma.rn.f32 	%f10157, %f10096, %f10101, %f928;
	fma.rn.f32 	%f10158, %f10096, %f10102, %f929;
	fma.rn.f32 	%f10159, %f10096, %f10103, %f930;
	fma.rn.f32 	%f10160, %f10096, %f10104, %f931;
	fma.rn.f32 	%f10161, %f10096, %f10105, %f932;
	fma.rn.f32 	%f10162, %f10097, %f10098, %f933;
	fma.rn.f32 	%f10163, %f10097, %f10099, %f934;
	fma.rn.f32 	%f10164, %f10097, %f10100, %f935;
	fma.rn.f32 	%f10165, %f10097, %f10101, %f936;
	fma.rn.f32 	%f10166, %f10097, %f10102, %f937;
	fma.rn.f32 	%f10167, %f10097, %f10103, %f938;
	fma.rn.f32 	%f10168, %f10097, %f10104, %f939;
	fma.rn.f32 	%f10169, %f10097, %f10105, %f940;
	ld.shared.v4.f32 	{%f10170, %f10171, %f10172, %f10173}, [%r268+512];
	ld.shared.v4.f32 	{%f10174, %f10175, %f10176, %f10177}, [%r268+768];
	ld.shared.v4.f32 	{%f10178, %f10179, %f10180, %f10181}, [%r250+512];
	ld.shared.v4.f32 	{%f10182, %f10183, %f10184, %f10185}, [%r250+768];
	fma.rn.f32 	%f10186, %f10170, %f10178, %f10106;
	fma.rn.f32 	%f10187, %f10170, %f10179, %f10107;
	fma.rn.f32 	%f10188, %f10170, %f10180, %f10108;
	fma.rn.f32 	%f10189, %f10170, %f10181, %f10109;
	fma.rn.f32 	%f10190, %f10170, %f10182, %f10110;
	fma.rn.f32 	%f10191, %f10170, %f10183, %f10111;
	fma.rn.f32 	%f10192, %f10170, %f10184, %f10112;
	fma.rn.f32 	%f10193, %f10170, %f10185, %f10113;
	fma.rn.f32 	%f10194, %f10171, %f10178, %f10114;
	fma.rn.f32 	%f10195, %f10171, %f10179, %f10115;
	fma.rn.f32 	%f10196, %f10171, %f10180, %f10116;
	fma.rn.f32 	%f10197, %f10171, %f10181, %f10117;
	fma.rn.f32 	%f10198, %f10171, %f10182, %f10118;
	fma.rn.f32 	%f10199, %f10171, %f10183, %f10119;
	fma.rn.f32 	%f10200, %f10171, %f10184, %f10120;
	fma.rn.f32 	%f10201, %f10171, %f10185, %f10121;
	fma.rn.f32 	%f10202, %f10172, %f10178, %f10122;
	fma.rn.f32 	%f10203, %f10172, %f10179, %f10123;
	fma.rn.f32 	%f10204, %f10172, %f10180, %f10124;
	fma.rn.f32 	%f10205, %f10172, %f10181, %f10125;
	fma.rn.f32 	%f10206, %f10172, %f10182, %f10126;
	fma.rn.f32 	%f10207, %f10172, %f10183, %f10127;
	fma.rn.f32 	%f10208, %f10172, %f10184, %f10128;
	fma.rn.f32 	%f10209, %f10172, %f10185, %f10129;
	fma.rn.f32 	%f10210, %f10173, %f10178, %f10130;
	fma.rn.f32 	%f10211, %f10173, %f10179, %f10131;
	fma.rn.f32 	%f10212, %f10173, %f10180, %f10132;
	fma.rn.f32 	%f10213, %f10173, %f10181, %f10133;
	fma.rn.f32 	%f10214, %f10173, %f10182, %f10134;
	fma.rn.f32 	%f10215, %f10173, %f10183, %f10135;
	fma.rn.f32 	%f10216, %f10173, %f10184, %f10136;
	fma.rn.f32 	%f10217, %f10173, %f10185, %f10137;
	fma.rn.f32 	%f10218, %f10174, %f10178, %f10138;
	fma.rn.f32 	%f10219, %f10174, %f10179, %f10139;
	fma.rn.f32 	%f10220, %f10174, %f10180, %f10140;
	fma.rn.f32 	%f10221, %f10174, %f10181, %f10141;
	fma.rn.f32 	%f10222, %f10174, %f10182, %f10142;
	fma.rn.f32 	%f10223, %f10174, %f10183, %f10143;
	fma.rn.f32 	%f10224, %f10174, %f10184, %f10144;
	fma.rn.f32 	%f10225, %f10174, %f10185, %f10145;
	fma.rn.f32 	%f10226, %f10175, %f10178, %f10146;
	fma.rn.f32 	%f10227, %f10175, %f10179, %f10147;
	fma.rn.f32 	%f10228, %f10175, %f10180, %f10148;
	fma.rn.f32 	%f10229, %f10175, %f10181, %f10149;
	fma.rn.f32 	%f10230, %f10175, %f10182, %f10150;
	fma.rn.f32 	%f10231, %f10175, %f10183, %f10151;
	fma.rn.f32 	%f10232, %f10175, %f10184, %f10152;
	fma.rn.f32 	%f10233, %f10175, %f10185, %f10153;
	fma.rn.f32 	%f10234, %f10176, %f10178, %f10154;
	fma.rn.f32 	%f10235, %f10176, %f10179, %f10155;
	fma.rn.f32 	%f10236, %f10176, %f10180, %f10156;
	fma.rn.f32 	%f10237, %f10176, %f10181, %f10157;
	fma.rn.f32 	%f10238, %f10176, %f10182, %f10158;
	fma.rn.f32 	%f10239, %f10176, %f10183, %f10159;
	fma.rn.f32 	%f10240, %f10176, %f10184, %f10160;
	fma.rn.f32 	%f10241, %f10176, %f10185, %f10161;
	fma.rn.f32 	%f10242, %f10177, %f10178, %f10162;
	fma.rn.f32 	%f10243, %f10177, %f10179, %f10163;
	fma.rn.f32 	%f10244, %f10177, %f10180, %f10164;
	fma.rn.f32 	%f10245, %f10177, %f10181, %f10165;
	fma.rn.f32 	%f10246, %f10177, %f10182, %f10166;
	fma.rn.f32 	%f10247, %f10177, %f10183, %f10167;
	fma.rn.f32 	%f10248, %f10177, %f10184, %f10168;
	fma.rn.f32 	%f10249, %f10177, %f10185, %f10169;
	ld.shared.v4.f32 	{%f10250, %f10251, %f10252, %f10253}, [%r268+1024];
	ld.shared.v4.f32 	{%f10254, %f10255, %f10256, %f10257}, [%r268+1280];
	ld.shared.v4.f32 	{%f10258, %f10259, %f10260, %f10261}, [%r250+1024];
	ld.shared.v4.f32 	{%f10262, %f10263, %f10264, %f10265}, [%r250+1280];
	fma.rn.f32 	%f10266, %f10250, %f10258, %f10186;
	fma.rn.f32 	%f10267, %f10250, %f10259, %f10187;
	fma.rn.f32 	%f10268, %f10250, %f10260, %f10188;
	fma.rn.f32 	%f10269, %f10250, %f10261, %f10189;
	fma.rn.f32 	%f10270, %f10250, %f10262, %f10190;
	fma.rn.f32 	%f10271, %f10250, %f10263, %f10191;
	fma.rn.f32 	%f10272, %f10250, %f10264, %f10192;
	fma.rn.f32 	%f10273, %f10250, %f10265, %f10193;
	fma.rn.f32 	%f10274, %f10251, %f10258, %f10194;
	fma.rn.f32 	%f10275, %f10251, %f10259, %f10195;
	fma.rn.f32 	%f10276, %f10251, %f10260, %f10196;
	fma.rn.f32 	%f10277, %f10251, %f10261, %f10197;
	fma.rn.f32 	%f10278, %f10251, %f10262, %f10198;
	fma.rn.f32 	%f10279, %f10251, %f10263, %f10199;
	fma.rn.f32 	%f10280, %f10251, %f10264, %f10200;
	fma.rn.f32 	%f10281, %f10251, %f10265, %f10201;
	fma.rn.f32 	%f10282, %f10252, %f10258, %f10202;
	fma.rn.f32 	%f10283, %f10252, %f10259, %f10203;
	fma.rn.f32 	%f10284, %f10252, %f10260, %f10204;
	fma.rn.f32 	%f10285, %f10252, %f10261, %f10205;
	fma.rn.f32 	%f10286, %f10252, %f10262, %f10206;
	fma.rn.f32 	%f10287, %f10252, %f10263, %f10207;
	fma.rn.f32 	%f10288, %f10252, %f10264, %f10208;
	fma.rn.f32 	%f10289, %f10252, %f10265, %f10209;
	fma.rn.f32 	%f10290, %f10253, %f10258, %f10210;
	fma.rn.f32 	%f10291, %f10253, %f10259, %f10211;
	fma.rn.f32 	%f10292, %f10253, %f10260, %f10212;
	fma.rn.f32 	%f10293, %f10253, %f10261, %f10213;
	fma.rn.f32 	%f10294, %f10253, %f10262, %f10214;
	fma.rn.f32 	%f10295, %f10253, %f10263, %f10215;
	fma.rn.f32 	%f10296, %f10253, %f10264, %f10216;
	fma.rn.f32 	%f10297, %f10253, %f10265, %f10217;
	fma.rn.f32 	%f10298, %f10254, %f10258, %f10218;
	fma.rn.f32 	%f10299, %f10254, %f10259, %f10219;
	fma.rn.f32 	%f10300, %f10254, %f10260, %f10220;
	fma.rn.f32 	%f10301, %f10254, %f10261, %f10221;
	fma.rn.f32 	%f10302, %f10254, %f10262, %f10222;
	fma.rn.f32 	%f10303, %f10254, %f10263, %f10223;
	fma.rn.f32 	%f10304, %f10254, %f10264, %f10224;
	fma.rn.f32 	%f10305, %f10254, %f10265, %f10225;
	fma.rn.f32 	%f10306, %f10255, %f10258, %f10226;
	fma.rn.f32 	%f10307, %f10255, %f10259, %f10227;
	fma.rn.f32 	%f10308, %f10255, %f10260, %f10228;
	fma.rn.f32 	%f10309, %f10255, %f10261, %f10229;
	fma.rn.f32 	%f10310, %f10255, %f10262, %f10230;
	fma.rn.f32 	%f10311, %f10255, %f10263, %f10231;
	fma.rn.f32 	%f10312, %f10255, %f10264, %f10232;
	fma.rn.f32 	%f10313, %f10255, %f10265, %f10233;
	fma.rn.f32 	%f10314, %f10256, %f10258, %f10234;
	fma.rn.f32 	%f10315, %f10256, %f10259, %f10235;
	fma.rn.f32 	%f10316, %f10256, %f10260, %f10236;
	fma.rn.f32 	%f10317, %f10256, %f10261, %f10237;
	fma.rn.f32 	%f10318, %f10256, %f10262, %f10238;
	fma.rn.f32 	%f10319, %f10256, %f10263, %f10239;
	fma.rn.f32 	%f10320, %f10256, %f10264, %f10240;
	fma.rn.f32 	%f10321, %f10256, %f10265, %f10241;
	fma.rn.f32 	%f10322, %f10257, %f10258, %f10242;
	fma.rn.f32 	%f10323, %f10257, %f10259, %f10243;
	fma.rn.f32 	%f10324, %f10257, %f10260, %f10244;
	fma.rn.f32 	%f10325, %f10257, %f10261, %f10245;
	fma.rn.f32 	%f10326, %f10257, %f10262, %f10246;
	fma.rn.f32 	%f10327, %f10257, %f10263, %f10247;
	fma.rn.f32 	%f10328, %f10257, %f10264, %f10248;
	fma.rn.f32 	%f10329, %f10257, %f10265, %f10249;
	ld.shared.v4.f32 	{%f10330, %f10331, %f10332, %f10333}, [%r268+1536];
	ld.shared.v4.f32 	{%f10334, %f10335, %f10336, %f10337}, [%r268+1792];
	ld.shared.v4.f32 	{%f10338, %f10339, %f10340, %f10341}, [%r250+1536];
	ld.shared.v4.f32 	{%f10342, %f10343, %f10344, %f10345}, [%r250+1792];
	fma.rn.f32 	%f10346, %f10330, %f10338, %f10266;
	fma.rn.f32 	%f10347, %f10330, %f10339, %f10267;
	fma.rn.f32 	%f10348, %f10330, %f10340, %f10268;
	fma.rn.f32 	%f10349, %f10330, %f10341, %f10269;
	fma.rn.f32 	%f10350, %f10330, %f10342, %f10270;
	fma.rn.f32 	%f10351, %f10330, %f10343, %f10271;
	fma.rn.f32 	%f10352, %f10330, %f10344, %f10272;
	fma.rn.f32 	%f10353, %f10330, %f10345, %f10273;
	fma.rn.f32 	%f10354, %f10331, %f10338, %f10274;
	fma.rn.f32 	%f10355, %f10331, %f10339, %f10275;
	fma.rn.f32 	%f10356, %f10331, %f10340, %f10276;
	fma.rn.f32 	%f10357, %f10331, %f10341, %f10277;
	fma.rn.f32 	%f10358, %f10331, %f10342, %f10278;
	fma.rn.f32 	%f10359, %f10331, %f10343, %f10279;
	fma.rn.f32 	%f10360, %f10331, %f10344, %f10280;
	fma.rn.f32 	%f10361, %f10331, %f10345, %f10281;
	fma.rn.f32 	%f10362, %f10332, %f10338, %f10282;
	fma.rn.f32 	%f10363, %f10332, %f10339, %f10283;
	fma.rn.f32 	%f10364, %f10332, %f10340, %f10284;
	fma.rn.f32 	%f10365, %f10332, %f10341, %f10285;
	fma.rn.f32 	%f10366, %f10332, %f10342, %f10286;
	fma.rn.f32 	%f10367, %f10332, %f10343, %f10287;
	fma.rn.f32 	%f10368, %f10332, %f10344, %f10288;
	fma.rn.f32 	%f10369, %f10332, %f10345, %f10289;
	fma.rn.f32 	%f10370, %f10333, %f10338, %f10290;
	fma.rn.f32 	%f10371, %f10333, %f10339, %f10291;
	fma.rn.f32 	%f10372, %f10333, %f10340, %f10292;
	fma.rn.f32 	%f10373, %f10333, %f10341, %f10293;
	fma.rn.f32 	%f10374, %f10333, %f10342, %f10294;
	fma.rn.f32 	%f10375, %f10333, %f10343, %f10295;
	fma.rn.f32 	%f10376, %f10333, %f10344, %f10296;
	fma.rn.f32 	%f10377, %f10333, %f10345, %f10297;
	fma.rn.f32 	%f10378, %f10334, %f10338, %f10298;
	fma.rn.f32 	%f10379, %f10334, %f10339, %f10299;
	fma.rn.f32 	%f10380, %f10334, %f10340, %f10300;
	fma.rn.f32 	%f10381, %f10334, %f10341, %f10301;
	fma.rn.f32 	%f10382, %f10334, %f10342, %f10302;
	fma.rn.f32 	%f10383, %f10334, %f10343, %f10303;
	fma.rn.f32 	%f10384, %f10334, %f10344, %f10304;
	fma.rn.f32 	%f10385, %f10334, %f10345, %f10305;
	fma.rn.f32 	%f10386, %f10335, %f10338, %f10306;
	fma.rn.f32 	%f10387, %f10335, %f10339, %f10307;
	fma.rn.f32 	%f10388, %f10335, %f10340, %f10308;
	fma.rn.f32 	%f10389, %f10335, %f10341, %f10309;
	fma.rn.f32 	%f10390, %f10335, %f10342, %f10310;
	fma.rn.f32 	%f10391, %f10335, %f10343, %f10311;
	fma.rn.f32 	%f10392, %f10335, %f10344, %f10312;
	fma.rn.f32 	%f10393, %f10335, %f10345, %f10313;
	fma.rn.f32 	%f10394, %f10336, %f10338, %f10314;
	fma.rn.f32 	%f10395, %f10336, %f10339, %f10315;
	fma.rn.f32 	%f10396, %f10336, %f10340, %f10316;
	fma.rn.f32 	%f10397, %f10336, %f10341, %f10317;
	fma.rn.f32 	%f10398, %f10336, %f10342, %f10318;
	fma.rn.f32 	%f10399, %f10336, %f10343, %f10319;
	fma.rn.f32 	%f10400, %f10336, %f10344, %f10320;
	fma.rn.f32 	%f10401, %f10336, %f10345, %f10321;
	fma.rn.f32 	%f10402, %f10337, %f10338, %f10322;
	fma.rn.f32 	%f10403, %f10337, %f10339, %f10323;
	fma.rn.f32 	%f10404, %f10337, %f10340, %f10324;
	fma.rn.f32 	%f10405, %f10337, %f10341, %f10325;
	fma.rn.f32 	%f10406, %f10337, %f10342, %f10326;
	fma.rn.f32 	%f10407, %f10337, %f10343, %f10327;
	fma.rn.f32 	%f10408, %f10337, %f10344, %f10328;
	fma.rn.f32 	%f10409, %f10337, %f10345, %f10329;
	ld.shared.v4.f32 	{%f10410, %f10411, %f10412, %f10413}, [%r268+2048];
	ld.shared.v4.f32 	{%f10414, %f10415, %f10416, %f10417}, [%r268+2304];
	ld.shared.v4.f32 	{%f10418, %f10419, %f10420, %f10421}, [%r250+2048];
	ld.shared.v4.f32 	{%f10422, %f10423, %f10424, %f10425}, [%r250+2304];
	fma.rn.f32 	%f10426, %f10410, %f10418, %f10346;
	fma.rn.f32 	%f10427, %f10410, %f10419, %f10347;
	fma.rn.f32 	%f10428, %f10410, %f10420, %f10348;
	fma.rn.f32 	%f10429, %f10410, %f10421, %f10349;
	fma.rn.f32 	%f10430, %f10410, %f10422, %f10350;
	fma.rn.f32 	%f10431, %f10410, %f10423, %f10351;
	fma.rn.f32 	%f10432, %f10410, %f10424, %f10352;
	fma.rn.f32 	%f10433, %f10410, %f10425, %f10353;
	fma.rn.f32 	%f10434, %f10411, %f10418, %f10354;
	fma.rn.f32 	%f10435, %f10411, %f10419, %f10355;
	fma.rn.f32 	%f10436, %f10411, %f10420, %f10356;
	fma.rn.f32 	%f10437, %f10411, %f10421, %f10357;
	fma.rn.f32 	%f10438, %f10411, %f10422, %f10358;
	fma.rn.f32 	%f10439, %f10411, %f10423, %f10359;
	fma.rn.f32 	%f10440, %f10411, %f10424, %f10360;
	fma.rn.f32 	%f10441, %f10411, %f10425, %f10361;
	fma.rn.f32 	%f10442, %f10412, %f10418, %f10362;
	fma.rn.f32 	%f10443, %f10412, %f10419, %f10363;
	fma.rn.f32 	%f10444, %f10412, %f10420, %f10364;
	fma.rn.f32 	%f10445, %f10412, %f10421, %f10365;
	fma.rn.f32 	%f10446, %f10412, %f10422, %f10366;
	fma.rn.f32 	%f10447, %f10412, %f10423, %f10367;
	fma.rn.f32 	%f10448, %f10412, %f10424, %f10368;
	fma.rn.f32 	%f10449, %f10412, %f10425, %f10369;
	fma.rn.f32 	%f10450, %f10413, %f10418, %f10370;
	fma.rn.f32 	%f10451, %f10413, %f10419, %f10371;
	fma.rn.f32 	%f10452, %f10413, %f10420, %f10372;
	fma.rn.f32 	%f10453, %f10413, %f10421, %f10373;
	fma.rn.f32 	%f10454, %f10413, %f10422, %f10374;
	fma.rn.f32 	%f10455, %f10413, %f10423, %f10375;
	fma.rn.f32 	%f10456, %f10413, %f10424, %f10376;
	fma.rn.f32 	%f10457, %f10413, %f10425, %f10377;
	fma.rn.f32 	%f10458, %f10414, %f10418, %f10378;
	fma.rn.f32 	%f10459, %f10414, %f10419, %f10379;
	fma.rn.f32 	%f10460, %f10414, %f10420, %f10380;
	fma.rn.f32 	%f10461, %f10414, %f10421, %f10381;
	fma.rn.f32 	%f10462, %f10414, %f10422, %f10382;
	fma.rn.f32 	%f10463, %f10414, %f10423, %f10383;
	fma.rn.f32 	%f10464, %f10414, %f10424, %f10384;
	fma.rn.f32 	%f10465, %f10414, %f10425, %f10385;
	fma.rn.f32 	%f10466, %f10415, %f10418, %f10386;
	fma.rn.f32 	%f10467, %f10415, %f10419, %f10387;
	fma.rn.f32 	%f10468, %f10415, %f10420, %f10388;
	fma.rn.f32 	%f10469, %f10415, %f10421, %f10389;
	fma.rn.f32 	%f10470, %f10415, %f10422, %f10390;
	fma.rn.f32 	%f10471, %f10415, %f10423, %f10391;
	fma.rn.f32 	%f10472, %f10415, %f10424, %f10392;
	fma.rn.f32 	%f10473, %f10415, %f10425, %f10393;
	fma.rn.f32 	%f10474, %f10416, %f10418, %f10394;
	fma.rn.f32 	%f10475, %f10416, %f10419, %f10395;
	fma.rn.f32 	%f10476, %f10416, %f10420, %f10396;
	fma.rn.f32 	%f10477, %f10416, %f10421, %f10397;
	fma.rn.f32 	%f10478, %f10416, %f10422, %f10398;
	fma.rn.f32 	%f10479, %f10416, %f10423, %f10399;
	fma.rn.f32 	%f10480, %f10416, %f10424, %f10400;
	fma.rn.f32 	%f10481, %f10416, %f10425, %f10401;
	fma.rn.f32 	%f10482, %f10417, %f10418, %f10402;
	fma.rn.f32 	%f10483, %f10417, %f10419, %f10403;
	fma.rn.f32 	%f10484, %f10417, %f10420, %f10404;
	fma.rn.f32 	%f10485, %f10417, %f10421, %f10405;
	fma.rn.f32 	%f10486, %f10417, %f10422, %f10406;
	fma.rn.f32 	%f10487, %f10417, %f10423, %f10407;
	fma.rn.f32 	%f10488, %f10417, %f10424, %f10408;
	fma.rn.f32 	%f10489, %f10417, %f10425, %f10409;
	ld.shared.v4.f32 	{%f10490, %f10491, %f10492, %f10493}, [%r268+2560];
	ld.shared.v4.f32 	{%f10494, %f10495, %f10496, %f10497}, [%r268+2816];
	ld.shared.v4.f32 	{%f10498, %f10499, %f10500, %f10501}, [%r250+2560];
	ld.shared.v4.f32 	{%f10502, %f10503, %f10504, %f10505}, [%r250+2816];
	fma.rn.f32 	%f10506, %f10490, %f10498, %f10426;
	fma.rn.f32 	%f10507, %f10490, %f10499, %f10427;
	fma.rn.f32 	%f10508, %f10490, %f10500, %f10428;
	fma.rn.f32 	%f10509, %f10490, %f10501, %f10429;
	fma.rn.f32 	%f10510, %f10490, %f10502, %f10430;
	fma.rn.f32 	%f10511, %f10490, %f10503, %f10431;
	fma.rn.f32 	%f10512, %f10490, %f10504, %f10432;
	fma.rn.f32 	%f10513, %f10490, %f10505, %f10433;
	fma.rn.f32 	%f10514, %f10491, %f10498, %f10434;
	fma.rn.f32 	%f10515, %f10491, %f10499, %f10435;
	fma.rn.f32 	%f10516, %f10491, %f10500, %f10436;
	fma.rn.f32 	%f10517, %f10491, %f10501, %f10437;
	fma.rn.f32 	%f10518, %f10491, %f10502, %f10438;
	fma.rn.f32 	%f10519, %f10491, %f10503, %f10439;
	fma.rn.f32 	%f10520, %f10491, %f10504, %f10440;
	fma.rn.f32 	%f10521, %f10491, %f10505, %f10441;
	fma.rn.f32 	%f10522, %f10492, %f10498, %f10442;
	fma.rn.f32 	%f10523, %f10492, %f10499, %f10443;
	fma.rn.f32 	%f10524, %f10492, %f10500, %f10444;
	fma.rn.f32 	%f10525, %f10492, %f10501, %f10445;
	fma.rn.f32 	%f10526, %f10492, %f10502, %f10446;
	fma.rn.f32 	%f10527, %f10492, %f10503, %f10447;
	fma.rn.f32 	%f10528, %f10492, %f10504, %f10448;
	fma.rn.f32 	%f10529, %f10492, %f10505, %f10449;
	fma.rn.f32 	%f10530, %f10493, %f10498, %f10450;
	fma.rn.f32 	%f10531, %f10493, %f10499, %f10451;
	fma.rn.f32 	%f10532, %f10493, %f10500, %f10452;
	fma.rn.f32 	%f10533, %f10493, %f10501, %f10453;
	fma.rn.f32 	%f10534, %f10493, %f10502, %f10454;
	fma.rn.f32 	%f10535, %f10493, %f10503, %f10455;
	fma.rn.f32 	%f10536, %f10493, %f10504, %f10456;
	fma.rn.f32 	%f10537, %f10493, %f10505, %f10457;
	fma.rn.f32 	%f10538, %f10494, %f10498, %f10458;
	fma.rn.f32 	%f10539, %f10494, %f10499, %f10459;
	fma.rn.f32 	%f10540, %f10494, %f10500, %f10460;
	fma.rn.f32 	%f10541, %f10494, %f10501, %f10461;
	fma.rn.f32 	%f10542, %f10494, %f10502, %f10462;
	fma.rn.f32 	%f10543, %f10494, %f10503, %f10463;
	fma.rn.f32 	%f10544, %f10494, %f10504, %f10464;
	fma.rn.f32 	%f10545, %f10494, %f10505, %f10465;
	fma.rn.f32 	%f10546, %f10495, %f10498, %f10466;
	fma.rn.f32 	%f10547, %f10495, %f10499, %f10467;
	fma.rn.f32 	%f10548, %f10495, %f10500, %f10468;
	fma.rn.f32 	%f10549, %f10495, %f10501, %f10469;
	fma.rn.f32 	%f10550, %f10495, %f10502, %f10470;
	fma.rn.f32 	%f10551, %f10495, %f10503, %f10471;
	fma.rn.f32 	%f10552, %f10495, %f10504, %f10472;
	fma.rn.f32 	%f10553, %f10495, %f10505, %f10473;
	fma.rn.f32 	%f10554, %f10496, %f10498, %f10474;
	fma.rn.f32 	%f10555, %f10496, %f10499, %f10475;
	fma.rn.f32 	%f10556, %f10496, %f10500, %f10476;
	fma.rn.f32 	%f10557, %f10496, %f10501, %f10477;
	fma.rn.f32 	%f10558, %f10496, %f10502, %f10478;
	fma.rn.f32 	%f10559, %f10496, %f10503, %f10479;
	fma.rn.f32 	%f10560, %f10496, %f10504, %f10480;
	fma.rn.f32 	%f10561, %f10496, %f10505, %f10481;
	fma.rn.f32 	%f10562, %f10497, %f10498, %f10482;
	fma.rn.f32 	%f10563, %f10497, %f10499, %f10483;
	fma.rn.f32 	%f10564, %f10497, %f10500, %f10484;
	fma.rn.f32 	%f10565, %f10497, %f10501, %f10485;
	fma.rn.f32 	%f10566, %f10497, %f10502, %f10486;
	fma.rn.f32 	%f10567, %f10497, %f10503, %f10487;
	fma.rn.f32 	%f10568, %f10497, %f10504, %f10488;
	fma.rn.f32 	%f10569, %f10497, %f10505, %f10489;
	ld.shared.v4.f32 	{%f10570, %f10571, %f10572, %f10573}, [%r268+3072];
	ld.shared.v4.f32 	{%f10574, %f10575, %f10576, %f10577}, [%r268+3328];
	ld.shared.v4.f32 	{%f10578, %f10579, %f10580, %f10581}, [%r250+3072];
	ld.shared.v4.f32 	{%f10582, %f10583, %f10584, %f10585}, [%r250+3328];
	fma.rn.f32 	%f10586, %f10570, %f10578, %f10506;
	fma.rn.f32 	%f10587, %f10570, %f10579, %f10507;
	fma.rn.f32 	%f10588, %f10570, %f10580, %f10508;
	fma.rn.f32 	%f10589, %f10570, %f10581, %f10509;
	fma.rn.f32 	%f10590, %f10570, %f10582, %f10510;
	fma.rn.f32 	%f10591, %f10570, %f10583, %f10511;
	fma.rn.f32 	%f10592, %f10570, %f10584, %f10512;
	fma.rn.f32 	%f10593, %f10570, %f10585, %f10513;
	fma.rn.f32 	%f10594, %f10571, %f10578, %f10514;
	fma.rn.f32 	%f10595, %f10571, %f10579, %f10515;
	fma.rn.f32 	%f10596, %f10571, %f10580, %f10516;
	fma.rn.f32 	%f10597, %f10571, %f10581, %f10517;
	fma.rn.f32 	%f10598, %f10571, %f10582, %f10518;
	fma.rn.f32 	%f10599, %f10571, %f10583, %f10519;
	fma.rn.f32 	%f10600, %f10571, %f10584, %f10520;
	fma.rn.f32 	%f10601, %f10571, %f10585, %f10521;
	fma.rn.f32 	%f10602, %f10572, %f10578, %f10522;
	fma.rn.f32 	%f10603, %f10572, %f10579, %f10523;
	fma.rn.f32 	%f10604, %f10572, %f10580, %f10524;
	fma.rn.f32 	%f10605, %f10572, %f10581, %f10525;
	fma.rn.f32 	%f10606, %f10572, %f10582, %f10526;
	fma.rn.f32 	%f10607, %f10572, %f10583, %f10527;
	fma.rn.f32 	%f10608, %f10572, %f10584, %f10528;
	fma.rn.f32 	%f10609, %f10572, %f10585, %f10529;
	fma.rn.f32 	%f10610, %f10573, %f10578, %f10530;
	fma.rn.f32 	%f10611, %f10573, %f10579, %f10531;
	fma.rn.f32 	%f10612, %f10573, %f10580, %f10532;
	fma.rn.f32 	%f10613, %f10573, %f10581, %f10533;
	fma.rn.f32 	%f10614, %f10573, %f10582, %f10534;
	fma.rn.f32 	%f10615, %f10573, %f10583, %f10535;
	fma.rn.f32 	%f10616, %f10573, %f10584, %f10536;
	fma.rn.f32 	%f10617, %f10573, %f10585, %f10537;
	fma.rn.f32 	%f10618, %f10574, %f10578, %f10538;
	fma.rn.f32 	%f10619, %f10574, %f10579, %f10539;
	fma.rn.f32 	%f10620, %f10574, %f10580, %f10540;
	fma.rn.f32 	%f10621, %f10574, %f10581, %f10541;
	fma.rn.f32 	%f10622, %f10574, %f10582, %f10542;
	fma.rn.f32 	%f10623, %f10574, %f10583, %f10543;
	fma.rn.f32 	%f10624, %f10574, %f10584, %f10544;
	fma.rn.f32 	%f10625, %f10574, %f10585, %f10545;
	fma.rn.f32 	%f10626, %f10575, %f10578, %f10546;
	fma.rn.f32 	%f10627, %f10575, %f10579, %f10547;
	fma.rn.f32 	%f10628, %f10575, %f10580, %f10548;
	fma.rn.f32 	%f10629, %f10575, %f10581, %f10549;
	fma.rn.f32 	%f10630, %f10575, %f10582, %f10550;
	fma.rn.f32 	%f10631, %f10575, %f10583, %f10551;
	fma.rn.f32 	%f10632, %f10575, %f10584, %f10552;
	fma.rn.f32 	%f10633, %f10575, %f10585, %f10553;
	fma.rn.f32 	%f10634, %f10576, %f10578, %f10554;
	fma.rn.f32 	%f10635, %f10576, %f10579, %f10555;
	fma.rn.f32 	%f10636, %f10576, %f10580, %f10556;
	fma.rn.f32 	%f10637, %f10576, %f10581, %f10557;
	fma.rn.f32 	%f10638, %f10576, %f10582, %f10558;
	fma.rn.f32 	%f10639, %f10576, %f10583, %f10559;
	fma.rn.f32 	%f10640, %f10576, %f10584, %f10560;
	fma.rn.f32 	%f10641, %f10576, %f10585, %f10561;
	fma.rn.f32 	%f10642, %f10577, %f10578, %f10562;
	fma.rn.f32 	%f10643, %f10577, %f10579, %f10563;
	fma.rn.f32 	%f10644, %f10577, %f10580, %f10564;
	fma.rn.f32 	%f10645, %f10577, %f10581, %f10565;
	fma.rn.f32 	%f10646, %f10577, %f10582, %f10566;
	fma.rn.f32 	%f10647, %f10577, %f10583, %f10567;
	fma.rn.f32 	%f10648, %f10577, %f10584, %f10568;
	fma.rn.f32 	%f10649, %f10577, %f10585, %f10569;
	ld.shared.v4.f32 	{%f10650, %f10651, %f10652, %f10653}, [%r268+3584];
	ld.shared.v4.f32 	{%f10654, %f10655, %f10656, %f10657}, [%r268+3840];
	ld.shared.v4.f32 	{%f10658, %f10659, %f10660, %f10661}, [%r250+3584];
	ld.shared.v4.f32 	{%f10662, %f10663, %f10664, %f10665}, [%r250+3840];
	fma.rn.f32 	%f945, %f10650, %f10658, %f10586;
	fma.rn.f32 	%f946, %f10650, %f10659, %f10587;
	fma.rn.f32 	%f947, %f10650, %f10660, %f10588;
	fma.rn.f32 	%f948, %f10650, %f10661, %f10589;
	fma.rn.f32 	%f949, %f10650, %f10662, %f10590;
	fma.rn.f32 	%f950, %f10650, %f10663, %f10591;
	fma.rn.f32 	%f951, %f10650, %f10664, %f10592;
	fma.rn.f32 	%f952, %f10650, %f10665, %f10593;
	fma.rn.f32 	%f953, %f10651, %f10658, %f10594;
	fma.rn.f32 	%f954, %f10651, %f10659, %f10595;
	fma.rn.f32 	%f955, %f10651, %f10660, %f10596;
	fma.rn.f32 	%f956, %f10651, %f10661, %f10597;
	fma.rn.f32 	%f957, %f10651, %f10662, %f10598;
	fma.rn.f32 	%f958, %f10651, %f10663, %f10599;
	fma.rn.f32 	%f959, %f10651, %f10664, %f10600;
	fma.rn.f32 	%f960, %f10651, %f10665, %f10601;
	fma.rn.f32 	%f961, %f10652, %f10658, %f10602;
	fma.rn.f32 	%f962, %f10652, %f10659, %f10603;
	fma.rn.f32 	%f963, %f10652, %f10660, %f10604;
	fma.rn.f32 	%f964, %f10652, %f10661, %f10605;
	fma.rn.f32 	%f965, %f10652, %f10662, %f10606;
	fma.rn.f32 	%f966, %f10652, %f10663, %f10607;
	fma.rn.f32 	%f967, %f10652, %f10664, %f10608;
	fma.rn.f32 	%f968, %f10652, %f10665, %f10609;
	fma.rn.f32 	%f969, %f10653, %f10658, %f10610;
	fma.rn.f32 	%f970, %f10653, %f10659, %f10611;
	fma.rn.f32 	%f971, %f10653, %f10660, %f10612;
	fma.rn.f32 	%f972, %f10653, %f10661, %f10613;
	fma.rn.f32 	%f973, %f10653, %f10662, %f10614;
	fma.rn.f32 	%f974, %f10653, %f10663, %f10615;
	fma.rn.f32 	%f975, %f10653, %f10664, %f10616;
	fma.rn.f32 	%f976, %f10653, %f10665, %f10617;
	fma.rn.f32 	%f977, %f10654, %f10658, %f10618;
	fma.rn.f32 	%f978, %f10654, %f10659, %f10619;
	fma.rn.f32 	%f979, %f10654, %f10660, %f10620;
	fma.rn.f32 	%f980, %f10654, %f10661, %f10621;
	fma.rn.f32 	%f981, %f10654, %f10662, %f10622;
	fma.rn.f32 	%f982, %f10654, %f10663, %f10623;
	fma.rn.f32 	%f983, %f10654, %f10664, %f10624;
	fma.rn.f32 	%f984, %f10654, %f10665, %f10625;
	fma.rn.f32 	%f985, %f10655, %f10658, %f10626;
	fma.rn.f32 	%f986, %f10655, %f10659, %f10627;
	fma.rn.f32 	%f987, %f10655, %f10660, %f10628;
	fma.rn.f32 	%f988, %f10655, %f10661, %f10629;
	fma.rn.f32 	%f989, %f10655, %f10662, %f10630;
	fma.rn.f32 	%f990, %f10655, %f10663, %f10631;
	fma.rn.f32 	%f991, %f10655, %f10664, %f10632;
	fma.rn.f32 	%f992, %f10655, %f10665, %f10633;
	fma.rn.f32 	%f993, %f10656, %f10658, %f10634;
	fma.rn.f32 	%f994, %f10656, %f10659, %f10635;
	fma.rn.f32 	%f995, %f10656, %f10660, %f10636;
	fma.rn.f32 	%f996, %f10656, %f10661, %f10637;
	fma.rn.f32 	%f997, %f10656, %f10662, %f10638;
	fma.rn.f32 	%f998, %f10656, %f10663, %f10639;
	fma.rn.f32 	%f999, %f10656, %f10664, %f10640;
	fma.rn.f32 	%f1000, %f10656, %f10665, %f10641;
	fma.rn.f32 	%f1001, %f10657, %f10658, %f10642;
	fma.rn.f32 	%f1002, %f10657, %f10659, %f10643;
	fma.rn.f32 	%f1003, %f10657, %f10660, %f10644;
	fma.rn.f32 	%f1004, %f10657, %f10661, %f10645;
	fma.rn.f32 	%f1005, %f10657, %f10662, %f10646;
	fma.rn.f32 	%f1006, %f10657, %f10663, %f10647;
	fma.rn.f32 	%f1007, %f10657, %f10664, %f10648;
	fma.rn.f32 	%f1008, %f10657, %f10665, %f10649;
	@%p13 bra 	$L__BB2_27;
	mov.u32 	%r275, %tid.x;
	shl.b32 	%r276, %r275, 11;
	and.b32  	%r277, %r276, 2048;
	add.s32 	%r278, %r268, %r277;
	st.shared.f32 	[%r278+4096], %f197;
	st.shared.f32 	[%r278+4608], %f198;
	st.shared.f32 	[%r278+5120], %f199;
	st.shared.f32 	[%r278+5632], %f200;
	st.shared.f32 	[%r278+4100], %f205;
	st.shared.f32 	[%r278+4612], %f206;
	st.shared.f32 	[%r278+5124], %f207;
	st.shared.f32 	[%r278+5636], %f208;
	st.shared.f32 	[%r278+4104], %f213;
	st.shared.f32 	[%r278+4616], %f214;
	st.shared.f32 	[%r278+5128], %f215;
	st.shared.f32 	[%r278+5640], %f216;
	st.shared.f32 	[%r278+4108], %f221;
	st.shared.f32 	[%r278+4620], %f222;
	st.shared.f32 	[%r278+5132], %f223;
	st.shared.f32 	[%r278+5644], %f224;
	st.shared.f32 	[%r278+4352], %f229;
	st.shared.f32 	[%r278+4864], %f230;
	st.shared.f32 	[%r278+5376], %f231;
	st.shared.f32 	[%r278+5888], %f232;
	st.shared.f32 	[%r278+4356], %f237;
	st.shared.f32 	[%r278+4868], %f238;
	st.shared.f32 	[%r278+5380], %f239;
	st.shared.f32 	[%r278+5892], %f240;
	st.shared.f32 	[%r278+4360], %f245;
	st.shared.f32 	[%r278+4872], %f246;
	st.shared.f32 	[%r278+5384], %f247;
	st.shared.f32 	[%r278+5896], %f248;
	st.shared.f32 	[%r278+4364], %f253;
	st.shared.f32 	[%r278+4876], %f254;
	st.shared.f32 	[%r278+5388], %f255;
	st.shared.f32 	[%r278+5900], %f256;
$L__BB2_27:
	setp.ne.s32 	%p14, %r220, 4;
	mov.u32 	%r285, _ZZ16sgemm_b2b_kernelILi1024ELi1024ELi128ELi1024EEvPfS0_S0_S0_S0_E4s_b1;
	add.s32 	%r286, %r285, %r264;
	st.shared.v4.f32 	[%r286+4096], {%f941, %f942, %f943, %f944};
	bar.sync 	0;
	ld.global.nc.v4.f32 	{%f1009, %f1010, %f1011, %f1012}, [%rd13+393216];
	mov.u32 	%r287, _ZZ16sgemm_b2b_kernelILi1024ELi1024ELi128ELi1024EEvPfS0_S0_S0_S0_E3s_a;
	add.s32 	%r288, %r287, %r262;
	ld.shared.v4.f32 	{%f10666, %f10667, %f10668, %f10669}, [%r288+4096];
	ld.shared.v4.f32 	{%f10670, %f10671, %f10672, %f10673}, [%r288+4352];
	shl.b32 	%r289, %r200, 4;
	add.s32 	%r290, %r285, %r289;
	ld.shared.v4.f32 	{%f10674, %f10675, %f10676, %f10677}, [%r290+4096];
	ld.shared.v4.f32 	{%f10678, %f10679, %f10680, %f10681}, [%r290+4352];
	fma.rn.f32 	%f10682, %f10666, %f10674, %f945;
	fma.rn.f32 	%f10683, %f10666, %f10675, %f946;
	fma.rn.f32 	%f10684, %f10666, %f10676, %f947;
	fma.rn.f32 	%f10685, %f10666, %f10677, %f948;
	fma.rn.f32 	%f10686, %f10666, %f10678, %f949;
	fma.rn.f32 	%f10687, %f10666, %f10679, %f950;
	fma.rn.f32 	%f10688, %f10666, %f10680, %f951;
	fma.rn.f32 	%f10689, %f10666, %f10681, %f952;
	fma.rn.f32 	%f10690, %f10667, %f10674, %f953;
	fma.rn.f32 	%f10691, %f10667, %f10675, %f954;
	fma.rn.f32 	%f10692, %f10667, %f10676, %f955;
	fma.rn.f32 	%f10693, %f10667, %f10677, %f956;
	fma.rn.f32 	%f10694, %f10667, %f10678, %f957;
	fma.rn.f32 	%f10695, %f10667, %f10679, %f958;
	fma.rn.f32 	%f10696, %f10667, %f10680, %f959;
	fma.rn.f32 	%f10697, %f10667, %f10681, %f960;
	fma.rn.f32 	%f10698, %f10668, %f10674, %f961;
	fma.rn.f32 	%f10699, %f10668, %f10675, %f962;
	fma.rn.f32 	%f10700, %f10668, %f10676, %f963;
	fma.rn.f32 	%f10701, %f10668, %f10677, %f964;
	fma.rn.f32 	%f10702, %f10668, %f10678, %f965;
	fma.rn.f32 	%f10703, %f10668, %f10679, %f966;
	fma.rn.f32 	%f10704, %f10668, %f10680, %f967;
	fma.rn.f32 	%f10705, %f10668, %f10681, %f968;
	fma.rn.f32 	%f10706, %f10669, %f10674, %f969;
	fma.rn.f32 	%f10707, %f10669, %f10675, %f970;
	fma.rn.f32 	%f10708, %f10669, %f10676, %f971;
	fma.rn.f32 	%f10709, %f10669, %f10677, %f972;
	fma.rn.f32 	%f10710, %f10669, %f10678, %f973;
	fma.rn.f32 	%f10711, %f10669, %f10679, %f974;
	fma.rn.f32 	%f10712, %f10669, %f10680, %f975;
	fma.rn.f32 	%f10713, %f10669, %f10681, %f976;
	fma.rn.f32 	%f10714, %f10670, %f10674, %f977;
	fma.rn.f32 	%f10715, %f10670, %f10675, %f978;
	fma.rn.f32 	%f10716, %f10670, %f10676, %f979;
	fma.rn.f32 	%f10717, %f10670, %f10677, %f980;
	fma.rn.f32 	%f10718, %f10670, %f10678, %f981;
	fma.rn.f32 	%f10719, %f10670, %f10679, %f982;
	fma.rn.f32 	%f10720, %f10670, %f10680, %f983;
	fma.rn.f32 	%f10721, %f10670, %f10681, %f984;
	fma.rn.f32 	%f10722, %f10671, %f10674, %f985;
	fma.rn.f32 	%f10723, %f10671, %f10675, %f986;
	fma.rn.f32 	%f10724, %f10671, %f10676, %f987;
	fma.rn.f32 	%f10725, %f10671, %f10677, %f988;
	fma.rn.f32 	%f10726, %f10671, %f10678, %f989;
	fma.rn.f32 	%f10727, %f10671, %f10679, %f990;
	fma.rn.f32 	%f10728, %f10671, %f10680, %f991;
	fma.rn.f32 	%f10729, %f10671, %f10681, %f992;
	fma.rn.f32 	%f10730, %f10672, %f10674, %f993;
	fma.rn.f32 	%f10731, %f10672, %f10675, %f994;
	fma.rn.f32 	%f10732, %f10672, %f10676, %f995;
	fma.rn.f32 	%f10733, %f10672, %f10677, %f996;
	fma.rn.f32 	%f10734, %f10672, %f10678, %f997;
	fma.rn.f32 	%f10735, %f10672, %f10679, %f998;
	fma.rn.f32 	%f10736, %f10672, %f10680, %f999;
	fma.rn.f32 	%f10737, %f10672, %f10681, %f1000;
	fma.rn.f32 	%f10738, %f10673, %f10674, %f1001;
	fma.rn.f32 	%f10739, %f10673, %f10675, %f1002;
	fma.rn.f32 	%f10740, %f10673, %f10676, %f1003;
	fma.rn.f32 	%f10741, %f10673, %f10677, %f1004;
	fma.rn.f32 	%f10742, %f10673, %f10678, %f1005;
	fma.rn.f32 	%f10743, %f10673, %f10679, %f1006;
	fma.rn.f32 	%f10744, %f10673, %f10680, %f1007;
	fma.rn.f32 	%f10745, %f10673, %f10681, %f1008;
	ld.shared.v4.f32 	{%f10746, %f10747, %f10748, %f10749}, [%r288+4608];
	ld.shared.v4.f32 	{%f10750, %f10751, %f10752, %f10753}, [%r288+4864];
	ld.shared.v4.f32 	{%f10754, %f10755, %f10756, %f10757}, [%r290+4608];
	ld.shared.v4.f32 	{%f10758, %f10759, %f10760, %f10761}, [%r290+4864];
	fma.rn.f32 	%f10762, %f10746, %f10754, %f10682;
	fma.rn.f32 	%f10763, %f10746, %f10755, %f10683;
	fma.rn.f32 	%f10764, %f10746, %f10756, %f10684;
	fma.rn.f32 	%f10765, %f10746, %f10757, %f10685;
	fma.rn.f32 	%f10766, %f10746, %f10758, %f10686;
	fma.rn.f32 	%f10767, %f10746, %f10759, %f10687;
	fma.rn.f32 	%f10768, %f10746, %f10760, %f10688;
	fma.rn.f32 	%f10769, %f10746, %f10761, %f10689;
	fma.rn.f32 	%f10770, %f10747, %f10754, %f10690;
	fma.rn.f32 	%f10771, %f10747, %f10755, %f10691;
	fma.rn.f32 	%f10772, %f10747, %f10756, %f10692;
	fma.rn.f32 	%f10773, %f10747, %f10757, %f10693;
	fma.rn.f32 	%f10774, %f10747, %f10758, %f10694;
	fma.rn.f32 	%f10775, %f10747, %f10759, %f10695;
	fma.rn.f32 	%f10776, %f10747, %f10760, %f10696;
	fma.rn.f32 	%f10777, %f10747, %f10761, %f10697;
	fma.rn.f32 	%f10778, %f10748, %f10754, %f10698;
	fma.rn.f32 	%f10779, %f10748, %f10755, %f10699;
	fma.rn.f32 	%f10780, %f10748, %f10756, %f10700;
	fma.rn.f32 	%f10781, %f10748, %f10757, %f10701;
	fma.rn.f32 	%f10782, %f10748, %f10758, %f10702;
	fma.rn.f32 	%f10783, %f10748, %f10759, %f10703;
	fma.rn.f32 	%f10784, %f10748, %f10760, %f10704;
	fma.rn.f32 	%f10785, %f10748, %f10761, %f10705;
	fma.rn.f32 	%f10786, %f10749, %f10754, %f10706;
	fma.rn.f32 	%f10787, %f10749, %f10755, %f10707;
	fma.rn.f32 	%f10788, %f10749, %f10756, %f10708;
	fma.rn.f32 	%f10789, %f10749, %f10757, %f10709;
	fma.rn.f32 	%f10790, %f10749, %f10758, %f10710;
	fma.rn.f32 	%f10791, %f10749, %f10759, %f10711;
	fma.rn.f32 	%f10792, %f10749, %f10760, %f10712;
	fma.rn.f32 	%f10793, %f10749, %f10761, %f10713;
	fma.rn.f32 	%f10794, %f10750, %f10754, %f10714;
	fma.rn.f32 	%f10795, %f10750, %f10755, %f10715;
	fma.rn.f32 	%f10796, %f10750, %f10756, %f10716;
	fma.rn.f32 	%f10797, %f10750, %f10757, %f10717;
	fma.rn.f32 	%f10798, %f10750, %f10758, %f10718;
	fma.rn.f32 	%f10799, %f10750, %f10759, %f10719;
	fma.rn.f32 	%f10800, %f10750, %f10760, %f10720;
	fma.rn.f32 	%f10801, %f10750, %f10761, %f10721;
	fma.rn.f32 	%f10802, %f10751, %f10754, %f10722;
	fma.rn.f32 	%f10803, %f10751, %f10755, %f10723;
	fma.rn.f32 	%f10804, %f10751, %f10756, %f10724;
	fma.rn.f32 	%f10805, %f10751, %f10757, %f10725;
	fma.rn.f32 	%f10806, %f10751, %f10758, %f10726;
	fma.rn.f32 	%f10807, %f10751, %f10759, %f10727;
	fma.rn.f32 	%f10808, %f10751, %f10760, %f10728;
	fma.rn.f32 	%f10809, %f10751, %f10761, %f10729;
	fma.rn.f32 	%f10810, %f10752, %f10754, %f10730;
	fma.rn.f32 	%f10811, %f10752, %f10755, %f10731;
	fma.rn.f32 	%f10812, %f10752, %f10756, %f10732;
	fma.rn.f32 	%f10813, %f10752, %f10757, %f10733;
	fma.rn.f32 	%f10814, %f10752, %f10758, %f10734;
	fma.rn.f32 	%f10815, %f10752, %f10759, %f10735;
	fma.rn.f32 	%f10816, %f10752, %f10760, %f10736;
	fma.rn.f32 	%f10817, %f10752, %f10761, %f10737;
	fma.rn.f32 	%f10818, %f10753, %f10754, %f10738;
	fma.rn.f32 	%f10819, %f10753, %f10755, %f10739;
	fma.rn.f32 	%f10820, %f10753, %f10756, %f10740;
	fma.rn.f32 	%f10821, %f10753, %f10757, %f10741;
	fma.rn.f32 	%f10822, %f10753, %f10758, %f10742;
	fma.rn.f32 	%f10823, %f10753, %f10759, %f10743;
	fma.rn.f32 	%f10824, %f10753, %f10760, %f10744;
	fma.rn.f32 	%f10825, %f10753, %f10761, %f10745;
	ld.shared.v4.f32 	{%f10826, %f10827, %f10828, %f10829}, [%r288+5120];
	ld.shared.v4.f32 	{%f10830, %f10831, %f10832, %f10833}, [%r288+5376];
	ld.shared.v4.f32 	{%f10834, %f10835, %f10836, %f10837}, [%r290+5120];
	ld.shared.v4.f32 	{%f10838, %f10839, %f10840, %f10841}, [%r290+5376];
	fma.rn.f32 	%f10842, %f10826, %f10834, %f10762;
	fma.rn.f32 	%f10843, %f10826, %f10835, %f10763;
	fma.rn.f32 	%f10844, %f10826, %f10836, %f10764;
	fma.rn.f32 	%f10845, %f10826, %f10837, %f10765;
	fma.rn.f32 	%f10846, %f10826, %f10838, %f10766;
	fma.rn.f32 	%f10847, %f10826, %f10839, %f10767;
	fma.rn.f32 	%f10848, %f10826, %f10840, %f10768;
	fma.rn.f32 	%f10849, %f10826, %f10841, %f10769;
	fma.rn.f32 	%f10850, %f10827, %f10834, %f10770;
	fma.rn.f32 	%f10851, %f10827, %f10835, %f10771;
	fma.rn.f32 	%f10852, %f10827, %f10836, %f10772;
	fma.rn.f32 	%f10853, %f10827, %f10837, %f10773;
	fma.rn.f32 	%f10854, %f10827, %f10838, %f10774;
	fma.rn.f32 	%f10855, %f10827, %f10839, %f10775;
	fma.rn.f32 	%f10856, %f10827, %f10840, %f10776;
	fma.rn.f32 	%f10857, %f10827, %f10841, %f10777;
	fma.rn.f32 	%f10858, %f10828, %f10834, %f10778;
	fma.rn.f32 	%f10859, %f10828, %f10835, %f10779;
	fma.rn.f32 	%f10860, %f10828, %f10836, %f10780;
	fma.rn.f32 	%f10861, %f10828, %f10837, %f10781;
	fma.rn.f32 	%f10862, %f10828, %f10838, %f10782;
	fma.rn.f32 	%f10863, %f10828, %f10839, %f10783;
	fma.rn.f32 	%f10864, %f10828, %f10840, %f10784;
	fma.rn.f32 	%f10865, %f10828, %f10841, %f10785;
	fma.rn.f32 	%f10866, %f10829, %f10834, %f10786;
	fma.rn.f32 	%f10867, %f10829, %f10835, %f10787;
	fma.rn.f32 	%f10868, %f10829, %f10836, %f10788;
	fma.rn.f32 	%f10869, %f10829, %f10837, %f10789;
	fma.rn.f32 	%f10870, %f10829, %f10838, %f10790;
	fma.rn.f32 	%f10871, %f10829, %f10839, %f10791;
	fma.rn.f32 	%f10872, %f10829, %f10840, %f10792;
	fma.rn.f32 	%f10873, %f10829, %f10841, %f10793;
	fma.rn.f32 	%f10874, %f10830, %f10834, %f10794;
	fma.rn.f32 	%f10875, %f10830, %f10835, %f10795;
	fma.rn.f32 	%f10876, %f10830, %f10836, %f10796;
	fma.rn.f32 	%f10877, %f10830, %f10837, %f10797;
	fma.rn.f32 	%f10878, %f10830, %f10838, %f10798;
	fma.rn.f32 	%f10879, %f10830, %f10839, %f10799;
	fma.rn.f32 	%f10880, %f10830, %f10840, %f10800;
	fma.rn.f32 	%f10881, %f10830, %f10841, %f10801;
	fma.rn.f32 	%f10882, %f10831, %f10834, %f10802;
	fma.rn.f32 	%f10883, %f10831, %f10835, %f10803;
	fma.rn.f32 	%f10884, %f10831, %f10836, %f10804;
	fma.rn.f32 	%f10885, %f10831, %f10837, %f10805;
	fma.rn.f32 	%f10886, %f10831, %f10838, %f10806;
	fma.rn.f32 	%f10887, %f10831, %f10839, %f10807;
	fma.rn.f32 	%f10888, %f10831, %f10840, %f10808;
	fma.rn.f32 	%f10889, %f10831, %f10841, %f10809;
	fma.rn.f32 	%f10890, %f10832, %f10834, %f10810;
	fma.rn.f32 	%f10891, %f10832, %f10835, %f10811;
	fma.rn.f32 	%f10892, %f10832, %f10836, %f10812;
	fma.rn.f32 	%f10893, %f10832, %f10837, %f10813;
	fma.rn.f32 	%f10894, %f10832, %f10838, %f10814;
	fma.rn.f32 	%f10895, %f10832, %f10839, %f10815;
	fma.rn.f32 	%f10896, %f10832, %f10840, %f10816;
	fma.rn.f32 	%f10897, %f10832, %f10841, %f10817;
	fma.rn.f32 	%f10898, %f10833, %f10834, %f10818;
	fma.rn.f32 	%f10899, %f10833, %f10835, %f10819;
	fma.rn.f32 	%f10900, %f10833, %f10836, %f10820;
	fma.rn.f32 	%f10901, %f10833, %f10837, %f10821;
	fma.rn.f32 	%f10902, %f10833, %f10838, %f10822;
	fma.rn.f32 	%f10903, %f10833, %f10839, %f10823;
	fma.rn.f32 	%f10904, %f10833, %f10840, %f10824;
	fma.rn.f32 	%f10905, %f10833, %f10841, %f10825;
	ld.shared.v4.f32 	{%f10906, %f10907, %f10908, %f10909}, [%r288+5632];
	ld.shared.v4.f32 	{%f10910, %f10911, %f10912, %f10913}, [%r288+5888];
	ld.shared.v4.f32 	{%f10914, %f10915, %f10916, %f10917}, [%r290+5632];
	ld.shared.v4.f32 	{%f10918, %f10919, %f10920, %f10921}, [%r290+5888];
	fma.rn.f32 	%f10922, %f10906, %f10914, %f10842;
	fma.rn.f32 	%f10923, %f10906, %f10915, %f10843;
	fma.rn.f32 	%f10924, %f10906, %f10916, %f10844;
	fma.rn.f32 	%f10925, %f10906, %f10917, %f10845;
	fma.rn.f32 	%f10926, %f10906, %f10918, %f10846;
	fma.rn.f32 	%f10927, %f10906, %f10919, %f10847;
	fma.rn.f32 	%f10928, %f10906, %f10920, %f10848;
	fma.rn.f32 	%f10929, %f10906, %f10921, %f10849;
	fma.rn.f32 	%f10930, %f10907, %f10914, %f10850;
	fma.rn.f32 	%f10931, %f10907, %f10915, %f10851;
	fma.rn.f32 	%f10932, %f10907, %f10916, %f10852;
	fma.rn.f32 	%f10933, %f10907, %f10917, %f10853;
	fma.rn.f32 	%f10934, %f10907, %f10918, %f10854;
	fma.rn.f32 	%f10935, %f10907, %f10919, %f10855;
	fma.rn.f32 	%f10936, %f10907, %f10920, %f10856;
	fma.rn.f32 	%f10937, %f10907, %f10921, %f10857;
	fma.rn.f32 	%f10938, %f10908, %f10914, %f10858;
	fma.rn.f32 	%f10939, %f10908, %f10915, %f10859;
	fma.rn.f32 	%f10940, %f10908, %f10916, %f10860;
	fma.rn.f32 	%f10941, %f10908, %f10917, %f10861;
	fma.rn.f32 	%f10942, %f10908, %f10918, %f10862;
	fma.rn.f32 	%f10943, %f10908, %f10919, %f10863;
	fma.rn.f32 	%f10944, %f10908, %f10920, %f10864;
	fma.rn.f32 	%f10945, %f10908, %f10921, %f10865;
	fma.rn.f32 	%f10946, %f10909, %f10914, %f10866;
	fma.rn.f32 	%f10947, %f10909, %f10915, %f10867;
	fma.rn.f32 	%f10948, %f10909, %f10916, %f10868;
	fma.rn.f32 	%f10949, %f10909, %f10917, %f10869;
	fma.rn.f32 	%f10950, %f10909, %f10918, %f10870;
	fma.rn.f32 	%f10951, %f10909, %f10919, %f10871;
	fma.rn.f32 	%f10952, %f10909, %f10920, %f10872;
	fma.rn.f32 	%f10953, %f10909, %f10921, %f10873;
	fma.rn.f32 	%f10954, %f10910, %f10914, %f10874;
	fma.rn.f32 	%f10955, %f10910, %f10915, %f10875;
	fma.rn.f32 	%f10956, %f10910, %f10916, %f10876;
	fma.rn.f32 	%f10957, %f10910, %f10917, %f10877;
	fma.rn.f32 	%f10958, %f10910, %f10918, %f10878;
	fma.rn.f32 	%f10959, %f10910, %f10919, %f10879;
	fma.rn.f32 	%f10960, %f10910, %f10920, %f10880;
	fma.rn.f32 	%f10961, %f10910, %f10921, %f10881;
	fma.rn.f32 	%f10962, %f10911, %f10914, %f10882;
	fma.rn.f32 	%f10963, %f10911, %f10915, %f10883;
	fma.rn.f32 	%f10964, %f10911, %f10916, %f10884;
	fma.rn.f32 	%f10965, %f10911, %f10917, %f10885;
	fma.rn.f32 	%f10966, %f10911, %f10918, %f10886;
	fma.rn.f32 	%f10967, %f10911, %f10919, %f10887;
	fma.rn.f32 	%f10968, %f10911, %f10920, %f10888;
	fma.rn.f32 	%f10969, %f10911, %f10921, %f10889;
	fma.rn.f32 	%f10970, %f10912, %f10914, %f10890;
	fma.rn.f32 	%f10971, %f10912, %f10915, %f10891;
	fma.rn.f32 	%f10972, %f10912, %f10916, %f10892;
	fma.rn.f32 	%f10973, %f10912, %f10917, %f10893;
	fma.rn.f32 	%f10974, %f10912, %f10918, %f10894;
	fma.rn.f32 	%f10975, %f10912, %f10919, %f10895;
	fma.rn.f32 	%f10976, %f10912, %f10920, %f10896;
	fma.rn.f32 	%f10977, %f10912, %f10921, %f10897;
	fma.rn.f32 	%f10978, %f10913, %f10914, %f10898;
	fma.rn.f32 	%f10979, %f10913, %f10915, %f10899;
	fma.rn.f32 	%f10980, %f10913, %f10916, %f10900;
	fma.rn.f32 	%f10981, %f10913, %f10917, %f10901;
	fma.rn.f32 	%f10982, %f10913, %f10918, %f10902;
	fma.rn.f32 	%f10983, %f10913, %f10919, %f10903;
	fma.rn.f32 	%f10984, %f10913, %f10920, %f10904;
	fma.rn.f32 	%f10985, %f10913, %f10921, %f10905;
	ld.shared.v4.f32 	{%f10986, %f10987, %f10988, %f10989}, [%r288+6144];
	ld.shared.v4.f32 	{%f10990, %f10991, %f10992, %f10993}, [%r288+6400];
	ld.shared.v4.f32 	{%f10994, %f10995, %f10996, %f10997}, [%r290+6144];
	ld.shared.v4.f32 	{%f10998, %f10999, %f11000, %f11001}, [%r290+6400];
	fma.rn.f32 	%f11002, %f10986, %f10994, %f10922;
	fma.rn.f32 	%f11003, %f10986, %f10995, %f10923;
	fma.rn.f32 	%f11004, %f10986, %f10996, %f10924;
	fma.rn.f32 	%f11005, %f10986, %f10997, %f10925;
	fma.rn.f32 	%f11006, %f10986, %f10998, %f10926;
	fma.rn.f32 	%f11007, %f10986, %f10999, %f10927;
	fma.rn.f32 	%f11008, %f10986, %f11000, %f10928;
	fma.rn.f32 	%f11009, %f10986, %f11001, %f10929;
	fma.rn.f32 	%f11010, %f10987, %f10994, %f10930;
	fma.rn.f32 	%f11011, %f10987, %f10995, %f10931;
	fma.rn.f32 	%f11012, %f10987, %f10996, %f10932;
	fma.rn.f32 	%f11013, %f10987, %f10997, %f10933;
	fma.rn.f32 	%f11014, %f10987, %f10998, %f10934;
	fma.rn.f32 	%f11015, %f10987, %f10999, %f10935;
	fma.rn.f32 	%f11016, %f10987, %f11000, %f10936;
	fma.rn.f32 	%f11017, %f10987, %f11001, %f10937;
	fma.rn.f32 	%f11018, %f10988, %f10994, %f10938;
	fma.rn.f32 	%f11019, %f10988, %f10995, %f10939;
	fma.rn.f32 	%f11020, %f10988, %f10996, %f10940;
	fma.rn.f32 	%f11021, %f10988, %f10997, %f10941;
	fma.rn.f32 	%f11022, %f10988, %f10998, %f10942;
	fma.rn.f32 	%f11023, %f10988, %f10999, %f10943;
	fma.rn.f32 	%f11024, %f10988, %f11000, %f10944;
	fma.rn.f32 	%f11025, %f10988, %f11001, %f10945;
	fma.rn.f32 	%f11026, %f10989, %f10994, %f10946;
	fma.rn.f32 	%f11027, %f10989, %f10995, %f10947;
	fma.rn.f32 	%f11028, %f10989, %f10996, %f10948;
	fma.rn.f32 	%f11029, %f10989, %f10997, %f10949;
	fma.rn.f32 	%f11030, %f10989, %f10998, %f10950;
	fma.rn.f32 	%f11031, %f10989, %f10999, %f10951;
	fma.rn.f32 	%f11032, %f10989, %f11000, %f10952;
	fma.rn.f32 	%f11033, %f10989, %f11001, %f10953;
	fma.rn.f32 	%f11034, %f10990, %f10994, %f10954;
	fma.rn.f32 	%f11035, %f10990, %f10995, %f10955;
	fma.rn.f32 	%f11036, %f10990, %f10996, %f10956;
	fma.rn.f32 	%f11037, %f10990, %f10997, %f10957;
	fma.rn.f32 	%f11038, %f10990, %f10998, %f10958;
	fma.rn.f32 	%f11039, %f10990, %f10999, %f10959;
	fma.rn.f32 	%f11040, %f10990, %f11000, %f10960;
	fma.rn.f32 	%f11041, %f10990, %f11001, %f10961;
	fma.rn.f32 	%f11042, %f10991, %f10994, %f10962;
	fma.rn.f32 	%f11043, %f10991, %f10995, %f10963;
	fma.rn.f32 	%f11044, %f10991, %f10996, %f10964;
	fma.rn.f32 	%f11045, %f10991, %f10997, %f10965;
	fma.rn.f32 	%f11046, %f10991, %f10998, %f10966;
	fma.rn.f32 	%f11047, %f10991, %f10999, %f10967;
	fma.rn.f32 	%f11048, %f10991, %f11000, %f10968;
	fma.rn.f32 	%f11049, %f10991, %f11001, %f10969;
	fma.rn.f32 	%f11050, %f10992, %f10994, %f10970;
	fma.rn.f32 	%f11051, %f10992, %f10995, %f10971;
	fma.rn.f32 	%f11052, %f10992, %f10996, %f10972;
	fma.rn.f32 	%f11053, %f10992, %f10997, %f10973;
	fma.rn.f32 	%f11054, %f10992, %f10998, %f10974;
	fma.rn.f32 	%f11055, %f10992, %f10999, %f10975;
	fma.rn.f32 	%f11056, %f10992, %f11000, %f10976;
	fma.rn.f32 	%f11057, %f10992, %f11001, %f10977;
	fma.rn.f32 	%f11058, %f10993, %f10994, %f10978;
	fma.rn.f32 	%f11059, %f10993, %f10995, %f10979;
	fma.rn.f32 	%f11060, %f10993, %f10996, %f10980;
	fma.rn.f32 	%f11061, %f10993, %f10997, %f10981;
	fma.rn.f32 	%f11062, %f10993, %f10998, %f10982;
	fma.rn.f32 	%f11063, %f10993, %f10999, %f10983;
	fma.rn.f32 	%f11064, %f10993, %f11000, %f10984;
	fma.rn.f32 	%f11065, %f10993, %f11001, %f10985;
	ld.shared.v4.f32 	{%f11066, %f11067, %f11068, %f11069}, [%r288+6656];
	ld.shared.v4.f32 	{%f11070, %f11071, %f11072, %f11073}, [%r288+6912];
	ld.shared.v4.f32 	{%f11074, %f11075, %f11076, %f11077}, [%r290+6656];
	ld.shared.v4.f32 	{%f11078, %f11079, %f11080, %f11081}, [%r290+6912];
	fma.rn.f32 	%f11082, %f11066, %f11074, %f11002;
	fma.rn.f32 	%f11083, %f11066, %f11075, %f11003;
	fma.rn.f32 	%f11084, %f11066, %f11076, %f11004;
	fma.rn.f32 	%f11085, %f11066, %f11077, %f11005;
	fma.rn.f32 	%f11086, %f11066, %f11078, %f11006;
	fma.rn.f32 	%f11087, %f11066, %f11079, %f11007;
	fma.rn.f32 	%f11088, %f11066, %f11080, %f11008;
	fma.rn.f32 	%f11089, %f11066, %f11081, %f11009;
	fma.rn.f32 	%f11090, %f11067, %f11074, %f11010;
	fma.rn.f32 	%f11091, %f11067, %f11075, %f11011;
	fma.rn.f32 	%f11092, %f11067, %f11076, %f11012;
	fma.rn.f32 	%f11093, %f11067, %f11077, %f11013;
	fma.rn.f32 	%f11094, %f11067, %f11078, %f11014;
	fma.rn.f32 	%f11095, %f11067, %f11079, %f11015;
	fma.rn.f32 	%f11096, %f11067, %f11080, %f11016;
	fma.rn.f32 	%f11097, %f11067, %f11081, %f11017;
	fma.rn.f32 	%f11098, %f11068, %f11074, %f11018;
	fma.rn.f32 	%f11099, %f11068, %f11075, %f11019;
	fma.rn.f32 	%f11100, %f11068, %f11076, %f11020;
	fma.rn.f32 	%f11101, %f11068, %f11077, %f11021;
	fma.rn.f32 	%f11102, %f11068, %f11078, %f11022;
	fma.rn.f32 	%f11103, %f11068, %f11079, %f11023;
	fma.rn.f32 	%f11104, %f11068, %f11080, %f11024;
	fma.rn.f32 	%f11105, %f11068, %f11081, %f11025;
	fma.rn.f32 	%f11106, %f11069, %f11074, %f11026;
	fma.rn.f32 	%f11107, %f11069, %f11075, %f11027;
	fma.rn.f32 	%f11108, %f11069, %f11076, %f11028;
	fma.rn.f32 	%f11109, %f11069, %f11077, %f11029;
	fma.rn.f32 	%f11110, %f11069, %f11078, %f11030;
	fma.rn.f32 	%f11111, %f11069, %f11079, %f11031;
	fma.rn.f32 	%f11112, %f11069, %f11080, %f11032;
	fma.rn.f32 	%f11113, %f11069, %f11081, %f11033;
	fma.rn.f32 	%f11114, %f11070, %f11074, %f11034;
	fma.rn.f32 	%f11115, %f11070, %f11075, %f11035;
	fma.rn.f32 	%f11116, %f11070, %f11076, %f11036;
	fma.rn.f32 	%f11117, %f11070, %f11077, %f11037;
	fma.rn.f32 	%f11118, %f11070, %f11078, %f11038;
	fma.rn.f32 	%f11119, %f11070, %f11079, %f11039;
	fma.rn.f32 	%f11120, %f11070, %f11080, %f11040;
	fma.rn.f32 	%f11121, %f11070, %f11081, %f11041;
	fma.rn.f32 	%f11122, %f11071, %f11074, %f11042;
	fma.rn.f32 	%f11123, %f11071, %f11075, %f11043;
	fma.rn.f32 	%f11124, %f11071, %f11076, %f11044;
	fma.rn.f32 	%f11125, %f11071, %f11077, %f11045;
	fma.rn.f32 	%f11126, %f11071, %f11078, %f11046;
	fma.rn.f32 	%f11127, %f11071, %f11079, %f11047;
	fma.rn.f32 	%f11128, %f11071, %f11080, %f11048;
	fma.rn.f32 	%f11129, %f11071, %f11081, %f11049;
	fma.rn.f32 	%f11130, %f11072, %f11074, %f11050;
	fma.rn.f32 	%f11131, %f11072, %f11075, %f11051;
	fma.rn.f32 	%f11132, %f11072, %f11076, %f11052;
	fma.rn.f32 	%f11133, %f11072, %f11077, %f11053;
	fma.rn.f32 	%f11134, %f11072, %f11078, %f11054;
	fma.rn.f32 	%f11135, %f11072, %f11079, %f11055;
	fma.rn.f32 	%f11136, %f11072, %f11080, %f11056;
	fma.rn.f32 	%f11137, %f11072, %f11081, %f11057;
	fma.rn.f32 	%f11138, %f11073, %f11074, %f11058;
	fma.rn.f32 	%f11139, %f11073, %f11075, %f11059;
	fma.rn.f32 	%f11140, %f11073, %f11076, %f11060;
	fma.rn.f32 	%f11141, %f11073, %f11077, %f11061;
	fma.rn.f32 	%f11142, %f11073, %f11078, %f11062;
	fma.rn.f32 	%f11143, %f11073, %f11079, %f11063;
	fma.rn.f32 	%f11144, %f11073, %f11080, %f11064;
	fma.rn.f32 	%f11145, %f11073, %f11081, %f11065;
	ld.shared.v4.f32 	{%f11146, %f11147, %f11148, %f11149}, [%r288+7168];
	ld.shared.v4.f32 	{%f11150, %f11151, %f11152, %f11153}, [%r288+7424];
	ld.shared.v4.f32 	{%f11154, %f11155, %f11156, %f11157}, [%r290+7168];
	ld.shared.v4.f32 	{%f11158, %f11159, %f11160, %f11161}, [%r290+7424];
	fma.rn.f32 	%f11162, %f11146, %f11154, %f11082;
	fma.rn.f32 	%f11163, %f11146, %f11155, %f11083;
	fma.rn.f32 	%f11164, %f11146, %f11156, %f11084;
	fma.rn.f32 	%f11165, %f11146, %f11157, %f11085;
	fma.rn.f32 	%f11166, %f11146, %f11158, %f11086;
	fma.rn.f32 	%f11167, %f11146, %f11159, %f11087;
	fma.rn.f32 	%f11168, %f11146, %f11160, %f11088;
	fma.rn.f32 	%f11169, %f11146, %f11161, %f11089;
	fma.rn.f32 	%f11170, %f11147, %f11154, %f11090;
	fma.rn.f32 	%f11171, %f11147, %f11155, %f11091;
	fma.rn.f32 	%f11172, %f11147, %f11156, %f11092;
	fma.rn.f32 	%f11173, %f11147, %f11157, %f11093;
	fma.rn.f32 	%f11174, %f11147, %f11158, %f11094;
	fma.rn.f32 	%f11175, %f11147, %f11159, %f11095;
	fma.rn.f32 	%f11176, %f11147, %f11160, %f11096;
	fma.rn.f32 	%f11177, %f11147, %f11161, %f11097;
	fma.rn.f32 	%f11178, %f11148, %f11154, %f11098;
	fma.rn.f32 	%f11179, %f11148, %f11155, %f11099;
	fma.rn.f32 	%f11180, %f11148, %f11156, %f11100;
	fma.rn.f32 	%f11181, %f11148, %f11157, %f11101;
	fma.rn.f32 	%f11182, %f11148, %f11158, %f11102;
	fma.rn.f32 	%f11183, %f11148, %f11159, %f11103;
	fma.rn.f32 	%f11184, %f11148, %f11160, %f11104;
	fma.rn.f32 	%f11185, %f11148, %f11161, %f11105;
	fma.rn.f32 	%f11186, %f11149, %f11154, %f11106;
	fma.rn.f32 	%f11187, %f11149, %f11155, %f11107;
	fma.rn.f32 	%f11188, %f11149, %f11156, %f11108;
	fma.rn.f32 	%f11189, %f11149, %f11157, %f11109;
	fma.rn.f32 	%f11190, %f11149, %f11158, %f11110;
	fma.rn.f32 	%f11191, %f11149, %f11159, %f11111;
	fma.rn.f32 	%f11192, %f11149, %f11160, %f11112;
	fma.rn.f32 	%f11193, %f11149, %f11161, %f11113;
	fma.rn.f32 	%f11194, %f11150, %f11154, %f11114;
	fma.rn.f32 	%f11195, %f11150, %f11155, %f11115;
	fma.rn.f32 	%f11196, %f11150, %f11156, %f11116;
	fma.rn.f32 	%f11197, %f11150, %f11157, %f11117;
	fma.rn.f32 	%f11198, %f11150, %f11158, %f11118;
	fma.rn.f32 	%f11199, %f11150, %f11159, %f11119;
	fma.rn.f32 	%f11200, %f11150, %f11160, %f11120;
	fma.rn.f32 	%f11201, %f11150, %f11161, %f11121;
	fma.rn.f32 	%f11202, %f11151, %f11154, %f11122;
	fma.rn.f32 	%f11203, %f11151, %f11155, %f11123;
	fma.rn.f32 	%f11204, %f11151, %f11156, %f11124;
	fma.rn.f32 	%f11205, %f11151, %f11157, %f11125;
	fma.rn.f32 	%f11206, %f11151, %f11158, %f11126;
	fma.rn.f32 	%f11207, %f11151, %f11159, %f11127;
	fma.rn.f32 	%f11208, %f11151, %f11160, %f11128;
	fma.rn.f32 	%f11209, %f11151, %f11161, %f11129;
	fma.rn.f32 	%f11210, %f11152, %f11154, %f11130;
	fma.rn.f32 	%f11211, %f11152, %f11155, %f11131;
	fma.rn.f32 	%f11212, %f11152, %f11156, %f11132;
	fma.rn.f32 	%f11213, %f11152, %f11157, %f11133;
	fma.rn.f32 	%f11214, %f11152, %f11158, %f11134;
	fma.rn.f32 	%f11215, %f11152, %f11159, %f11135;
	fma.rn.f32 	%f11216, %f11152, %f11160, %f11136;
	fma.rn.f32 	%f11217, %f11152, %f11161, %f11137;
	fma.rn.f32 	%f11218, %f11153, %f11154, %f11138;
	fma.rn.f32 	%f11219, %f11153, %f11155, %f11139;
	fma.rn.f32 	%f11220, %f11153, %f11156, %f11140;
	fma.rn.f32 	%f11221, %f11153, %f11157, %f11141;
	fma.rn.f32 	%f11222, %f11153, %f11158, %f11142;
	fma.rn.f32 	%f11223, %f11153, %f11159, %f11143;
	fma.rn.f32 	%f11224, %f11153, %f11160, %f11144;
	fma.rn.f32 	%f11225, %f11153, %f11161, %f11145;
	ld.shared.v4.f32 	{%f11226, %f11227, %f11228, %f11229}, [%r288+7680];
	ld.shared.v4.f32 	{%f11230, %f11231, %f11232, %f11233}, [%r288+7936];
	ld.shared.v4.f32 	{%f11234, %f11235, %f11236, %f11237}, [%r290+7680];
	ld.shared.v4.f32 	{%f11238, %f11239, %f11240, %f11241}, [%r290+7936];
	fma.rn.f32 	%f1013, %f11226, %f11234, %f11162;
	fma.rn.f32 	%f1014, %f11226, %f11235, %f11163;
	fma.rn.f32 	%f1015, %f11226, %f11236, %f11164;
	fma.rn.f32 	%f1016, %f11226, %f11237, %f11165;
	fma.rn.f32 	%f1017, %f11226, %f11238, %f11166;
	fma.rn.f32 	%f1018, %f11226, %f11239, %f11167;
	fma.rn.f32 	%f1019, %f11226, %f11240, %f11168;
	fma.rn.f32 	%f1020, %f11226, %f11241, %f11169;
	fma.rn.f32 	%f1021, %f11227, %f11234, %f11170;
	fma.rn.f32 	%f1022, %f11227, %f11235, %f11171;
	fma.rn.f32 	%f1023, %f11227, %f11236, %f11172;
	fma.rn.f32 	%f1024, %f11227, %f11237, %f11173;
	fma.rn.f32 	%f1025, %f11227, %f11238, %f11174;
	fma.rn.f32 	%f1026, %f11227, %f11239, %f11175;
	fma.rn.f32 	%f1027, %f11227, %f11240, %f11176;
	fma.rn.f32 	%f1028, %f11227, %f11241, %f11177;
	fma.rn.f32 	%f1029, %f11228, %f11234, %f11178;
	fma.rn.f32 	%f1030, %f11228, %f11235, %f11179;
	fma.rn.f32 	%f1031, %f11228, %f11236, %f11180;
	fma.rn.f32 	%f1032, %f11228, %f11237, %f11181;
	fma.rn.f32 	%f1033, %f11228, %f11238, %f11182;
	fma.rn.f32 	%f1034, %f11228, %f11239, %f11183;
	fma.rn.f32 	%f1035, %f11228, %f11240, %f11184;
	fma.rn.f32 	%f1036, %f11228, %f11241, %f11185;
	fma.rn.f32 	%f1037, %f11229, %f11234, %f11186;
	fma.rn.f32 	%f1038, %f11229, %f11235, %f11187;
	fma.rn.f32 	%f1039, %f11229, %f11236, %f11188;
	fma.rn.f32 	%f1040, %f11229, %f11237, %f11189;
	fma.rn.f32 	%f1041, %f11229, %f11238, %f11190;
	fma.rn.f32 	%f1042, %f11229, %f11239, %f11191;
	fma.rn.f32 	%f1043, %f11229, %f11240, %f11192;
	fma.rn.f32 	%f1044, %f11229, %f11241, %f11193;
	fma.rn.f32 	%f1045, %f11230, %f11234, %f11194;
	fma.rn.f32 	%f1046, %f11230, %f11235, %f11195;
	fma.rn.f32 	%f1047, %f11230, %f11236, %f11196;
	fma.rn.f32 	%f1048, %f11230, %f11237, %f11197;
	fma.rn.f32 	%f1049, %f11230, %f11238, %f11198;
	fma.rn.f32 	%f1050, %f11230, %f11239, %f11199;
	fma.rn.f32 	%f1051, %f11230, %f11240, %f11200;
	fma.rn.f32 	%f1052, %f11230, %f11241, %f11201;
	fma.rn.f32 	%f1053, %f11231, %f11234, %f11202;
	fma.rn.f32 	%f1054, %f11231, %f11235, %f11203;
	fma.rn.f32 	%f1055, %f11231, %f11236, %f11204;
	fma.rn.f32 	%f1056, %f11231, %f11237, %f11205;
	fma.rn.f32 	%f1057, %f11231, %f11238, %f11206;
	fma.rn.f32 	%f1058, %f11231, %f11239, %f11207;
	fma.rn.f32 	%f1059, %f11231, %f11240, %f11208;
	fma.rn.f32 	%f1060, %f11231, %f11241, %f11209;
	fma.rn.f32 	%f1061, %f11232, %f11234, %f11210;
	fma.rn.f32 	%f1062, %f11232, %f11235, %f11211;
	fma.rn.f32 	%f1063, %f11232, %f11236, %f11212;
	fma.rn.f32 	%f1064, %f11232, %f11237, %f11213;
	fma.rn.f32 	%f1065, %f11232, %f11238, %f11214;
	fma.rn.f32 	%f1066, %f11232, %f11239, %f11215;
	fma.rn.f32 	%f1067, %f11232, %f11240, %f11216;
	fma.rn.f32 	%f1068, %f11232, %f11241, %f11217;
	fma.rn.f32 	%f1069, %f11233, %f11234, %f11218;
	fma.rn.f32 	%f1070, %f11233, %f11235, %f11219;
	fma.rn.f32 	%f1071, %f11233, %f11236, %f11220;
	fma.rn.f32 	%f1072, %f11233, %f11237, %f11221;
	fma.rn.f32 	%f1073, %f11233, %f11238, %f11222;
	fma.rn.f32 	%f1074, %f11233, %f11239, %f11223;
	fma.rn.f32 	%f1075, %f11233, %f11240, %f11224;
	fma.rn.f32 	%f1076, %f11233, %f11241, %f11225;
	@%p14 bra 	$L__BB2_29;
	shl.b32 	%r296, %r200, 11;
	and.b32  	%r297, %r296, 2048;
	add.s32 	%r298, %r288, %r297;
	st.shared.f32 	[%r298], %f197;
	st.shared.f32 	[%r298+512], %f198;
	st.shared.f32 	[%r298+1024], %f199;
	st.shared.f32 	[%r298+1536], %f200;
	st.shared.f32 	[%r298+4], %f205;
	st.shared.f32 	[%r298+516], %f206;
	st.shared.f32 	[%r298+1028], %f207;
	st.shared.f32 	[%r298+1540], %f208;
	st.shared.f32 	[%r298+8], %f213;
	st.shared.f32 	[%r298+520], %f214;
	st.shared.f32 	[%r298+1032], %f215;
	st.shared.f32 	[%r298+1544], %f216;
	st.shared.f32 	[%r298+12], %f221;
	st.shared.f32 	[%r298+524], %f222;
	st.shared.f32 	[%r298+1036], %f223;
	st.shared.f32 	[%r298+1548], %f224;
	st.shared.f32 	[%r298+256], %f229;
	st.shared.f32 	[%r298+768], %f230;
	st.shared.f32 	[%r298+1280], %f231;
	st.shared.f32 	[%r298+1792], %f232;
	st.shared.f32 	[%r298+260], %f237;
	st.shared.f32 	[%r298+772], %f238;
	st.shared.f32 	[%r298+1284], %f239;
	st.shared.f32 	[%r298+1796], %f240;
	st.shared.f32 	[%r298+264], %f245;
	st.shared.f32 	[%r298+776], %f246;
	st.shared.f32 	[%r298+1288], %f247;
	st.shared.f32 	[%r298+1800], %f248;
	st.shared.f32 	[%r298+268], %f253;
	st.shared.f32 	[%r298+780], %f254;
	st.shared.f32 	[%r298+1292], %f255;
	st.shared.f32 	[%r298+1804], %f256;
$L__BB2_29:
	setp.ne.s32 	%p15, %r220, 5;
	add.s32 	%r303, %r262, %r200;
	shl.b32 	%r304, %r303, 4;
	add.s32 	%r306, %r285, %r304;
	st.shared.v4.f32 	[%r306], {%f1009, %f1010, %f1011, %f1012};
	bar.sync 	0;
	ld.global.nc.v4.f32 	{%f1077, %f1078, %f1079, %f1080}, [%rd13+425984];
	ld.shared.v4.f32 	{%f11242, %f11243, %f11244, %f11245}, [%r288];
	ld.shared.v4.f32 	{%f11246, %f11247, %f11248, %f11249}, [%r288+256];
	ld.shared.v4.f32 	{%f11250, %f11251, %f11252, %f11253}, [%r290];
	ld.shared.v4.f32 	{%f11254, %f11255, %f11256, %f11257}, [%r290+256];
	fma.rn.f32 	%f11258, %f11242, %f11250, %f1013;
	fma.rn.f32 	%f11259, %f11242, %f11251, %f1014;
	fma.rn.f32 	%f11260, %f11242, %f11252, %f1015;
	fma.rn.f32 	%f11261, %f11242, %f11253, %f1016;
	fma.rn.f32 	%f11262, %f11242, %f11254, %f1017;
	fma.rn.f32 	%f11263, %f11242, %f11255, %f1018;
	fma.rn.f32 	%f11264, %f11242, %f11256, %f1019;
	fma.rn.f32 	%f11265, %f11242, %f11257, %f1020;
	fma.rn.f32 	%f11266, %f11243, %f11250, %f1021;
	fma.rn.f32 	%f11267, %f11243, %f11251, %f1022;
	fma.rn.f32 	%f11268, %f11243, %f11252, %f1023;
	fma.rn.f32 	%f11269, %f11243, %f11253, %f1024;
	fma.rn.f32 	%f11270, %f11243, %f11254, %f1025;
	fma.rn.f32 	%f11271, %f11243, %f11255, %f1026;
	fma.rn.f32 	%f11272, %f11243, %f11256, %f1027;
	fma.rn.f32 	%f11273, %f11243, %f11257, %f1028;
	fma.rn.f32 	%f11274, %f11244, %f11250, %f1029;
	fma.rn.f32 	%f11275, %f11244, %f11251, %f1030;
	fma.rn.f32 	%f11276, %f11244, %f11252, %f1031;
	fma.rn.f32 	%f11277, %f11244, %f11253, %f1032;
	fma.rn.f32 	%f11278, %f11244, %f11254, %f1033;
	fma.rn.f32 	%f11279, %f11244, %f11255, %f1034;
	fma.rn.f32 	%f11280, %f11244, %f11256, %f1035;
	fma.rn.f32 	%f11281, %f11244, %f11257, %f1036;
	fma.rn.f32 	%f11282, %f11245, %f11250, %f1037;
	fma.rn.f32 	%f11283, %f11245, %f11251, %f1038;
	fma.rn.f32 	%f11284, %f11245, %f11252, %f1039;
	fma.rn.f32 	%f11285, %f11245, %f11253, %f1040;
	fma.rn.f32 	%f11286, %f11245, %f11254, %f1041;
	fma.rn.f32 	%f11287, %f11245, %f11255, %f1042;
	fma.rn.f32 	%f11288, %f11245, %f11256, %f1043;
	fma.rn.f32 	%f11289, %f11245, %f11257, %f1044;
	fma.rn.f32 	%f11290, %f11246, %f11250, %f1045;
	fma.rn.f32 	%f11291, %f11246, %f11251, %f1046;
	fma.rn.f32 	%f11292, %f11246, %f11252, %f1047;
	fma.rn.f32 	%f11293, %f11246, %f11253, %f1048;
	fma.rn.f32 	%f11294, %f11246, %f11254, %f1049;
	fma.rn.f32 	%f11295, %f11246, %f11255, %f1050;
	fma.rn.f32 	%f11296, %f11246, %f11256, %f1051;
	fma.rn.f32 	%f11297, %f11246, %f11257, %f1052;
	fma.rn.f32 	%f11298, %f11247, %f11250, %f1053;
	fma.rn.f32 	%f11299, %f11247, %f11251, %f1054;
	fma.rn.f32 	%f11300, %f11247, %f11252, %f1055;
	fma.rn.f32 	%f11301, %f11247, %f11253, %f1056;
	fma.rn.f32 	%f11302, %f11247, %f11254, %f1057;
	fma.rn.f32 	%f11303, %f11247, %f11255, %f1058;
	fma.rn.f32 	%f11304, %f11247, %f11256, %f1059;
	fma.rn.f32 	%f11305, %f11247, %f11257, %f1060;
	fma.rn.f32 	%f11306, %f11248, %f11250, %f1061;
	fma.rn.f32 	%f11307, %f11248, %f11251, %f1062;
	fma.rn.f32 	%f11308, %f11248, %f11252, %f1063;
	fma.rn.f32 	%f11309, %f11248, %f11253, %f1064;
	fma.rn.f32 	%f11310, %f11248, %f11254, %f1065;
	fma.rn.f32 	%f11311, %f11248, %f11255, %f1066;
	fma.rn.f32 	%f11312, %f11248, %f11256, %f1067;
	fma.rn.f32 	%f11313, %f11248, %f11257, %f1068;
	fma.rn.f32 	%f11314, %f11249, %f11250, %f1069;
	fma.rn.f32 	%f11315, %f11249, %f11251, %f1070;
	fma.rn.f32 	%f11316, %f11249, %f11252, %f1071;
	fma.rn.f32 	%f11317, %f11249, %f11253, %f1072;
	fma.rn.f32 	%f11318, %f11249, %f11254, %f1073;
	fma.rn.f32 	%f11319, %f11249, %f11255, %f1074;
	fma.rn.f32 	%f11320, %f11249, %f11256, %f1075;
	fma.rn.f32 	%f11321, %f11249, %f11257, %f1076;
	ld.shared.v4.f32 	{%f11322, %f11323, %f11324, %f11325}, [%r288+512];
	ld.shared.v4.f32 	{%f11326, %f11327, %f11328, %f11329}, [%r288+768];
	ld.shared.v4.f32 	{%f11330, %f11331, %f11332, %f11333}, [%r290+512];
	ld.shared.v4.f32 	{%f11334, %f11335, %f11336, %f11337}, [%r290+768];
	fma.rn.f32 	%f11338, %f11322, %f11330, %f11258;
	fma.rn.f32 	%f11339, %f11322, %f11331, %f11259;
	fma.rn.f32 	%f11340, %f11322, %f11332, %f11260;
	fma.rn.f32 	%f11341, %f11322, %f11333, %f11261;
	fma.rn.f32 	%f11342, %f11322, %f11334, %f11262;
	fma.rn.f32 	%f11343, %f11322, %f11335, %f11263;
	fma.rn.f32 	%f11344, %f11322, %f11336, %f11264;
	fma.rn.f32 	%f11345, %f11322, %f11337, %f11265;
	fma.rn.f32 	%f11346, %f11323, %f11330, %f11266;
	fma.rn.f32 	%f11347, %f11323, %f11331, %f11267;
	fma.rn.f32 	%f11348, %f11323, %f11332, %f11268;
	fma.rn.f32 	%f11349, %f11323, %f11333, %f11269;
	fma.rn.f32 	%f11350, %f11323, %f11334, %f11270;
	fma.rn.f32 	%f11351, %f11323, %f11335, %f11271;
	fma.rn.f32 	%f11352, %f11323, %f11336, %f11272;
	fma.rn.f32 	%f11353, %f11323, %f11337, %f11273;
	fma.rn.f32 	%f11354, %f11324, %f11330, %f11274;
	fma.rn.f32 	%f11355, %f11324, %f11331, %f11275;
	fma.rn.f32 	%f11356, %f11324, %f11332, %f11276;
	fma.rn.f32 	%f11357, %f11324, %f11333, %f11277;
	fma.rn.f32 	%f11358, %f11324, %f11334, %f11278;
	fma.rn.f32 	%f11359, %f11324, %f11335, %f11279;
	fma.rn.f32 	%f11360, %f11324, %f11336, %f11280;
	fma.rn.f32 	%f11361, %f11324, %f11337, %f11281;
	fma.rn.f32 	%f11362, %f11325, %f11330, %f11282;
	fma.rn.f32 	%f11363, %f11325, %f11331, %f11283;
	fma.rn.f32 	%f11364, %f11325, %f11332, %f11284;
	fma.rn.f32 	%f11365, %f11325, %f11333, %f11285;
	fma.rn.f32 	%f11366, %f11325, %f11334, %f11286;
	fma.rn.f32 	%f11367, %f11325, %f11335, %f11287;
	fma.rn.f32 	%f11368, %f11325, %f11336, %f11288;
	fma.rn.f32 	%f11369, %f11325, %f11337, %f11289;
	fma.rn.f32 	%f11370, %f11326, %f11330, %f11290;
	fma.rn.f32 	%f11371, %f11326, %f11331, %f11291;
	fma.rn.f32 	%f11372, %f11326, %f11332, %f11292;
	fma.rn.f32 	%f11373, %f11326, %f11333, %f11293;
	fma.rn.f32 	%f11374, %f11326, %f11334, %f11294;
	fma.rn.f32 	%f11375, %f11326, %f11335, %f11295;
	fma.rn.f32 	%f11376, %f11326, %f11336, %f11296;
	fma.rn.f32 	%f11377, %f11326, %f11337, %f11297;
	fma.rn.f32 	%f11378, %f11327, %f11330, %f11298;
	fma.rn.f32 	%f11379, %f11327, %f11331, %f11299;
	fma.rn.f32 	%f11380, %f11327, %f11332, %f11300;
	fma.rn.f32 	%f11381, %f11327, %f11333, %f11301;
	fma.rn.f32 	%f11382, %f11327, %f11334, %f11302;
	fma.rn.f32 	%f11383, %f11327, %f11335, %f11303;
	fma.rn.f32 	%f11384, %f11327, %f11336, %f11304;
	fma.rn.f32 	%f11385, %f11327, %f11337, %f11305;
	fma.rn.f32 	%f11386, %f11328, %f11330, %f11306;
	fma.rn.f32 	%f11387, %f11328, %f11331, %f11307;
	fma.rn.f32 	%f11388, %f11328, %f11332, %f11308;
	fma.rn.f32 	%f11389, %f11328, %f11333, %f11309;
	fma.rn.f32 	%f11390, %f11328, %f11334, %f11310;
	fma.rn.f32 	%f11391, %f11328, %f11335, %f11311;
	fma.rn.f32 	%f11392, %f11328, %f11336, %f11312;
	fma.rn.f32 	%f11393, %f11328, %f11337, %f11313;
	fma.rn.f32 	%f11394, %f11329, %f11330, %f11314;
	fma.rn.f32 	%f11395, %f11329, %f11331, %f11315;
	fma.rn.f32 	%f11396, %f11329, %f11332, %f11316;
	fma.rn.f32 	%f11397, %f11329, %f11333, %f11317;
	fma.rn.f32 	%f11398, %f11329, %f11334, %f11318;
	fma.rn.f32 	%f11399, %f11329, %f11335, %f11319;
	fma.rn.f32 	%f11400, %f11329, %f11336, %f11320;
	fma.rn.f32 	%f11401, %f11329, %f11337, %f11321;
	ld.shared.v4.f32 	{%f11402, %f11403, %f11404, %f11405}, [%r288+1024];
	ld.shared.v4.f32 	{%f11406, %f11407, %f11408, %f11409}, [%r288+1280];
	ld.shared.v4.f32 	{%f11410, %f11411, %f11412, %f11413}, [%r290+1024];
	ld.shared.v4.f32 	{%f11414, %f11415, %f11416, %f11417}, [%r290+1280];
	fma.rn.f32 	%f11418, %f11402, %f11410, %f11338;
	fma.rn.f32 	%f11419, %f11402, %f11411, %f11339;
	fma.rn.f32 	%f11420, %f11402, %f11412, %f11340;
	fma.rn.f32 	%f11421, %f11402, %f11413, %f11341;
	fma.rn.f32 	%f11422, %f11402, %f11414, %f11342;
	fma.rn.f32 	%f11423, %f11402, %f11415, %f11343;
	fma.rn.f32 	%f11424, %f11402, %f11416, %f11344;
	fma.rn.f32 	%f11425, %f11402, %f11417, %f11345;
	fma.rn.f32 	%f11426, %f11403, %f11410, %f11346;
	fma.rn.f32 	%f11427, %f11403, %f11411, %f11347;
	fma.rn.f32 	%f11428, %f11403, %f11412, %f11348;
	fma.rn.f32 	%f11429, %f11403, %f11413, %f11349;
	fma.rn.f32 	%f11430, %f11403, %f11414, %f11350;
	fma.rn.f32 	%f11431, %f11403, %f11415, %f11351;
	fma.rn.f32 	%f11432, %f11403, %f11416, %f11352;
	fma.rn.f32 	%f11433, %f11403, %f11417, %f11353;
	fma.rn.f32 	%f11434, %f11404, %f11410, %f11354;
	fma.rn.f32 	%f11435, %f11404, %f11411, %f11355;
	fma.rn.f32 	%f11436, %f11404, %f11412, %f11356;
	fma.rn.f32 	%f11437, %f11404, %f11413, %f11357;
	fma.rn.f32 	%f11438, %f11404, %f11414, %f11358;
	fma.rn.f32 	%f11439, %f11404, %f11415, %f11359;
	fma.rn.f32 	%f11440, %f11404, %f11416, %f11360;
	fma.rn.f32 	%f11441, %f11404, %f11417, %f11361;
	fma.rn.f32 	%f11442, %f11405, %f11410, %f11362;
	fma.rn.f32 	%f11443, %f11405, %f11411, %f11363;
	fma.rn.f32 	%f11444, %f11405, %f11412, %f11364;
	fma.rn.f32 	%f11445, %f11405, %f11413, %f11365;
	fma.rn.f32 	%f11446, %f11405, %f11414, %f11366;
	fma.rn.f32 	%f11447, %f11405, %f11415, %f11367;
	fma.rn.f32 	%f11448, %f11405, %f11416, %f11368;
	fma.rn.f32 	%f11449, %f11405, %f11417, %f11369;
	fma.rn.f32 	%f11450, %f11406, %f11410, %f11370;
	fma.rn.f32 	%f11451, %f11406, %f11411, %f11371;
	fma.rn.f32 	%f11452, %f11406, %f11412, %f11372;
	fma.rn.f32 	%f11453, %f11406, %f11413, %f11373;
	fma.rn.f32 	%f11454, %f11406, %f11414, %f11374;
	fma.rn.f32 	%f11455, %f11406, %f11415, %f11375;
	fma.rn.f32 	%f11456, %f11406, %f11416, %f11376;
	fma.rn.f32 	%f11457, %f11406, %f11417, %f11377;
	fma.rn.f32 	%f11458, %f11407, %f11410, %f11378;
	fma.rn.f32 	%f11459, %f11407, %f11411, %f11379;
	fma.rn.f32 	%f11460, %f11407, %f11412, %f11380;
	fma.rn.f32 	%f11461, %f11407, %f11413, %f11381;
	fma.rn.f32 	%f11462, %f11407, %f11414, %f11382;
	fma.rn.f32 	%f11463, %f11407, %f11415, %f11383;
	fma.rn.f32 	%f11464, %f11407, %f11416, %f11384;
	fma.rn.f32 	%f11465, %f11407, %f11417, %f11385;
	fma.rn.f32 	%f11466, %f11408, %f11410, %f11386;
	fma.rn.f32 	%f11467, %f11408, %f11411, %f11387;
	fma.rn.f32 	%f11468, %f11408, %f11412, %f11388;
	fma.rn.f32 	%f11469, %f11408, %f11413, %f11389;
	fma.rn.f32 	%f11470, %f11408, %f11414, %f11390;
	fma.rn.f32 	%f11471, %f11408, %f11415, %f11391;
	fma.rn.f32 	%f11472, %f11408, %f11416, %f11392;
	fma.rn.f32 	%f11473, %f11408, %f11417, %f11393;
	fma.rn.f32 	%f11474, %f11409, %f11410, %f11394;
	fma.rn.f32 	%f11475, %f11409, %f11411, %f11395;
	fma.rn.f32 	%f11476, %f11409, %f11412, %f11396;
	fma.rn.f32 	%f11477, %f11409, %f11413, %f11397;
	fma.rn.f32 	%f11478, %f11409, %f11414, %f11398;
	fma.rn.f32 	%f11479, %f11409, %f11415, %f11399;
	fma.rn.f32 	%f11480, %f11409, %f11416, %f11400;
	fma.rn.f32 	%f11481, %f11409, %f11417, %f11401;
	ld.shared.v4.f32 	{%f11482, %f11483, %f11484, %f11485}, [%r288+1536];
	ld.shared.v4.f32 	{%f11486, %f11487, %f11488, %f11489}, [%r288+1792];
	ld.shared.v4.f32 	{%f11490, %f11491, %f11492, %f11493}, [%r290+1536];
	ld.shared.v4.f32 	{%f11494, %f11495, %f11496, %f11497}, [%r290+1792];
	fma.rn.f32 	%f11498, %f11482, %f11490, %f11418;
	fma.rn.f32 	%f11499, %f11482, %f11491, %f11419;
	fma.rn.f32 	%f11500, %f11482, %f11492, %f11420;
	fma.rn.f32 	%f11501, %f11482, %f11493, %f11421;
	fma.rn.f32 	%f11502, %f11482, %f11494, %f11422;
	fma.rn.f32 	%f11503, %f11482, %f11495, %f11423;
	fma.rn.f32 	%f11504, %f11482, %f11496, %f11424;
	fma.rn.f32 	%f11505, %f11482, %f11497, %f11425;
	fma.rn.f32 	%f11506, %f11483, %f11490, %f11426;
	fma.rn.f32 	%f11507, %f11483, %f11491, %f11427;
	fma.rn.f32 	%f11508, %f11483, %f11492, %f11428;
	fma.rn.f32 	%f11509, %f11483, %f11493, %f11429;
	fma.rn.f32 	%f11510, %f11483, %f11494, %f11430;
	fma.rn.f32 	%f11511, %f11483, %f11495, %f11431;
	fma.rn.f32 	%f11512, %f11483, %f11496, %f11432;
	fma.rn.f32 	%f11513, %f11483, %f11497, %f11433;
	fma.rn.f32 	%f11514, %f11484, %f11490, %f11434;
	fma.rn.f32 	%f11515, %f11484, %f11491, %f11435;
	fma.rn.f32 	%f11516, %f11484, %f11492, %f11436;
	fma.rn.f32 	%f11517, %f11484, %f11493, %f11437;
	fma.rn.f32 	%f11518, %f11484, %f11494, %f11438;
	fma.rn.f32 	%f11519, %f11484, %f11495, %f11439;
	fma.rn.f32 	%f11520, %f11484, %f11496, %f11440;
	fma.rn.f32 	%f11521, %f11484, %f11497, %f11441;
	fma.rn.f32 	%f11522, %f11485, %f11490, %f11442;
	fma.rn.f32 	%f11523, %f11485, %f11491, %f11443;
	fma.rn.f32 	%f11524, %f11485, %f11492, %f11444;
	fma.rn.f32 	%f11525, %f11485, %f11493, %f11445;
	fma.rn.f32 	%f11526, %f11485, %f11494, %f11446;
	fma.rn.f32 	%f11527, %f11485, %f11495, %f11447;
	fma.rn.f32 	%f11528, %f11485, %f11496, %f11448;
	fma.rn.f32 	%f11529, %f11485, %f11497, %f11449;
	fma.rn.f32 	%f11530, %f11486, %f11490, %f11450;
	fma.rn.f32 	%f11531, %f11486, %f11491, %f11451;
	fma.rn.f32 	%f11532, %f11486, %f11492, %f11452;
	fma.rn.f32 	%f11533, %f11486, %f11493, %f11453;
	fma.rn.f32 	%f11534, %f11486, %f11494, %f11454;
	fma.rn.f32 	%f11535, %f11486, %f11495, %f11455;
	fma.rn.f32 	%f11536, %f11486, %f11496, %f11456;
	fma.rn.f32 	%f11537, %f11486, %f11497, %f11457;
	fma.rn.f32 	%f11538, %f11487, %f11490, %f11458;
	fma.rn.f32 	%f11539, %f11487, %f11491, %f11459;
	fma.rn.f32 	%f11540, %f11487, %f11492, %f11460;
	fma.rn.f32 	%f11541, %f11487, %f11493, %f11461;
	fma.rn.f32 	%f11542, %f11487, %f11494, %f11462;
	fma.rn.f32 	%f11543, %f11487, %f11495, %f11463;
	fma.rn.f32 	%f11544, %f11487, %f11496, %f11464;
	fma.rn.f32 	%f11545, %f11487, %f11497, %f11465;
	fma.rn.f32 	%f11546, %f11488, %f11490, %f11466;
	fma.rn.f32 	%f11547, %f11488, %f11491, %f11467;
	fma.rn.f32 	%f11548, %f11488, %f11492, %f11468;
	fma.rn.f32 	%f11549, %f11488, %f11493, %f11469;
	fma.rn.f32 	%f11550, %f11488, %f11494, %f11470;
	fma.rn.f32 	%f11551, %f11488, %f11495, %f11471;
	fma.rn.f32 	%f11552, %f11488, %f11496, %f11472;
	fma.rn.f32 	%f11553, %f11488, %f11497, %f11473;
	fma.rn.f32 	%f11554, %f11489, %f11490, %f11474;
	fma.rn.f32 	%f11555, %f11489, %f11491, %f11475;
	fma.rn.f32 	%f11556, %f11489, %f11492, %f11476;
	fma.rn.f32 	%f11557, %f11489, %f11493, %f11477;
	fma.rn.f32 	%f11558, %f11489, %f11494, %f11478;
	fma.rn.f32 	%f11559, %f11489, %f11495, %f11479;
	fma.rn.f32 	%f11560, %f11489, %f11496, %f11480;
	fma.rn.f32 	%f11561, %f11489, %f11497, %f11481;
	ld.shared.v4.f32 	{%f11562, %f11563, %f11564, %f11565}, [%r288+2048];
	ld.shared.v4.f32 	{%f11566, %f11567, %f11568, %f11569}, [%r288+2304];
	ld.shared.v4.f32 	{%f11570, %f11571, %f11572, %f11573}, [%r290+2048];
	ld.shared.v4.f32 	{%f11574, %f11575, %f11576, %f11577}, [%r290+2304];
	fma.rn.f32 	%f11578, %f11562, %f11570, %f11498;
	fma.rn.f32 	%f11579, %f11562, %f11571, %f11499;
	fma.rn.f32 	%f11580, %f11562, %f11572, %f11500;
	fma.rn.f32 	%f11581, %f11562, %f11573, %f11501;
	fma.rn.f32 	%f11582, %f11562, %f11574, %f11502;
	fma.rn.f32 	%f11583, %f11562, %f11575, %f11503;
	fma.rn.f32 	%f11584, %f11562, %f11576, %f11504;
	fma.rn.f32 	%f11585, %f11562, %f11577, %f11505;
	fma.rn.f32 	%f11586, %f11563, %f11570, %f11506;
	fma.rn.f32 	%f11587, %f11563, %f11571, %f11507;
	fma.rn.f32 	%f11588, %f11563, %f11572, %f11508;
	fma.rn.f32 	%f11589, %f11563, %f11573, %f11509;
	fma.rn.f32 	%f11590, %f11563, %f11574, %f11510;
	fma.rn.f32 	%f11591, %f11563, %f11575, %f11511;
	fma.rn.f32 	%f11592, %f11563, %f11576, %f11512;
	fma.rn.f32 	%f11593, %f11563, %f11577, %f11513;
	fma.rn.f32 	%f11594, %f11564, %f11570, %f11514;
	fma.rn.f32 	%f11595, %f11564, %f11571, %f11515;
	fma.rn.f32 	%f11596, %f11564, %f11572, %f11516;
	fma.rn.f32 	%f11597, %f11564, %f11573, %f11517;
	fma.rn.f32 	%f11598, %f11564, %f11574, %f11518;
	fma.rn.f32 	%f11599, %f11564, %f11575, %f11519;
	fma.rn.f32 	%f11600, %f11564, %f11576, %f11520;
	fma.rn.f32 	%f11601, %f11564, %f11577, %f11521;
	fma.rn.f32 	%f11602, %f11565, %f11570, %f11522;
	fma.rn.f32 	%f11603, %f11565, %f11571, %f11523;
	fma.rn.f32 	%f11604, %f11565, %f11572, %f11524;
	fma.rn.f32 	%f11605, %f11565, %f11573, %f11525;
	fma.rn.f32 	%f11606, %f11565, %f11574, %f11526;
	fma.rn.f32 	%f11607, %f11565, %f11575, %f11527;
	fma.rn.f32 	%f11608, %f11565, %f11576, %f11528;
	fma.rn.f32 	%f11609, %f11565, %f11577, %f11529;
	fma.rn.f32 	%f11610, %f11566, %f11570, %f11530;
	fma.rn.f32 	%f11611, %f11566, %f11571, %f11531;
	fma.rn.f32 	%f11612, %f11566, %f11572, %f11532;
	fma.rn.f32 	%f11613, %f11566, %f11573, %f11533;
	fma.rn.f32 	%f11614, %f11566, %f11574, %f11534;
	fma.rn.f32 	%f11615, %f11566, %f11575, %f11535;
	fma.rn.f32 	%f11616, %f11566, %f11576, %f11536;
	fma.rn.f32 	%f11617, %f11566, %f11577, %f11537;
	fma.rn.f32 	%f11618, %f11567, %f11570, %f11538;
	fma.rn.f32 	%f11619, %f11567, %f11571, %f11539;
	fma.rn.f32 	%f11620, %f11567, %f11572, %f11540;
	fma.rn.f32 	%f11621, %f11567, %f11573, %f11541;
	fma.rn.f32 	%f11622, %f11567, %f11574, %f11542;
	fma.rn.f32 	%f11623, %f11567, %f11575, %f11543;
	fma.rn.f32 	%f11624, %f11567, %f11576, %f11544;
	fma.rn.f32 	%f11625, %f11567, %f11577, %f11545;
	fma.rn.f32 	%f11626, %f11568, %f11570, %f11546;
	fma.rn.f32 	%f11627, %f11568, %f11571, %f11547;
	fma.rn.f32 	%f11628, %f11568, %f11572, %f11548;
	fma.rn.f32 	%f11629, %f11568, %f11573, %f11549;
	fma.rn.f32 	%f11630, %f11568, %f11574, %f11550;
	fma.rn.f32 	%f11631, %f11568, %f11575, %f11551;
	fma.rn.f32 	%f11632, %f11568, %f11576, %f11552;
	fma.rn.f32 	%f11633, %f11568, %f11577, %f11553;
	fma.rn.f32 	%f11634, %f11569, %f11570, %f11554;
	fma.rn.f32 	%f11635, %f11569, %f11571, %f11555;
	fma.rn.f32 	%f11636, %f11569, %f11572, %f11556;
	fma.rn.f32 	%f11637, %f11569, %f11573, %f11557;
	fma.rn.f32 	%f11638, %f11569, %f11574, %f11558;
	fma.rn.f32 	%f11639, %f11569, %f11575, %f11559;
	fma.rn.f32 	%f11640, %f11569, %f11576, %f11560;
	fma.rn.f32 	%f11641, %f11569, %f11577, %f11561;
	ld.shared.v4.f32 	{%f11642, %f11643, %f11644, %f11645}, [%r288+2560];
	ld.shared.v4.f32 	{%f11646, %f11647, %f11648, %f11649}, [%r288+2816];
	ld.shared.v4.f32 	{%f11650, %f11651, %f11652, %f11653}, [%r290+2560];
	ld.shared.v4.f32 	{%f11654, %f11655, %f11656, %f11657}, [%r290+2816];
	fma.rn.f32 	%f11658, %f11642, %f11650, %f11578;
	fma.rn.f32 	%f11659, %f11642, %f11651, %f11579;
	fma.rn.f32 	%f11660, %f11642, %f11652, %f11580;
	fma.rn.f32 	%f11661, %f11642, %f11653, %f11581;
	fma.rn.f32 	%f11662, %f11642, %f11654, %f11582;
	fma.rn.f32 	%f11663, %f11642, %f11655, %f11583;
	fma.rn.f32 	%f11664, %f11642, %f11656, %f11584;
	fma.rn.f32 	%f11665, %f11642, %f11657, %f11585;
	fma.rn.f32 	%f11666, %f11643, %f11650, %f11586;
	fma.rn.f32 	%f11667, %f11643, %f11651, %f11587;
	fma.rn.f32 	%f11668, %f11643, %f11652, %f11588;
	fma.rn.f32 	%f11669, %f11643, %f11653, %f11589;
	fma.rn.f32 	%f11670, %f11643, %f11654, %f11590;
	fma.rn.f32 	%f11671, %f11643, %f11655, %f11591;
	fma.rn.f32 	%f11672, %f11643, %f11656, %f11592;
	fma.rn.f32 	%f11673, %f11643, %f11657, %f11593;
	fma.rn.f32 	%f11674, %f11644, %f11650, %f11594;
	fma.rn.f32 	%f11675, %f11644, %f11651, %f11595;
	fma.rn.f32 	%f11676, %f11644, %f11652, %f11596;
	fma.rn.f32 	%f11677, %f11644, %f11653, %f11597;
	fma.rn.f32 	%f11678, %f11644, %f11654, %f11598;
	fma.rn.f32 	%f11679, %f11644, %f11655, %f11599;
	fma.rn.f32 	%f11680, %f11644, %f11656, %f11600;
	fma.rn.f32 	%f11681, %f11644, %f11657, %f11601;
	fma.rn.f32 	%f11682, %f11645, %f11650, %f11602;
	fma.rn.f32 	%f11683, %f11645, %f11651, %f11603;
	fma.rn.f32 	%f11684, %f11645, %f11652, %f11604;
	fma.rn.f32 	%f11685, %f11645, %f11653, %f11605;
	fma.rn.f32 	%f11686, %f11645, %f11654, %f11606;
	fma.rn.f32 	%f11687, %f11645, %f11655, %f11607;
	fma.rn.f32 	%f11688, %f11645, %f11656, %f11608;
	fma.rn.f32 	%f11689, %f11645, %f11657, %f11609;
	fma.rn.f32 	%f11690, %f11646, %f11650, %f11610;
	fma.rn.f32 	%f11691, %f11646, %f11651, %f11611;
	fma.rn.f32 	%f11692, %f11646, %f11652, %f11612;
	fma.rn.f32 	%f11693, %f11646, %f11653, %f11613;
	fma.rn.f32 	%f11694, %f11646, %f11654, %f11614;
	fma.rn.f32 	%f11695, %f11646, %f11655, %f11615;
	fma.rn.f32 	%f11696, %f11646, %f11656, %f11616;
	fma.rn.f32 	%f11697, %f11646, %f11657, %f11617;
	fma.rn.f32 	%f11698, %f11647, %f11650, %f11618;
	fma.rn.f32 	%f11699, %f11647, %f11651, %f11619;
	fma.rn.f32 	%f11700, %f11647, %f11652, %f11620;
	fma.rn.f32 	%f11701, %f11647, %f11653, %f11621;
	fma.rn.f32 	%f11702, %f11647, %f11654, %f11622;
	fma.rn.f32 	%f11703, %f11647, %f11655, %f11623;
	fma.rn.f32 	%f11704, %f11647, %f11656, %f11624;
	fma.rn.f32 	%f11705, %f11647, %f11657, %f11625;
	fma.rn.f32 	%f11706, %f11648, %f11650, %f11626;
	fma.rn.f32 	%f11707, %f11648, %f11651, %f11627;
	fma.rn.f32 	%f11708, %f11648, %f11652, %f11628;
	fma.rn.f32 	%f11709, %f11648, %f11653, %f11629;
	fma.rn.f32 	%f11710, %f11648, %f11654, %f11630;
	fma.rn.f32 	%f11711, %f11648, %f11655, %f11631;
	fma.rn.f32 	%f11712, %f11648, %f11656, %f11632;
	fma.rn.f32 	%f11713, %f11648, %f11657, %f11633;
	fma.rn.f32 	%f11714, %f11649, %f11650, %f11634;
	fma.rn.f32 	%f11715, %f11649, %f11651, %f11635;
	fma.rn.f32 	%f11716, %f11649, %f11652, %f11636;
	fma.rn.f32 	%f11717, %f11649, %f11653, %f11637;
	fma.rn.f32 	%f11718, %f11649, %f11654, %f11638;
	fma.rn.f32 	%f11719, %f11649, %f11655, %f11639;
	fma.rn.f32 	%f11720, %f11649, %f11656, %f11640;
	fma.rn.f32 	%f11721, %f11649, %f11657, %f11641;
	ld.shared.v4.f32 	{%f11722, %f11723, %f11724, %f11725}, [%r288+3072];
	ld.shared.v4.f32 	{%f11726, %f11727, %f11728, %f11729}, [%r288+3328];
	ld.shared.v4.f32 	{%f11730, %f11731, %f11732, %f11733}, [%r290+3072];
	ld.shared.v4.f32 	{%f11734, %f11735, %f11736, %f11737}, [%r290+3328];
	fma.rn.f32 	%f11738, %f11722, %f11730, %f11658;
	fma.rn.f32 	%f11739, %f11722, %f11731, %f11659;
	fma.rn.f32 	%f11740, %f11722, %f11732, %f11660;
	fma.rn.f32 	%f11741, %f11722, %f11733, %f11661;
	fma.rn.f32 	%f11742, %f11722, %f11734, %f11662;
	fma.rn.f32 	%f11743, %f11722, %f11735, %f11663;
	fma.rn.f32 	%f11744, %f11722, %f11736, %f11664;
	fma.rn.f32 	%f11745, %f11722, %f11737, %f11665;
	fma.rn.f32 	%f11746, %f11723, %f11730, %f11666;
	fma.rn.f32 	%f11747, %f11723, %f11731, %f11667;
	fma.rn.f32 	%f11748, %f11723, %f11732, %f11668;
	fma.rn.f32 	%f11749, %f11723, %f11733, %f11669;
	fma.rn.f32 	%f11750, %f11723, %f11734, %f11670;
	fma.rn.f32 	%f11751, %f11723, %f11735, %f11671;
	fma.rn.f32 	%f11752, %f11723, %f11736, %f11672;
	fma.rn.f32 	%f11753, %f11723, %f11737, %f11673;
	fma.rn.f32 	%f11754, %f11724, %f11730, %f11674;
	fma.rn.f32 	%f11755, %f11724, %f11731, %f11675;
	fma.rn.f32 	%f11756, %f11724, %f11732, %f11676;
	fma.rn.f32 	%f11757, %f11724, %f11733, %f11677;
	fma.rn.f32 	%f11758, %f11724, %f11734, %f11678;
	fma.rn.f32 	%f11759, %f11724, %f11735, %f11679;
	fma.rn.f32 	%f11760, %f11724, %f11736, %f11680;
	fma.rn.f32 	%f11761, %f11724, %f11737, %f11681;
	fma.rn.f32 	%f11762, %f11725, %f11730, %f11682;
	fma.rn.f32 	%f11763, %f11725, %f11731, %f11683;
	fma.rn.f32 	%f11764, %f11725, %f11732, %f11684;
	fma.rn.f32 	%f11765, %f11725, %f11733, %f11685;
	fma.rn.f32 	%f11766, %f11725, %f11734, %f11686;
	fma.rn.f32 	%f11767, %f11725, %f11735, %f11687;
	fma.rn.f32 	%f11768, %f11725, %f11736, %f11688;
	fma.rn.f32 	%f11769, %f11725, %f11737, %f11689;
	fma.rn.f32 	%f11770, %f11726, %f11730, %f11690;
	fma.rn.f32 	%f11771, %f11726, %f11731, %f11691;
	fma.rn.f32 	%f11772, %f11726, %f11732, %f11692;
	fma.rn.f32 	%f11773, %f11726, %f11733, %f11693;
	fma.rn.f32 	%f11774, %f11726, %f11734, %f11694;
	fma.rn.f32 	%f11775, %f11726, %f11735, %f11695;
	fma.rn.f32 	%f11776, %f11726, %f11736, %f11696;
	fma.rn.f32 	%f11777, %f11726, %f11737, %f11697;
	fma.rn.f32 	%f11778, %f11727, %f11730, %f11698;
	fma.rn.f32 	%f11779, %f11727, %f11731, %f11699;
	fma.rn.f32 	%f11780, %f11727, %f11732, %f11700;
	fma.rn.f32 	%f11781, %f11727, %f11733, %f11701;
	fma.rn.f32 	%f11782, %f11727, %f11734, %f11702;
	fma.rn.f32 	%f11783, %f11727, %f11735, %f11703;
	fma.rn.f32 	%f11784, %f11727, %f11736, %f11704;
	fma.rn.f32 	%f11785, %f11727, %f11737, %f11705;
	fma.rn.f32 	%f11786, %f11728, %f11730, %f11706;
	fma.rn.f32 	%f11787, %f11728, %f11731, %f11707;
	fma.rn.f32 	%f11788, %f11728, %f11732, %f11708;
	fma.rn.f32 	%f11789, %f11728, %f11733, %f11709;
	fma.rn.f32 	%f11790, %f11728, %f11734, %f11710;
	fma.rn.f32 	%f11791, %f11728, %f11735, %f11711;
	fma.rn.f32 	%f11792, %f11728, %f11736, %f11712;
	fma.rn.f32 	%f11793, %f11728, %f11737, %f11713;
	fma.rn.f32 	%f11794, %f11729, %f11730, %f11714;
	fma.rn.f32 	%f11795, %f11729, %f11731, %f11715;
	fma.rn.f32 	%f11796, %f11729, %f11732, %f11716;
	fma.rn.f32 	%f11797, %f11729, %f11733, %f11717;
	fma.rn.f32 	%f11798, %f11729, %f11734, %f11718;
	fma.rn.f32 	%f11799, %f11729, %f11735, %f11719;
	fma.rn.f32 	%f11800, %f11729, %f11736, %f11720;
	fma.rn.f32 	%f11801, %f11729, %f11737, %f11721;
	ld.shared.v4.f32 	{%f11802, %f11803, %f11804, %f11805}, [%r288+3584];
	ld.shared.v4.f32 	{%f11806, %f11807, %f11808, %f11809}, [%r288+3840];
	ld.shared.v4.f32 	{%f11810, %f11811, %f11812, %f11813}, [%r290+3584];
	ld.shared.v4.f32 	{%f11814, %f11815, %f11816, %f11817}, [%r290+3840];
	fma.rn.f32 	%f1081, %f11802, %f11810, %f11738;
	fma.rn.f32 	%f1082, %f11802, %f11811, %f11739;
	fma.rn.f32 	%f1083, %f11802, %f11812, %f11740;
	fma.rn.f32 	%f1084, %f11802, %f11813, %f11741;
	fma.rn.f32 	%f1085, %f11802, %f11814, %f11742;
	fma.rn.f32 	%f1086, %f11802, %f11815, %f11743;
	fma.rn.f32 	%f1087, %f11802, %f11816, %f11744;
	fma.rn.f32 	%f1088, %f11802, %f11817, %f11745;
	fma.rn.f32 	%f1089, %f11803, %f11810, %f11746;
	fma.rn.f32 	%f1090, %f11803, %f11811, %f11747;
	fma.rn.f32 	%f1091, %f11803, %f11812, %f11748;
	fma.rn.f32 	%f1092, %f11803, %f11813, %f11749;
	fma.rn.f32 	%f1093, %f11803, %f11814, %f11750;
	fma.rn.f32 	%f1094, %f11803, %f11815, %f11751;
	fma.rn.f32 	%f1095, %f11803, %f11816, %f11752;
	fma.rn.f32 	%f1096, %f11803, %f11817, %f11753;
	fma.rn.f32 	%f1097, %f11804, %f11810, %f11754;
	fma.rn.f32 	%f1098, %f11804, %f11811, %f11755;
	fma.rn.f32 	%f1099, %f11804, %f11812, %f11756;
	fma.rn.f32 	%f1100, %f11804, %f11813, %f11757;
	fma.rn.f32 	%f1101, %f11804, %f11814, %f11758;
	fma.rn.f32 	%f1102, %f11804, %f11815, %f11759;
	fma.rn.f32 	%f1103, %f11804, %f11816, %f11760;
	fma.rn.f32 	%f1104, %f11804, %f11817, %f11761;
	fma.rn.f32 	%f1105, %f11805, %f11810, %f11762;
	fma.rn.f32 	%f1106, %f11805, %f11811, %f11763;
	fma.rn.f32 	%f1107, %f11805, %f11812, %f11764;
	fma.rn.f32 	%f1108, %f11805, %f11813, %f11765;
	fma.rn.f32 	%f1109, %f11805, %f11814, %f11766;
	fma.rn.f32 	%f1110, %f11805, %f11815, %f11767;
	fma.rn.f32 	%f1111, %f11805, %f11816, %f11768;
	fma.rn.f32 	%f1112, %f11805, %f11817, %f11769;
	fma.rn.f32 	%f1113, %f11806, %f11810, %f11770;
	fma.rn.f32 	%f1114, %f11806, %f11811, %f11771;
	fma.rn.f32 	%f1115, %f11806, %f11812, %f11772;
	fma.rn.f32 	%f1116, %f11806, %f11813, %f11773;
	fma.rn.f32 	%f1117, %f11806, %f11814, %f11774;
	fma.rn.f32 	%f1118, %f11806, %f11815, %f11775;
	fma.rn.f32 	%f1119, %f11806, %f11816, %f11776;
	fma.rn.f32 	%f1120, %f11806, %f11817, %f11777;
	fma.rn.f32 	%f1121, %f11807, %f11810, %f11778;
	fma.rn.f32 	%f1122, %f11807, %f11811, %f11779;
	fma.rn.f32 	%f1123, %f11807, %f11812, %f11780;
	fma.rn.f32 	%f1124, %f11807, %f11813, %f11781;
	fma.rn.f32 	%f1125, %f11807, %f11814, %f11782;
	fma.rn.f32 	%f1126, %f11807, %f11815, %f11783;
	fma.rn.f32 	%f1127, %f11807, %f11816, %f11784;
	fma.rn.f32 	%f1128, %f11807, %f11817, %f11785;
	fma.rn.f32 	%f1129, %f11808, %f11810, %f11786;
	fma.rn.f32 	%f1130, %f11808, %f11811, %f11787;
	fma.rn.f32 	%f1131, %f11808, %f11812, %f11788;
	fma.rn.f32 	%f1132, %f11808, %f11813, %f11789;
	fma.rn.f32 	%f1133, %f11808, %f11814, %f11790;
	fma.rn.f32 	%f1134, %f11808, %f11815, %f11791;
	fma.rn.f32 	%f1135, %f11808, %f11816, %f11792;
	fma.rn.f32 	%f1136, %f11808, %f11817, %f11793;
	fma.rn.f32 	%f1137, %f11809, %f11810, %f11794;
	fma.rn.f32 	%f1138, %f11809, %f11811, %f11795;
	fma.rn.f32 	%f1139, %f11809, %f11812, %f11796;
	fma.rn.f32 	%f1140, %f11809, %f11813, %f11797;
	fma.rn.f32 	%f1141, %f11809, %f11814, %f11798;
	fma.rn.f32 	%f1142, %f11809, %f11815, %f11799;
	fma.rn.f32 	%f1143, %f11809, %f11816, %f11800;
	fma.rn.f32 	%f1144, %f11809, %f11817, %f11801;
	@%p15 bra 	$L__BB2_31;
	mov.u32 	%r313, _ZZ16sgemm_b2b_kernelILi1024ELi1024ELi128ELi1024EEvPfS0_S0_S0_S0_E3s_a;
	add.s32 	%r314, %r313, %r262;
	shl.b32 	%r316, %r200, 11;
	and.b32  	%r317, %r316, 2048;
	add.s32 	%r318, %r314, %r317;
	st.shared.f32 	[%r318+4096], %f197;
	st.shared.f32 	[%r318+4608], %f198;
	st.shared.f32 	[%r318+5120], %f199;
	st.shared.f32 	[%r318+5632], %f200;
	st.shared.f32 	[%r318+4100], %f205;
	st.shared.f32 	[%r318+4612], %f206;
	st.shared.f32 	[%r318+5124], %f207;
	st.shared.f32 	[%r318+5636], %f208;
	st.shared.f32 	[%r318+4104], %f213;
	st.shared.f32 	[%r318+4616], %f214;
	st.shared.f32 	[%r318+5128], %f215;
	st.shared.f32 	[%r318+5640], %f216;
	st.shared.f32 	[%r318+4108], %f221;
	st.shared.f32 	[%r318+4620], %f222;
	st.shared.f32 	[%r318+5132], %f223;
	st.shared.f32 	[%r318+5644], %f224;
	st.shared.f32 	[%r318+4352], %f229;
	st.shared.f32 	[%r318+4864], %f230;
	st.shared.f32 	[%r318+5376], %f231;
	st.shared.f32 	[%r318+5888], %f232;
	st.shared.f32 	[%r318+4356], %f237;
	st.shared.f32 	[%r318+4868], %f238;
	st.shared.f32 	[%r318+5380], %f239;
	st.shared.f32 	[%r318+5892], %f240;
	st.shared.f32 	[%r318+4360], %f245;
	st.shared.f32 	[%r318+4872], %f246;
	st.shared.f32 	[%r318+5384], %f247;
	st.shared.f32 	[%r318+5896], %f248;
	st.shared.f32 	[%r318+4364], %f253;
	st.shared.f32 	[%r318+4876], %f254;
	st.shared.f32 	[%r318+5388], %f255;
	st.shared.f32 	[%r318+5900], %f256;
$L__BB2_31:
	setp.ne.s32 	%p16, %r220, 6;
	mov.u32 	%r321, %tid.y;
	shl.b32 	%r322, %r321, 4;
	add.s32 	%r323, %r322, %r200;
	shl.b32 	%r324, %r323, 4;
	mov.u32 	%r325, _ZZ16sgemm_b2b_kernelILi1024ELi1024ELi128ELi1024EEvPfS0_S0_S0_S0_E4s_b1;
	add.s32 	%r326, %r325, %r324;
	st.shared.v4.f32 	[%r326+4096], {%f1077, %f1078, %f1079, %f1080};
	bar.sync 	0;
	ld.global.nc.v4.f32 	{%f1145, %f1146, %f1147, %f1148}, [%rd13+458752];
	mov.u32 	%r327, _ZZ16sgemm_b2b_kernelILi1024ELi1024ELi128ELi1024EEvPfS0_S0_S0_S0_E3s_a;
	add.s32 	%r328, %r327, %r322;
	ld.shared.v4.f32 	{%f11818, %f11819, %f11820, %f11821}, [%r328+4096];
	ld.shared.v4.f32 	{%f11822, %f11823, %f11824, %f11825}, [%r328+4352];
	shl.b32 	%r329, %r200, 4;
	add.s32 	%r330, %r325, %r329;
	ld.shared.v4.f32 	{%f11826, %f11827, %f11828, %f11829}, [%r330+4096];
	ld.shared.v4.f32 	{%f11830, %f11831, %f11832, %f11833}, [%r330+4352];
	fma.rn.f32 	%f11834, %f11818, %f11826, %f1081;
	fma.rn.f32 	%f11835, %f11818, %f11827, %f1082;
	fma.rn.f32 	%f11836, %f11818, %f11828, %f1083;
	fma.rn.f32 	%f11837, %f11818, %f11829, %f1084;
	fma.rn.f32 	%f11838, %f11818, %f11830, %f1085;
	fma.rn.f32 	%f11839, %f11818, %f11831, %f1086;
	fma.rn.f32 	%f11840, %f11818, %f11832, %f1087;
	fma.rn.f32 	%f11841, %f11818, %f11833, %f1088;
	fma.rn.f32 	%f11842, %f11819, %f11826, %f1089;
	fma.rn.f32 	%f11843, %f11819, %f11827, %f1090;
	fma.rn.f32 	%f11844, %f11819, %f11828, %f1091;
	fma.rn.f32 	%f11845, %f11819, %f11829, %f1092;
	fma.rn.f32 	%f11846, %f11819, %f11830, %f1093;
	fma.rn.f32 	%f11847, %f11819, %f11831, %f1094;
	fma.rn.f32 	%f11848, %f11819, %f11832, %f1095;
	fma.rn.f32 	%f11849, %f11819, %f11833, %f1096;
	fma.rn.f32 	%f11850, %f11820, %f11826, %f1097;
	fma.rn.f32 	%f11851, %f11820, %f11827, %f1098;
	fma.rn.f32 	%f11852, %f11820, %f11828, %f1099;
	fma.rn.f32 	%f11853, %f11820, %f11829, %f1100;
	fma.rn.f32 	%f11854, %f11820, %f11830, %f1101;
	fma.rn.f32 	%f11855, %f11820, %f11831, %f1102;
	fma.rn.f32 	%f11856, %f11820, %f11832, %f1103;
	fma.rn.f32 	%f11857, %f11820, %f11833, %f1104;
	fma.rn.f32 	%f11858, %f11821, %f11826, %f1105;
	fma.rn.f32 	%f11859, %f11821, %f11827, %f1106;
	fma.rn.f32 	%f11860, %f11821, %f11828, %f1107;
	fma.rn.f32 	%f11861, %f11821, %f11829, %f1108;
	fma.rn.f32 	%f11862, %f11821, %f11830, %f1109;
	fma.rn.f32 	%f11863, %f11821, %f11831, %f1110;
	fma.rn.f32 	%f11864, %f11821, %f11832, %f1111;
	fma.rn.f32 	%f11865, %f11821, %f11833, %f1112;
	fma.rn.f32 	%f11866, %f11822, %f11826, %f1113;
	fma.rn.f32 	%f11867, %f11822, %f11827, %f1114;
	fma.rn.f32 	%f11868, %f11822, %f11828, %f1115;
	fma.rn.f32 	%f11869, %f11822, %f11829, %f1116;
	fma.rn.f32 	%f11870, %f11822, %f11830, %f1117;
	fma.rn.f32 	%f11871, %f11822, %f11831, %f1118;
	fma.rn.f32 	%f11872, %f11822, %f11832, %f1119;
	fma.rn.f32 	%f11873, %f11822, %f11833, %f1120;
	fma.rn.f32 	%f11874, %f11823, %f11826, %f1121;
	fma.rn.f32 	%f11875, %f11823, %f11827, %f1122;
	fma.rn.f32 	%f11876, %f11823, %f11828, %f1123;
	fma.rn.f32 	%f11877, %f11823, %f11829, %f1124;
	fma.rn.f32 	%f11878, %f11823, %f11830, %f1125;
	fma.rn.f32 	%f11879, %f11823, %f11831, %f1126;
	fma.rn.f32 	%f11880, %f11823, %f11832, %f1127;
	fma.rn.f32 	%f11881, %f11823, %f11833, %f1128;
	fma.rn.f32 	%f11882, %f11824, %f11826, %f1129;
	fma.rn.f32 	%f11883, %f11824, %f11827, %f1130;
	fma.rn.f32 	%f11884, %f11824, %f11828, %f1131;
	fma.rn.f32 	%f11885, %f11824, %f11829, %f1132;
	fma.rn.f32 	%f11886, %f11824, %f11830, %f1133;
	fma.rn.f32 	%f11887, %f11824, %f11831, %f1134;
	fma.rn.f32 	%f11888, %f11824, %f11832, %f1135;
	fma.rn.f32 	%f11889, %f11824, %f11833, %f1136;
	fma.rn.f32 	%f11890, %f11825, %f11826, %f1137;
	fma.rn.f32 	%f11891, %f11825, %f11827, %f1138;
	fma.rn.f32 	%f11892, %f11825, %f11828, %f1139;
	fma.rn.f32 	%f11893, %f11825, %f11829, %f1140;
	fma.rn.f32 	%f11894, %f11825, %f11830, %f1141;
	fma.rn.f32 	%f11895, %f11825, %f11831, %f1142;
	fma.rn.f32 	%f11896, %f11825, %f11832, %f1143;
	fma.rn.f32 	%f11897, %f11825, %f11833, %f1144;
	ld.shared.v4.f32 	{%f11898, %f11899, %f11900, %f11901}, [%r328+4608];
	ld.shared.v4.f32 	{%f11902, %f11903, %f11904, %f11905}, [%r328+4864];
	ld.shared.v4.f32 	{%f11906, %f11907, %f11908, %f11909}, [%r330+4608];
	ld.shared.v4.f32 	{%f11910, %f11911, %f11912, %f11913}, [%r330+4864];
	fma.rn.f32 	%f11914, %f11898, %f11906, %f11834;
	fma.rn.f32 	%f11915, %f11898, %f11907, %f11835;
	fma.rn.f32 	%f11916, %f11898, %f11908, %f11836;
	fma.rn.f32 	%f11917, %f11898, %f11909, %f11837;
	fma.rn.f32 	%f11918, %f11898, %f11910, %f11838;
	fma.rn.f32 	%f11919, %f11898, %f11911, %f11839;
	fma.rn.f32 	%f11920, %f11898, %f11912, %f11840;
	fma.rn.f32 	%f11921, %f11898, %f11913, %f11841;
	fma.rn.f32 	%f11922, %f11899, %f11906, %f11842;
	fma.rn.f32 	%f11923, %f11899, %f11907, %f11843;
	fma.rn.f32 	%f11924, %f11899, %f11908, %f11844;
	fma.rn.f32 	%f11925, %f11899, %f11909, %f11845;
	fma.rn.f32 	%f11926, %f11899, %f11910, %f11846;
	fma.rn.f32 	%f11927, %f11899, %f11911, %f11847;
	fma.rn.f32 	%f11928, %f11899, %f11912, %f11848;
	fma.rn.f32 	%f11929, %f11899, %f11913, %f11849;
	fma.rn.f32 	%f11930, %f11900, %f11906, %f11850;
	fma.rn.f32 	%f11931, %f11900, %f11907, %f11851;
	fma.rn.f32 	%f11932, %f11900, %f11908, %f11852;
	fma.rn.f32 	%f11933, %f11900, %f11909, %f11853;
	fma.rn.f32 	%f11934, %f11900, %f11910, %f11854;
	fma.rn.f32 	%f11935, %f11900, %f11911, %f11855;
	fma.rn.f32 	%f11936, %f11900, %f11912, %f11856;
	fma.rn.f32 	%f11937, %f11900, %f11913, %f11857;
	fma.rn.f32 	%f11938, %f11901, %f11906, %f11858;
	fma.rn.f32 	%f11939, %f11901, %f11907, %f11859;
	fma.rn.f32 	%f11940, %f11901, %f11908, %f11860;
	fma.rn.f32 	%f11941, %f11901, %f11909, %f11861;
	fma.rn.f32 	%f11942, %f11901, %f11910, %f11862;
	fma.rn.f32 	%f11943, %f11901, %f11911, %f11863;
	fma.rn.f32 	%f11944, %f11901, %f11912, %f11864;
	fma.rn.f32 	%f11945, %f11901, %f11913, %f11865;
	fma.rn.f32 	%f11946, %f11902, %f11906, %f11866;
	fma.rn.f32 	%f11947, %f11902, %f11907, %f11867;
	fma.rn.f32 	%f11948, %f11902, %f11908, %f11868;
	fma.rn.f32 	%f11949, %f11902, %f11909, %f11869;
	fma.rn.f32 	%f11950, %f11902, %f11910, %f11870;
	fma.rn.f32 	%f11951, %f11902, %f11911, %f11871;
	fma.rn.f32 	%f11952, %f11902, %f11912, %f11872;
	fma.rn.f32 	%f11953, %f11902, %f11913, %f11873;
	fma.rn.f32 	%f11954, %f11903, %f11906, %f11874;
	fma.rn.f32 	%f11955, %f11903, %f11907, %f11875;
	fma.rn.f32 	%f11956, %f11903, %f11908, %f11876;
	fma.rn.f32 	%f11957, %f11903, %f11909, %f11877;
	fma.rn.f32 	%f11958, %f11903, %f11910, %f11878;
	fma.rn.f32 	%f11959, %f11903, %f11911, %f11879;
	fma.rn.f32 	%f11960, %f11903, %f11912, %f11880;
	fma.rn.f32 	%f11961, %f11903, %f11913, %f11881;
	fma.rn.f32 	%f11962, %f11904, %f11906, %f11882;
	fma.rn.f32 	%f11963, %f11904, %f11907, %f11883;
	fma.rn.f32 	%f11964, %f11904, %f11908, %f11884;
	fma.rn.f32 	%f11965, %f11904, %f11909, %f11885;
	fma.rn.f32 	%f11966, %f11904, %f11910, %f11886;
	fma.rn.f32 	%f11967, %f11904, %f11911, %f11887;
	fma.rn.f32 	%f11968, %f11904, %f11912, %f11888;
	fma.rn.f32 	%f11969, %f11904, %f11913, %f11889;
	fma.rn.f32 	%f11970, %f11905, %f11906, %f11890;
	fma.rn.f32 	%f11971, %f11905, %f11907, %f11891;
	fma.rn.f32 	%f11972, %f11905, %f11908, %f11892;
	fma.rn.f32 	%f11973, %f11905, %f11909, %f11893;
	fma.rn.f32 	%f11974, %f11905, %f11910, %f11894;
	fma.rn.f32 	%f11975, %f11905, %f11911, %f11895;
	fma.rn.f32 	%f11976, %f11905, %f11912, %f11896;
	fma.rn.f32 	%f11977, %f11905, %f11913, %f11897;
	ld.shared.v4.f32 	{%f11978, %f11979, %f11980, %f11981}, [%r328+5120];
	ld.shared.v4.f32 	{%f11982, %f11983, %f11984, %f11985}, [%r328+5376];
	ld.shared.v4.f32 	{%f11986, %f11987, %f11988, %f11989}, [%r330+5120];
	ld.shared.v4.f32 	{%f11990, %f11991, %f11992, %f11993}, [%r330+5376];
	fma.rn.f32 	%f11994, %f11978, %f11986, %f11914;
	fma.rn.f32 	%f11995, %f11978, %f11987, %f11915;
	fma.rn.f32 	%f11996, %f11978, %f11988, %f11916;
	fma.rn.f32 	%f11997, %f11978, %f11989, %f11917;
	fma.rn.f32 	%f11998, %f11978, %f11990, %f11918;
	fma.rn.f32 	%f11999, %f11978, %f11991, %f11919;
	fma.rn.f32 	%f12000, %f11978, %f11992, %f11920;
	fma.rn.f32 	%f12001, %f11978, %f11993, %f11921;
	fma.rn.f32 	%f12002, %f11979, %f11986, %f11922;
	fma.rn.f32 	%f12003, %f11979, %f11987, %f11923;
	fma.rn.f32 	%f12004, %f11979, %f11988, %f11924;
	fma.rn.f32 	%f12005, %f11979, %f11989, %f11925;
	fma.rn.f32 	%f12006, %f11979, %f11990, %f11926;
	fma.rn.f32 	%f12007, %f11979, %f11991, %f11927;
	fma.rn.f32 	%f12008, %f11979, %f11992, %f11928;
	fma.rn.f32 	%f12009, %f11979, %f11993, %f11929;
	fma.rn.f32 	%f12010, %f11980, %f11986, %f11930;
	fma.rn.f32 	%f12011, %f11980, %f11987, %f11931;
	fma.rn.f32 	%f12012, %f11980, %f11988, %f11932;
	fma.rn.f32 	%f12013, %f11980, %f11989, %f11933;
	fma.rn.f32 	%f12014, %f11980, %f11990, %f11934;
	fma.rn.f32 	%f12015, %f11980, %f11991, %f11935;
	fma.rn.f32 	%f12016, %f11980, %f11992, %f11936;
	fma.rn.f32 	%f12017, %f11980, %f11993, %f11937;
	fma.rn.f32 	%f12018, %f11981, %f11986, %f11938;
	fma.rn.f32 	%f12019, %f11981, %f11987, %f11939;
	fma.rn.f32 	%f12020, %f11981, %f11988, %f11940;
	fma.rn.f32 	%f12021, %f11981, %f11989, %f11941;
	fma.rn.f32 	%f12022, %f11981, %f11990, %f11942;
	fma.rn.f32 	%f12023, %f11981, %f11991, %f11943;
	fma.rn.f32 	%f12024, %f11981, %f11992, %f11944;
	fma.rn.f32 	%f12025, %f11981, %f11993, %f11945;
	fma.rn.f32 	%f12026, %f11982, %f11986, %f11946;
	fma.rn.f32 	%f12027, %f11982, %f11987, %f11947;
	fma.rn.f32 	%f12028, %f11982, %f11988, %f11948;
	fma.rn.f32 	%f12029, %f11982, %f11989, %f11949;
	fma.rn.f32 	%f12030, %f11982, %f11990, %f11950;
	fma.rn.f32 	%f12031, %f11982, %f11991, %f11951;
	fma.rn.f32 	%f12032, %f11982, %f11992, %f11952;
	fma.rn.f32 	%f12033, %f11982, %f11993, %f11953;
	fma.rn.f32 	%f12034, %f11983, %f11986, %f11954;
	fma.rn.f32 	%f12035, %f11983, %f11987, %f11955;
	fma.rn.f32 	%f12036, %f11983, %f11988, %f11956;
	fma.rn.f32 	%f12037, %f11983, %f11989, %f11957;
	fma.rn.f32 	%f12038, %f11983, %f11990, %f11958;
	fma.rn.f32 	%f12039, %f11983, %f11991, %f11959;
	fma.rn.f32 	%f12040, %f11983, %f11992, %f11960;
	fma.rn.f32 	%f12041, %f11983, %f11993, %f11961;
	fma.rn.f32 	%f12042, %f11984, %f11986, %f11962;
	fma.rn.f32 	%f12043, %f11984, %f11987, %f11963;
	fma.rn.f32 	%f12044, %f11984, %f11988, %f11964;
	fma.rn.f32 	%f12045, %f11984, %f11989, %f11965;
	fma.rn.f32 	%f12046, %f11984, %f11990, %f11966;
	fma.rn.f32 	%f12047, %f11984, %f11991, %f11967;
	fma.rn.f32 	%f12048, %f11984, %f11992, %f11968;
	fma.rn.f32 	%f12049, %f11984, %f11993, %f11969;
	fma.rn.f32 	%f12050, %f11985, %f11986, %f11970;
	fma.rn.f32 	%f12051, %f11985, %f11987, %f11971;
	fma.rn.f32 	%f12052, %f11985, %f11988, %f11972;
	fma.rn.f32 	%f12053, %f11985, %f11989, %f11973;
	fma.rn.f32 	%f12054, %f11985, %f11990, %f11974;
	fma.rn.f32 	%f12055, %f11985, %f11991, %f11975;
	fma.rn.f32 	%f12056, %f11985, %f11992, %f11976;
	fma.rn.f32 	%f12057, %f11985, %f11993, %f11977;
	ld.shared.v4.f32 	{%f12058, %f12059, %f12060, %f12061}, [%r328+5632];
	ld.shared.v4.f32 	{%f12062, %f12063, %f12064, %f12065}, [%r328+5888];
	ld.shared.v4.f32 	{%f12066, %f12067, %f12068, %f12069}, [%r330+5632];
	ld.shared.v4.f32 	{%f12070, %f12071, %f12072, %f12073}, [%r330+5888];
	fma.rn.f32 	%f12074, %f12058, %f12066, %f11994;
	fma.rn.f32 	%f12075, %f12058, %f12067, %f11995;
	fma.rn.f32 	%f12076, %f12058, %f12068, %f11996;
	fma.rn.f32 	%f12077, %f12058, %f12069, %f11997;
	fma.rn.f32 	%f12078, %f12058, %f12070, %f11998;
	fma.rn.f32 	%f12079, %f12058, %f12071, %f11999;
	fma.rn.f32 	%f12080, %f12058, %f12072, %f12000;
	fma.rn.f32 	%f12081, %f12058, %f12073, %f12001;
	fma.rn.f32 	%f12082, %f12059, %f12066, %f12002;
	fma.rn.f32 	%f12083, %f12059, %f12067, %f12003;
	fma.rn.f32 	%f12084, %f12059, %f12068, %f12004;
	fma.rn.f32 	%f12085, %f12059, %f12069, %f12005;
	fma.rn.f32 	%f12086, %f12059, %f12070, %f12006;
	fma.rn.f32 	%f12087, %f12059, %f12071, %f12007;
	fma.rn.f32 	%f12088, %f12059, %f12072, %f12008;
	fma.rn.f32 	%f12089, %f12059, %f12073, %f12009;
	fma.rn.f32 	%f12090, %f12060, %f12066, %f12010;
	fma.rn.f32 	%f12091, %f12060, %f12067, %f12011;
	fma.rn.f32 	%f12092, %f12060, %f12068, %f12012;
	fma.rn.f32 	%f12093, %f12060, %f12069, %f12013;
	fma.rn.f32 	%f12094, %f12060, %f12070, %f12014;
	fma.rn.f32 	%f12095, %f12060, %f12071, %f12015;
	fma.rn.f32 	%f12096, %f12060, %f12072, %f12016;
	fma.rn.f32 	%f12097, %f12060, %f12073, %f12017;
	fma.rn.f32 	%f12098, %f12061, %f12066, %f12018;
	fma.rn.f32 	%f12099, %f12061, %f12067, %f12019;
	fma.rn.f32 	%f12100, %f12061, %f12068, %f12020;
	fma.rn.f32 	%f12101, %f12061, %f12069, %f12021;
	fma.rn.f32 	%f12102, %f12061, %f12070, %f12022;
	fma.rn.f32 	%f12103, %f12061, %f12071, %f12023;
	fma.rn.f32 	%f12104, %f12061, %f12072, %f12024;
	fma.rn.f32 	%f12105, %f12061, %f12073, %f12025;
	fma.rn.f32 	%f12106, %f12062, %f12066, %f12026;
	fma.rn.f32 	%f12107, %f12062, %f12067, %f12027;
	fma.rn.f32 	%f12108, %f12062, %f12068, %f12028;
	fma.rn.f32 	%f12109, %f12062, %f12069, %f12029;
	fma.rn.f32 	%f12110, %f12062, %f12070, %f12030;
	fma.rn.f32 	%f12111, %f12062, %f12071, %f12031;
	fma.rn.f32 	%f12112, %f12062, %f12072, %f12032;
	fma.rn.f32 	%f12113, %f12062, %f12073, %f12033;
	fma.rn.f32 	%f12114, %f12063, %f12066, %f12034;
	fma.rn.f32 	%f12115, %f12063, %f12067, %f12035;
	fma.rn.f32 	%f12116, %f12063, %f12068, %f12036;
	fma.rn.f32 	%f12117, %f12063, %f12069, %f12037;
	fma.rn.f32 	%f12118, %f12063, %f12070, %f12038;
	fma.rn.f32 	%f12119, %f12063, %f12071, %f12039;
	fma.rn.f32 	%f12120, %f12063, %f12072, %f12040;
	fma.rn.f32 	%f12121, %f12063, %f12073, %f12041;
	fma.rn.f32 	%f12122, %f12064, %f12066, %f12042;
	fma.rn.f32 	%f12123, %f12064, %f12067, %f12043;
	fma.rn.f32 	%f12124, %f12064, %f12068, %f12044;
	fma.rn.f32 	%f12125, %f12064, %f12069, %f12045;
	fma.rn.f32 	%f12126, %f12064, %f12070, %f12046;
	fma.rn.f32 	%f12127, %f12064, %f12071, %f12047;
	fma.rn.f32 	%f12128, %f12064, %f12072, %f12048;
	fma.rn.f32 	%f12129, %f12064, %f12073, %f12049;
	fma.rn.f32 	%f12130, %f12065, %f12066, %f12050;
	fma.rn.f32 	%f12131, %f12065, %f12067, %f12051;
	fma.rn.f32 	%f12132, %f12065, %f12068, %f12052;
	fma.rn.f32 	%f12133, %f12065, %f12069, %f12053;
	fma.rn.f32 	%f12134, %f12065, %f12070, %f12054;
	fma.rn.f32 	%f12135, %f12065, %f12071, %f12055;
	fma.rn.f32 	%f12136, %f12065, %f12072, %f12056;
	fma.rn.f32 	%f12137, %f12065, %f12073, %f12057;
	ld.shared.v4.f32 	{%f12138, %f12139, %f12140, %f12141}, [%r328+6144];
	ld.shared.v4.f32 	{%f12142, %f12143, %f12144, %f12145}, [%r328+6400];
	ld.shared.v4.f32 	{%f12146, %f12147, %f12148, %f12149}, [%r330+6144];
	ld.shared.v4.f32 	{%f12150, %f12151, %f12152, %f12153}, [%r330+6400];
	fma.rn.f32 	%f12154, %f12138, %f12146, %f12074;
	fma.rn.f32 	%f12155, %f12138, %f12147, %f12075;
	fma.rn.f32 	%f12156, %f12138, %f12148, %f12076;
	fma.rn.f32 	%f12157, %f12138, %f12149, %f12077;
	fma.rn.f32 	%f12158, %f12138, %f12150, %f12078;
	fma.rn.f32 	%f12159, %f12138, %f12151, %f12079;
	fma.rn.f32 	%f12160, %f12138, %f12152, %f12080;
	fma.rn.f32 	%f12161, %f12138, %f12153, %f12081;
	fma.rn.f32 	%f12162, %f12139, %f12146, %f12082;
	fma.rn.f32 	%f12163, %f12139, %f12147, %f12083;
	fma.rn.f32 	%f12164, %f12139, %f12148, %f12084;
	fma.rn.f32 	%f12165, %f12139, %f12149, %f12085;
	fma.rn.f32 	%f12166, %f12139, %f12150, %f12086;
	fma.rn.f32 	%f12167, %f12139, %f12151, %f12087;
	fma.rn.f32 	%f12168, %f12139, %f12152, %f12088;
	fma.rn.f32 	%f12169, %f12139, %f12153, %f12089;
	fma.rn.f32 	%f12170, %f12140, %f12146, %f12090;
	fma.rn.f32 	%f12171, %f12140, %f12147, %f12091;
	fma.rn.f32 	%f12172, %f12140, %f12148, %f12092;
	fma.rn.f32 	%f12173, %f12140, %f12149, %f12093;
	fma.rn.f32 	%f12174, %f12140, %f12150, %f12094;
	fma.rn.f32 	%f12175, %f12140, %f12151, %f12095;
	fma.rn.f32 	%f12176, %f12140, %f12152, %f12096;
	fma.rn.f32 	%f12177, %f12140, %f12153, %f12097;
	fma.rn.f32 	%f12178, %f12141, %f12146, %f12098;
	fma.rn.f32 	%f12179, %f12141, %f12147, %f12099;
	fma.rn.f32 	%f12180, %f12141, %f12148, %f12100;
	fma.rn.f32 	%f12181, %f12141, %f12149, %f12101;
	fma.rn.f32 	%f12182, %f12141, %f12150, %f12102;
	fma.rn.f32 	%f12183, %f12141, %f12151, %f12103;
	fma.rn.f32 	%f12184, %f12141, %f12152, %f12104;
	fma.rn.f32 	%f12185, %f12141, %f12153, %f12105;
	fma.rn.f32 	%f12186, %f12142, %f12146, %f12106;
	fma.rn.f32 	%f12187, %f12142, %f12147, %f12107;
	fma.rn.f32 	%f12188, %f12142, %f12148, %f12108;
	fma.rn.f32 	%f12189, %f12142, %f12149, %f12109;
	fma.rn.f32 	%f12190, %f12142, %f12150, %f12110;
	fma.rn.f32 	%f12191, %f12142, %f12151, %f12111;
	fma.rn.f32 	%f12192, %f12142, %f12152, %f12112;
	fma.rn.f32 	%f12193, %f12142, %f12153, %f12113;
	fma.rn.f32 	%f12194, %f12143, %f12146, %f12114;
	fma.rn.f32 	%f12195, %f12143, %f12147, %f12115;
	fma.rn.f32 	%f12196, %f12143, %f12148, %f12116;
	fma.rn.f32 	%f12197, %f12143, %f12149, %f12117;
	fma.rn.f32 	%f12198, %f12143, %f12150, %f12118;
	fma.rn.f32 	%f12199, %f12143, %f12151, %f12119;
	fma.rn.f32 	%f12200, %f12143, %f12152, %f12120;
	fma.rn.f32 	%f12201, %f12143, %f12153, %f12121;
	fma.rn.f32 	%f12202, %f12144, %f12146, %f12122;
	fma.rn.f32 	%f12203, %f12144, %f12147, %f12123;
	fma.rn.f32 	%f12204, %f12144, %f12148, %f12124;
	fma.rn.f32 	%f12205, %f12144, %f12149, %f12125;
	fma.rn.f32 	%f12206, %f12144, %f12150, %f12126;
	fma.rn.f32 	%f12207, %f12144, %f12151, %f12127;
	fma.rn.f32 	%f12208, %f12144, %f12152, %f12128;
	fma.rn.f32 	%f12209, %f12144, %f12153, %f12129;
	fma.rn.f32 	%f12210, %f12145, %f12146, %f12130;
	fma.rn.f32 	%f12211, %f12145, %f12147, %f12131;
	fma.rn.f32 	%f12212, %f12145, %f12148, %f12132;
	fma.rn.f32 	%f12213, %f12145, %f12149, %f12133;
	fma.rn.f32 	%f12214, %f12145, %f12150, %f12134;
	fma.rn.f32 	%f12215, %f12145, %f12151, %f12135;
	fma.rn.f32 	%f12216, %f12145, %f12152, %f12136;
	fma.rn.f32 	%f12217, %f12145, %f12153, %f12137;
	ld.shared.v4.f32 	{%f12218, %f12219, %f12220, %f12221}, [%r328+6656];
	ld.shared.v4.f32 	{%f12222, %f12223, %f12224, %f12225}, [%r328+6912];
	ld.shared.v4.f32 	{%f12226, %f12227, %f12228, %f12229}, [%r330+6656];
	ld.shared.v4.f32 	{%f12230, %f12231, %f12232, %f12233}, [%r330+6912];
	fma.rn.f32 	%f12234, %f12218, %f12226, %f12154;
	fma.rn.f32 	%f12235, %f12218, %f12227, %f12155;
	fma.rn.f32 	%f12236, %f12218, %f12228, %f12156;
	fma.rn.f32 	%f12237, %f12218, %f12229, %f12157;
	fma.rn.f32 	%f12238, %f12218, %f12230, %f12158;
	fma.rn.f32 	%f12239, %f12218, %f12231, %f12159;
	fma.rn.f32 	%f12240, %f12218, %f12232, %f12160;
	fma.rn.f32 	%f12241, %f12218, %f12233, %f12161;
	fma.rn.f32 	%f12242, %f12219, %f12226, %f12162;
	fma.rn.f32 	%f12243, %f12219, %f12227, %f12163;
	fma.rn.f32 	%f12244, %f12219, %f12228, %f12164;
	fma.rn.f32 	%f12245, %f12219, %f12229, %f12165;
	fma.rn.f32 	%f12246, %f12219, %f12230, %f12166;
	fma.rn.f32 	%f12247, %f12219, %f12231, %f12167;
	fma.rn.f32 	%f12248, %f12219, %f12232, %f12168;
	fma.rn.f32 	%f12249, %f12219, %f12233, %f12169;
	fma.rn.f32 	%f12250, %f12220, %f12226, %f12170;
	fma.rn.f32 	%f12251, %f12220, %f12227, %f12171;
	fma.rn.f32 	%f12252, %f12220, %f12228, %f12172;
	fma.rn.f32 	%f12253, %f12220, %f12229, %f12173;
	fma.rn.f32 	%f12254, %f12220, %f12230, %f12174;
	fma.rn.f32 	%f12255, %f12220, %f12231, %f12175;
	fma.rn.f32 	%f12256, %f12220, %f12232, %f12176;
	fma.rn.f32 	%f12257, %f12220, %f12233, %f12177;
	fma.rn.f32 	%f12258, %f12221, %f12226, %f12178;
	fma.rn.f32 	%f12259, %f12221, %f12227, %f12179;
	fma.rn.f32 	%f12260, %f12221, %f12228, %f12180;
	fma.rn.f32 	%f12261, %f12221, %f12229, %f12181;
	fma.rn.f32 	%f12262, %f12221, %f12230, %f12182;
	fma.rn.f32 	%f12263, %f12221, %f12231, %f12183;
	fma.rn.f32 	%f12264, %f12221, %f12232, %f12184;
	fma.rn.f32 	%f12265, %f12221, %f12233, %f12185;
	fma.rn.f32 	%f12266, %f12222, %f12226, %f12186;
	fma.rn.f32 	%f12267, %f12222, %f12227, %f12187;
	fma.rn.f32 	%f12268, %f12222, %f12228, %f12188;
	fma.rn.f32 	%f12269, %f12222, %f12229, %f12189;
	fma.rn.f32 	%f12270, %f12222, %f12230, %f12190;
	fma.rn.f32 	%f12271, %f12222, %f12231, %f12191;
	fma.rn.f32 	%f12272, %f12222, %f12232, %f12192;
	fma.rn.f32 	%f12273, %f12222, %f12233, %f12193;
	fma.rn.f32 	%f12274, %f12223, %f12226, %f12194;
	fma.rn.f32 	%f12275, %f12223, %f12227, %f12195;
	fma.rn.f32 	%f12276, %f12223, %f12228, %f12196;
	fma.rn.f32 	%f12277, %f12223, %f12229, %f12197;
	fma.rn.f32 	%f12278, %f12223, %f12230, %f12198;
	fma.rn.f32 	%f12279, %f12223, %f12231, %f12199;
	fma.rn.f32 	%f12280, %f12223, %f12232, %f12200;
	fma.rn.f32 	%f12281, %f12223, %f12233, %f12201;
	fma.rn.f32 	%f12282, %f12224, %f12226, %f12202;
	fma.rn.f32 	%f12283, %f12224, %f12227, %f12203;
	fma.rn.f32 	%f12284, %f12224, %f12228, %f12204;
	fma.rn.f32 	%f12285, %f12224, %f12229, %f12205;
	fma.rn.f32 	%f12286, %f12224, %f12230, %f12206;
	fma.rn.f32 	%f12287, %f12224, %f12231, %f12207;
	fma.rn.f32 	%f12288, %f12224, %f12232, %f12208;
	fma.rn.f32 	%f12289, %f12224, %f12233, %f12209;
	fma.rn.f32 	%f12290, %f12225, %f12226, %f12210;
	fma.rn.f32 	%f12291, %f12225, %f12227, %f12211;
	fma.rn.f32 	%f12292, %f12225, %f12228, %f12212;
	fma.rn.f32 	%f12293, %f12225, %f12229, %f12213;
	fma.rn.f32 	%f12294, %f12225, %f12230, %f12214;
	fma.rn.f32 	%f12295, %f12225, %f12231, %f12215;
	fma.rn.f32 	%f12296, %f12225, %f12232, %f12216;
	fma.rn.f32 	%f12297, %f12225, %f12233, %f12217;
	ld.shared.v4.f32 	{%f12298, %f12299, %f12300, %f12301}, [%r328+7168];
	ld.shared.v4.f32 	{%f12302, %f12303, %f12304, %f12305}, [%r328+7424];
	ld.shared.v4.f32 	{%f12306, %f12307, %f12308, %f12309}, [%r330+7168];
	ld.shared.v4.f32 	{%f12310, %f12311, %f12312, %f12313}, [%r330+7424];
	fma.rn.f32 	%f12314, %f12298, %f12306, %f12234;
	fma.rn.f32 	%f12315, %f12298, %f12307, %f12235;
	fma.rn.f32 	%f12316, %f12298, %f12308, %f12236;
	fma.rn.f32 	%f12317, %f12298, %f12309, %f12237;
	fma.rn.f32 	%f12318, %f12298, %f12310, %f12238;
	fma.rn.f32 	%f12319, %f12298, %f12311, %f12239;
	fma.rn.f32 	%f12320, %f12298, %f12312, %f12240;
	fma.rn.f32 	%f12321, %f12298, %f12313, %f12241;
	fma.rn.f32 	%f12322, %f12299, %f12306, %f12242;
	fma.rn.f32 	%f12323, %f12299, %f12307, %f12243;
	fma.rn.f32 	%f12324, %f12299, %f12308, %f12244;
	fma.rn.f32 	%f12325, %f12299, %f12309, %f12245;
	fma.rn.f32 	%f12326, %f12299, %f12310, %f12246;
	fma.rn.f32 	%f12327, %f12299, %f12311, %f12247;
	fma.rn.f32 	%f12328, %f12299, %f12312, %f12248;
	fma.rn.f32 	%f12329, %f12299, %f12313, %f12249;
	fma.rn.f32 	%f12330, %f12300, %f12306, %f12250;
	fma.rn.f32 	%f12331, %f12300, %f12307, %f12251;
	fma.rn.f32 	%f12332, %f12300, %f12308, %f12252;
	fma.rn.f32 	%f12333, %f12300, %f12309, %f12253;
	fma.rn.f32 	%f12334, %f12300, %f12310, %f12254;
	fma.rn.f32 	%f12335, %f12300, %f12311, %f12255;
	fma.rn.f32 	%f12336, %f12300, %f12312, %f12256;
	fma.rn.f32 	%f12337, %f12300, %f12313, %f12257;
	fma.rn.f32 	%f12338, %f12301, %f12306, %f12258;
	fma.rn.f32 	%f12339, %f12301, %f12307, %f12259;
	fma.rn.f32 	%f12340, %f12301, %f12308, %f12260;
	fma.rn.f32 	%f12341, %f12301, %f12309, %f12261;
	fma.rn.f32 	%f12342, %f12301, %f12310, %f12262;
	fma.rn.f32 	%f12343, %f12301, %f12311, %f12263;
	fma.rn.f32 	%f12344, %f12301, %f12312, %f12264;
	fma.rn.f32 	%f12345, %f12301, %f12313, %f12265;
	fma.rn.f32 	%f12346, %f12302, %f12306, %f12266;
	fma.rn.f32 	%f12347, %f12302, %f12307, %f12267;
	fma.rn.f32 	%f12348, %f12302, %f12308, %f12268;
	fma.rn.f32 	%f12349, %f12302, %f12309, %f12269;
	fma.rn.f32 	%f12350, %f12302, %f12310, %f12270;
	fma.rn.f32 	%f12351, %f12302, %f12311, %f12271;
	fma.rn.f32 	%f12352, %f12302, %f12312, %f12272;
	fma.rn.f32 	%f12353, %f12302, %f12313, %f12273;
	fma.rn.f32 	%f12354, %f12303, %f12306, %f12274;
	fma.rn.f32 	%f12355, %f12303, %f12307, %f12275;
	fma.rn.f32 	%f12356, %f12303, %f12308, %f12276;
	fma.rn.f32 	%f12357, %f12303, %f12309, %f12277;
	fma.rn.f32 	%f12358, %f12303, %f12310, %f12278;
	fma.rn.f32 	%f12359, %f12303, %f12311, %f12279;
	fma.rn.f32 	%f12360, %f12303, %f12312, %f12280;
	fma.rn.f32 	%f12361, %f12303, %f12313, %f12281;
	fma.rn.f32 	%f12362, %f12304, %f12306, %f12282;
	fma.rn.f32 	%f12363, %f12304, %f12307, %f12283;
	fma.rn.f32 	%f12364, %f12304, %f12308, %f12284;
	fma.rn.f32 	%f12365, %f12304, %f12309, %f12285;
	fma.rn.f32 	%f12366, %f12304, %f12310, %f12286;
	fma.rn.f32 	%f12367, %f12304, %f12311, %f12287;
	fma.rn.f32 	%f12368, %f12304, %f12312, %f12288;
	fma.rn.f32 	%f12369, %f12304, %f12313, %f12289;
	fma.rn.f32 	%f12370, %f12305, %f12306, %f12290;
	fma.rn.f32 	%f12371, %f12305, %f12307, %f12291;
	fma.rn.f32 	%f12372, %f12305, %f12308, %f12292;
	fma.rn.f32 	%f12373, %f12305, %f12309, %f12293;
	fma.rn.f32 	%f12374, %f12305, %f12310, %f12294;
	fma.rn.f32 	%f12375, %f12305, %f12311, %f12295;
	fma.rn.f32 	%f12376, %f12305, %f12312, %f12296;
	fma.rn.f32 	%f12377, %f12305, %f12313, %f12297;
	ld.shared.v4.f32 	{%f12378, %f12379, %f12380, %f12381}, [%r328+7680];
	ld.shared.v4.f32 	{%f12382, %f12383, %f12384, %f12385}, [%r328+7936];
	ld.shared.v4.f32 	{%f12386, %f12387, %f12388, %f12389}, [%r330+7680];
	ld.shared.v4.f32 	{%f12390, %f12391, %f12392, %f12393}, [%r330+7936];
	fma.rn.f32 	%f1149, %f12378, %f12386, %f12314;
	fma.rn.f32 	%f1150, %f12378, %f12387, %f12315;
	fma.rn.f32 	%f1151, %f12378, %f12388, %f12316;
	fma.rn.f32 	%f1152, %f12378, %f12389, %f12317;
	fma.rn.f32 	%f1153, %f12378, %f12390, %f12318;
	fma.rn.f32 	%f1154, %f12378, %f12391, %f12319;
	fma.rn.f32 	%f1155, %f12378, %f12392, %f12320;
	fma.rn.f32 	%f1156, %f12378, %f12393, %f12321;
	fma.rn.f32 	%f1157, %f12379, %f12386, %f12322;
	fma.rn.f32 	%f1158, %f12379, %f12387, %f12323;
	fma.rn.f32 	%f1159, %f12379, %f12388, %f12324;
	fma.rn.f32 	%f1160, %f12379, %f12389, %f12325;
	fma.rn.f32 	%f1161, %f12379, %f12390, %f12326;
	fma.rn.f32 	%f1162, %f12379, %f12391, %f12327;
	fma.rn.f32 	%f1163, %f12379, %f12392, %f12328;
	fma.rn.f32 	%f1164, %f12379, %f12393, %f12329;
	fma.rn.f32 	%f1165, %f12380, %f12386, %f12330;
	fma.rn.f32 	%f1166, %f12380, %f12387, %f12331;
	fma.rn.f32 	%f1167, %f12380, %f12388, %f12332;
	fma.rn.f32 	%f1168, %f12380, %f12389, %f12333;
	fma.rn.f32 	%f1169, %f12380, %f12390, %f12334;
	fma.rn.f32 	%f1170, %f12380, %f12391, %f12335;
	fma.rn.f32 	%f1171, %f12380, %f12392, %f12336;
	fma.rn.f32 	%f1172, %f12380, %f12393, %f12337;
	fma.rn.f32 	%f1173, %f12381, %f12386, %f12338;
	fma.rn.f32 	%f1174, %f12381, %f12387, %f12339;
	fma.rn.f32 	%f1175, %f12381, %f12388, %f12340;
	fma.rn.f32 	%f1176, %f12381, %f12389, %f12341;
	fma.rn.f32 	%f1177, %f12381, %f12390, %f12342;
	fma.rn.f32 	%f1178, %f12381, %f12391, %f12343;
	fma.rn.f32 	%f1179, %f12381, %f12392, %f12344;
	fma.rn.f32 	%f1180, %f12381, %f12393, %f12345;
	fma.rn.f32 	%f1181, %f12382, %f12386, %f12346;
	fma.rn.f32 	%f1182, %f12382, %f12387, %f12347;
	fma.rn.f32 	%f1183, %f12382, %f12388, %f12348;
	fma.rn.f32 	%f1184, %f12382, %f12389, %f12349;
	fma.rn.f32 	%f1185, %f12382, %f12390, %f12350;
	fma.rn.f32 	%f1186, %f12382, %f12391, %f12351;
	fma.rn.f32 	%f1187, %f12382, %f12392, %f12352;
	fma.rn.f32 	%f1188, %f12382, %f12393, %f12353;
	fma.rn.f32 	%f1189, %f12383, %f12386, %f12354;
	fma.rn.f32 	%f1190, %f12383, %f12387, %f12355;
	fma.rn.f32 	%f1191, %f12383, %f12388, %f12356;
	fma.rn.f32 	%f1192, %f12383, %f12389, %f12357;
	fma.rn.f32 	%f1193, %f12383, %f12390, %f12358;
	fma.rn.f32 	%f1194, %f12383, %f12391, %f12359;
	fma.rn.f32 	%f1195, %f12383, %f12392, %f12360;
	fma.rn.f32 	%f1196, %f12383, %f12393, %f12361;
	fma.rn.f32 	%f1197, %f12384, %f12386, %f12362;
	fma.rn.f32 	%f1198, %f12384, %f12387, %f12363;
	fma.rn.f32 	%f1199, %f12384, %f12388, %f12364;
	fma.rn.f32 	%f1200, %f12384, %f12389, %f12365;
	fma.rn.f32 	%f1201, %f12384, %f12390, %f12366;
	fma.rn.f32 	%f1202, %f12384, %f12391, %f12367;
	fma.rn.f32 	%f1203, %f12384, %f12392, %f12368;
	fma.rn.f32 	%f1204, %f12384, %f12393, %f12369;
	fma.rn.f32 	%f1205, %f12385, %f12386, %f12370;
	fma.rn.f32 	%f1206, %f12385, %f12387, %f12371;
	fma.rn.f32 	%f1207, %f12385, %f12388, %f12372;
	fma.rn.f32 	%f1208, %f12385, %f12389, %f12373;
	fma.rn.f32 	%f1209, %f12385, %f12390, %f12374;
	fma.rn.f32 	%f1210, %f12385, %f12391, %f12375;
	fma.rn.f32 	%f1211, %f12385, %f12392, %f12376;
	fma.rn.f32 	%f1212, %f12385, %f12393, %f12377;
	@%p16 bra 	$L__BB2_33;
	mov.u32 	%r335, %tid.x;
	shl.b32 	%r336, %r335, 11;
	and.b32  	%r337, %r336, 2048;
	add.s32 	%r338, %r328, %r337;
	st.shared.f32 	[%r338], %f197;
	st.shared.f32 	[%r338+512], %f198;
	st.shared.f32 	[%r338+1024], %f199;
	st.shared.f32 	[%r338+1536], %f200;
	st.shared.f32 	[%r338+4], %f205;
	st.shared.f32 	[%r338+516], %f206;
	st.shared.f32 	[%r338+1028], %f207;
	st.shared.f32 	[%r338+1540], %f208;
	st.shared.f32 	[%r338+8], %f213;
	st.shared.f32 	[%r338+520], %f214;
	st.shared.f32 	[%r338+1032], %f215;
	st.shared.f32 	[%r338+1544], %f216;
	st.shared.f32 	[%r338+12], %f221;
	st.shared.f32 	[%r338+524], %f222;
	st.shared.f32 	[%r338+1036], %f223;
	st.shared.f32 	[%r338+1548], %f224;
	st.shared.f32 	[%r338+256], %f229;
	st.shared.f32 	[%r338+768], %f230;
	st.shared.f32 	[%r338+1280], %f231;
	st.shared.f32 	[%r338+1792], %f232;
	st.shared.f32 	[%r338+260], %f237;
	st.shared.f32 	[%r338+772], %f238;
	st.shared.f32 	[%r338+1284], %f239;
	st.shared.f32 	[%r338+1796], %f240;
	st.shared.f32 	[%r338+264], %f245;
	st.shared.f32 	[%r338+776], %f246;
	st.shared.f32 	[%r338+1288], %f247;
	st.shared.f32 	[%r338+1800], %f248;
	st.shared.f32 	[%r338+268], %f253;
	st.shared.f32 	[%r338+780], %f254;
	st.shared.f32 	[%r338+1292], %f255;
	st.shared.f32 	[%r338+1804], %f256;
$L__BB2_33:
	setp.ne.s32 	%p17, %r220, 7;
	st.shared.v4.f32 	[%r326], {%f1145, %f1146, %f1147, %f1148};
	bar.sync 	0;
	ld.global.nc.v4.f32 	{%f1213, %f1214, %f1215, %f1216}, [%rd13+491520];
	ld.shared.v4.f32 	{%f12394, %f12395, %f12396, %f12397}, [%r328];
	ld.shared.v4.f32 	{%f12398, %f12399, %f12400, %f12401}, [%r328+256];
	ld.shared.v4.f32 	{%f12402, %f12403, %f12404, %f12405}, [%r330];
	ld.shared.v4.f32 	{%f12406, %f12407, %f12408, %f12409}, [%r330+256];
	fma.rn.f32 	%f12410, %f12394, %f12402, %f1149;
	fma.rn.f32 	%f12411, %f12394, %f12403, %f1150;
	fma.rn.f32 	%f12412, %f12394, %f12404, %f1151;
	fma.rn.f32 	%f12413, %f12394, %f12405, %f1152;
	fma.rn.f32 	%f12414, %f12394, %f12406, %f1153;
	fma.rn.f32 	%f12415, %f12394, %f12407, %f1154;
	fma.rn.f32 	%f12416, %f12394, %f12408, %f1155;
	fma.rn.f32 	%f12417, %f12394, %f12409, %f1156;
	fma.rn.f32 	%f12418, %f12395, %f12402, %f1157;
	fma.rn.f32 	%f12419, %f12395, %f12403, %f1158;
	fma.rn.f32 	%f12420, %f12395, %f12404, %f1159;
	fma.rn.f32 	%f12421, %f12395, %f12405, %f1160;
	fma.rn.f32 	%f12422, %f12395, %f12406, %f1161;
	fma.rn.f32 	%f12423, %f12395, %f12407, %f1162;
	fma.rn.f32 	%f12424, %f12395, %f12408, %f1163;
	fma.rn.f32 	%f12425, %f12395, %f12409, %f1164;
	fma.rn.f32 	%f12426, %f12396, %f12402, %f1165;
	fma.rn.f32 	%f12427, %f12396, %f12403, %f1166;
	fma.rn.f32 	%f12428, %f12396, %f12404, %f1167;
	fma.rn.f32 	%f12429, %f12396, %f12405, %f1168;
	fma.rn.f32 	%f12430, %f12396, %f12406, %f1169;
	fma.rn.f32 	%f12431, %f12396, %f12407, %f1170;
	fma.rn.f32 	%f12432, %f12396, %f12408, %f1171;
	fma.rn.f32 	%f12433, %f12396, %f12409, %f1172;
	fma.rn.f32 	%f12434, %f12397, %f12402, %f1173;
	fma.rn.f32 	%f12435, %f12397, %f12403, %f1174;
	fma.rn.f32 	%f12436, %f12397, %f12404, %f1175;
	fma.rn.f32 	%f12437, %f12397, %f12405, %f1176;
	fma.rn.f32 	%f12438, %f12397, %f12406, %f1177;
	fma.rn.f32 	%f12439, %f12397, %f12407, %f1178;
	fma.rn.f32 	%f12440, %f12397, %f12408, %f1179;
	fma.rn.f32 	%f12441, %f12397, %f12409, %f1180;
	fma.rn.f32 	%f12442, %f12398, %f12402, %f1181;
	fma.rn.f32 	%f12443, %f12398, %f12403, %f1182;
	fma.rn.f32 	%f12444, %f12398, %f12404, %f1183;
	fma.rn.f32 	%f12445, %f12398, %f12405, %f1184;
	fma.rn.f32 	%f12446, %f12398, %f12406, %f1185;
	fma.rn.f32 	%f12447, %f12398, %f12407, %f1186;
	fma.rn.f32 	%f12448, %f12398, %f12408, %f1187;
	fma.rn.f32 	%f12449, %f12398, %f12409, %f1188;
	fma.rn.f32 	%f12450, %f12399, %f12402, %f1189;
	fma.rn.f32 	%f12451, %f12399, %f12403, %f1190;
	fma.rn.f32 	%f12452, %f12399, %f12404, %f1191;
	fma.rn.f32 	%f12453, %f12399, %f12405, %f1192;
	fma.rn.f32 	%f12454, %f12399, %f12406, %f1193;
	fma.rn.f32 	%f12455, %f12399, %f12407, %f1194;
	fma.rn.f32 	%f12456, %f12399, %f12408, %f1195;
	fma.rn.f32 	%f12457, %f12399, %f12409, %f1196;
	fma.rn.f32 	%f12458, %f12400, %f12402, %f1197;
	fma.rn.f32 	%f12459, %f12400, %f12403, %f1198;
	fma.rn.f32 	%f12460, %f12400, %f12404, %f1199;
	fma.rn.f32 	%f12461, %f12400, %f12405, %f1200;
	fma.rn.f32 	%f12462, %f12400, %f12406, %f1201;
	fma.rn.f32 	%f12463, %f12400, %f12407, %f1202;
	fma.rn.f32 	%f12464, %f12400, %f12408, %f1203;
	fma.rn.f32 	%f12465, %f12400, %f12409, %f1204;
	fma.rn.f32 	%f12466, %f12401, %f12402, %f1205;
	fma.rn.f32 	%f12467, %f12401, %f12403, %f1206;
	fma.rn.f32 	%f12468, %f12401, %f12404, %f1207;
	fma.rn.f32 	%f12469, %f12401, %f12405, %f1208;
	fma.rn.f32 	%f12470, %f12401, %f12406, %f1209;
	fma.rn.f32 	%f12471, %f12401, %f12407, %f1210;
	fma.rn.f32 	%f12472, %f12401, %f12408, %f1211;
	fma.rn.f32 	%f12473, %f12401, %f12409, %f1212;
	ld.shared.v4.f32 	{%f12474, %f12475, %f12476, %f12477}, [%r328+512];
	ld.shared.v4.f32 	{%f12478, %f12479, %f12480, %f12481}, [%r328+768];
	ld.shared.v4.f32 	{%f12482, %f12483, %f12484, %f12485}, [%r330+512];
	ld.shared.v4.f32 	{%f12486, %f12487, %f12488, %f12489}, [%r330+768];
	fma.rn.f32 	%f12490, %f12474, %f12482, %f12410;
	fma.rn.f32 	%f12491, %f12474, %f12483, %f12411;
	fma.rn.f32 	%f12492, %f12474, %f12484, %f12412;
	fma.rn.f32 	%f12493, %f12474, %f12485, %f12413;
	fma.rn.f32 	%f12494, %f12474, %f12486, %f12414;
	fma.rn.f32 	%f12495, %f12474, %f12487, %f12415;
	fma.rn.f32 	%f12496, %f12474, %f12488, %f12416;
	fma.rn.f32 	%f12497, %f12474, %f12489, %f12417;
	fma.rn.f32 	%f12498, %f12475, %f12482, %f12418;
	fma.rn.f32 	%f12499, %f12475, %f12483, %f12419;
	fma.rn.f32 	%f12500, %f12475, %f12484, %f12420;
	fma.rn.f32 	%f12501, %f12475, %f12485, %f12421;
	fma.rn.f32 	%f12502, %f12475, %f12486, %f12422;
	fma.rn.f32 	%f12503, %f12475, %f12487, %f12423;
	fma.rn.f32 	%f12504, %f12475, %f12488, %f12424;
	fma.rn.f32 	%f12505, %f12475, %f12489, %f12425;
	fma.rn.f32 	%f12506, %f12476, %f12482, %f12426;
	fma.rn.f32 	%f12507, %f12476, %f12483, %f12427;
	fma.rn.f32 	%f12508, %f12476, %f12484, %f12428;
	fma.rn.f32 	%f12509, %f12476, %f12485, %f12429;
	fma.rn.f32 	%f12510, %f12476, %f12486, %f12430;
	fma.rn.f32 	%f12511, %f12476, %f12487, %f12431;
	fma.rn.f32 	%f12512, %f12476, %f12488, %f12432;
	fma.rn.f32 	%f12513, %f12476, %f12489, %f12433;
	fma.rn.f32 	%f12514, %f12477, %f12482, %f12434;
	fma.rn.f32 	%f12515, %f12477, %f12483, %f12435;
	fma.rn.f32 	%f12516, %f12477, %f12484, %f12436;
	fma.rn.f32 	%f12517, %f12477, %f12485, %f12437;
	fma.rn.f32 	%f12518, %f12477, %f12486, %f12438;
	fma.rn.f32 	%f12519, %f12477, %f12487, %f12439;
	fma.rn.f32 	%f12520, %f12477, %f12488, %f12440;
	fma.rn.f32 	%f12521, %f12477, %f12489, %f12441;
	fma.rn.f32 	%f12522, %f12478, %f12482, %f12442;
	fma.rn.f32 	%f12523, %f12478, %f12483, %f12443;
	fma.rn.f32 	%f12524, %f12478, %f12484, %f12444;
	fma.rn.f32 	%f12525, %f12478, %f12485, %f12445;
	fma.rn.f32 	%f12526, %f12478, %f12486, %f12446;
	fma.rn.f32 	%f12527, %f12478, %f12487, %f12447;
	fma.rn.f32 	%f12528, %f12478, %f12488, %f12448;
	fma.rn.f32 	%f12529, %f12478, %f12489, %f12449;
	fma.rn.f32 	%f12530, %f12479, %f12482, %f12450;
	fma.rn.f32 	%f12531, %f12479, %f12483, %f12451;
	fma.rn.f32 	%f12532, %f12479, %f12484, %f12452;
	fma.rn.f32 	%f12533, %f12479, %f12485, %f12453;
	fma.rn.f32 	%f12534, %f12479, %f12486, %f12454;
	fma.rn.f32 	%f12535, %f12479, %f12487, %f12455;
	fma.rn.f32 	%f12536, %f12479, %f12488, %f12456;
	fma.rn.f32 	%f12537, %f12479, %f12489, %f12457;
	fma.rn.f32 	%f12538, %f12480, %f12482, %f12458;
	fma.rn.f32 	%f12539, %f12480, %f12483, %f12459;
	fma.rn.f32 	%f12540, %f12480, %f12484, %f12460;
	fma.rn.f32 	%f12541, %f12480, %f12485, %f12461;
	fma.rn.f32 	%f12542, %f12480, %f12486, %f12462;
	fma.rn.f32 	%f12543, %f12480, %f12487, %f12463;
	fma.rn.f32 	%f12544, %f12480, %f12488, %f12464;
	fma.rn.f32 	%f12545, %f12480, %f12489, %f12465;
	fma.rn.f32 	%f12546, %f12481, %f12482, %f12466;
	fma.rn.f32 	%f12547, %f12481, %f12483, %f12467;
	fma.rn.f32 	%f12548, %f12481, %f12484, %f12468;
	fma.rn.f32 	%f12549, %f12481, %f12485, %f12469;
	fma.rn.f32 	%f12550, %f12481, %f12486, %f12470;
	fma.rn.f32 	%f12551, %f12481, %f12487, %f12471;
	fma.rn.f32 	%f12552, %f12481, %f12488, %f12472;
	fma.rn.f32 	%f12553, %f12481, %f12489, %f12473;
	ld.shared.v4.f32 	{%f12554, %f12555, %f12556, %f12557}, [%r328+1024];
	ld.shared.v4.f32 	{%f12558, %f12559, %f12560, %f12561}, [%r328+1280];
	ld.shared.v4.f32 	{%f12562, %f12563, %f12564, %f12565}, [%r330+1024];
	ld.shared.v4.f32 	{%f12566, %f12567, %f12568, %f12569}, [%r330+1280];
	fma.rn.f32 	%f12570, %f12554, %f12562, %f12490;
	fma.rn.f32 	%f12571, %f12554, %f12563, %f12491;
	fma.rn.f32 	%f12572, %f12554, %f12564, %f12492;
	fma.rn.f32 	%f12573, %f12554, %f12565, %f12493;
	fma.rn.f32 	%f12574, %f12554, %f12566, %f12494;
	fma.rn.f32 	%f12575, %f12554, %f12567, %f12495;
	fma.rn.f32 	%f12576, %f12554, %f12568, %f12496;
	fma.rn.f32 	%f12577, %f12554, %f12569, %f12497;
	fma.rn.f32 	%f12578, %f12555, %f12562, %f12498;
	fma.rn.f32 	%f12579, %f12555, %f12563, %f12499;
	fma.rn.f32 	%f12580, %f12555, %f12564, %f12500;
	fma.rn.f32 	%f12581, %f12555, %f12565, %f12501;
	fma.rn.f32 	%f12582, %f12555, %f12566, %f12502;
	fma.rn.f32 	%f12583, %f12555, %f12567, %f12503;
	fma.rn.f32 	%f12584, %f12555, %f12568, %f12504;
	fma.rn.f32 	%f12585, %f12555, %f12569, %f12505;
	fma.rn.f32 	%f12586, %f12556, %f12562, %f12506;
	fma.rn.f32 	%f12587, %f12556, %f12563, %f12507;
	fma.rn.f32 	%f12588, %f12556, %f12564, %f12508;
	fma.rn.f32 	%f12589, %f12556, %f12565, %f12509;
	fma.rn.f32 	%f12590, %f12556, %f12566, %f12510;
	fma.rn.f32 	%f12591, %f12556, %f12567, %f12511;
	fma.rn.f32 	%f12592, %f12556, %f12568, %f12512;
	fma.rn.f32 	%f12593, %f12556, %f12569, %f12513;
	fma.rn.f32 	%f12594, %f12557, %f12562, %f12514;
	fma.rn.f32 	%f12595, %f12557, %f12563, %f12515;
	fma.rn.f32 	%f12596, %f12557, %f12564, %f12516;
	fma.rn.f32 	%f12597, %f12557, %f12565, %f12517;
	fma.rn.f32 	%f12598, %f12557, %f12566, %f12518;
	fma.rn.f32 	%f12599, %f12557, %f12567, %f12519;
	fma.rn.f32 	%f12600, %f12557, %f12568, %f12520;
	fma.rn.f32 	%f12601, %f12557, %f12569, %f12521;
	fma.rn.f32 	%f12602, %f12558, %f12562, %f12522;
	fma.rn.f32 	%f12603, %f12558, %f12563, %f12523;
	fma.rn.f32 	%f12604, %f12558, %f12564, %f12524;
	fma.rn.f32 	%f12605, %f12558, %f12565, %f12525;
	fma.rn.f32 	%f12606, %f12558, %f12566, %f12526;
	fma.rn.f32 	%f12607, %f12558, %f12567, %f12527;
	fma.rn.f32 	%f12608, %f12558, %f12568, %f12528;
	fma.rn.f32 	%f12609, %f12558, %f12569, %f12529;
	fma.rn.f32 	%f12610, %f12559, %f12562, %f12530;
	fma.rn.f32 	%f12611, %f12559, %f12563, %f12531;
	fma.rn.f32 	%f12612, %f12559, %f12564, %f12532;
	fma.rn.f32 	%f12613, %f12559, %f12565, %f12533;
	fma.rn.f32 	%f12614, %f12559, %f12566, %f12534;
	fma.rn.f32 	%f12615, %f12559, %f12567, %f12535;
	fma.rn.f32 	%f12616, %f12559, %f12568, %f12536;
	fma.rn.f32 	%f12617, %f12559, %f12569, %f12537;
	fma.rn.f32 	%f12618, %f12560, %f12562, %f12538;
	fma.rn.f32 	%f12619, %f12560, %f12563, %f12539;
	fma.rn.f32 	%f12620, %f12560, %f12564, %f12540;
	fma.rn.f32 	%f12621, %f12560, %f12565, %f12541;
	fma.rn.f32 	%f12622, %f12560, %f12566, %f12542;
	fma.rn.f32 	%f12623, %f12560, %f12567, %f12543;
	fma.rn.f32 	%f12624, %f12560, %f12568, %f12544;
	fma.rn.f32 	%f12625, %f12560, %f12569, %f12545;
	fma.rn.f32 	%f12626, %f12561, %f12562, %f12546;
	fma.rn.f32 	%f12627, %f12561, %f12563, %f12547;
	fma.rn.f32 	%f12628, %f12561, %f12564, %f12548;
	fma.rn.f32 	%f12629, %f12561, %f12565, %f12549;
	fma.rn.f32 	%f12630, %f12561, %f12566, %f12550;
	fma.rn.f32 	%f12631, %f12561, %f12567, %f12551;
	fma.rn.f32 	%f12632, %f12561, %f12568, %f12552;
	fma.rn.f32 	%f12633, %f12561, %f12569, %f12553;
	ld.shared.v4.f32 	{%f12634, %f12635, %f12636, %f12637}, [%r328+1536];
	ld.shared.v4.f32 	{%f12638, %f12639, %f12640, %f12641}, [%r328+1792];
	ld.shared.v4.f32 	{%f12642, %f12643, %f12644, %f12645}, [%r330+1536];
	ld.shared.v4.f32 	{%f12646, %f12647, %f12648, %f12649}, [%r330+1792];
	fma.rn.f32 	%f12650, %f12634, %f12642, %f12570;
	fma.rn.f32 	%f12651, %f12634, %f12643, %f12571;
	fma.rn.f32 	%f12652, %f12634, %f12644, %f12572;
	fma.rn.f32 	%f12653, %f12634, %f12645, %f12573;
	fma.rn.f32 	%f12654, %f12634, %f12646, %f12574;
	fma.rn.f32 	%f12655, %f12634, %f12647, %f12575;
	fma.rn.f32 	%f12656, %f12634, %f12648, %f12576;
	fma.rn.f32 	%f12657, %f12634, %f12649, %f12577;
	fma.rn.f32 	%f12658, %f12635, %f12642, %f12578;
	fma.rn.f32 	%f12659, %f12635, %f12643, %f12579;
	fma.rn.f32 	%f12660, %f12635, %f12644, %f12580;
	fma.rn.f32 	%f12661, %f12635, %f12645, %f12581;
	fma.rn.f32 	%f12662, %f12635, %f12646, %f12582;
	fma.rn.f32 	%f12663, %f12635, %f12647, %f12583;
	fma.rn.f32 	%f12664, %f12635, %f12648, %f12584;
	fma.rn.f32 	%f12665, %f12635, %f12649, %f12585;
	fma.rn.f32 	%f12666, %f12636, %f12642, %f12586;
	fma.rn.f32 	%f12667, %f12636, %f12643, %f12587;
	fma.rn.f32 	%f12668, %f12636, %f12644, %f12588;
	fma.rn.f32 	%f12669, %f12636, %f12645, %f12589;
	fma.rn.f32 	%f12670, %f12636, %f12646, %f12590;
	fma.rn.f32 	%f12671, %f12636, %f12647, %f12591;
	fma.rn.f32 	%f12672, %f12636, %f12648, %f12592;
	fma.rn.f32 	%f12673, %f12636, %f12649, %f12593;
	fma.rn.f32 	%f12674, %f12637, %f12642, %f12594;
	fma.rn.f32 	%f12675, %f12637, %f12643, %f12595;
	fma.rn.f32 	%f12676, %f12637, %f12644, %f12596;
	fma.rn.f32 	%f12677, %f12637, %f12645, %f12597;
	fma.rn.f32 	%f12678, %f12637, %f12646, %f12598;
	fma.rn.f32 	%f12679, %f12637, %f12647, %f12599;
	fma.rn.f32 	%f12680, %f12637, %f12648, %f12600;
	fma.rn.f32 	%f12681, %f12637, %f12649, %f12601;
	fma.rn.f32 	%f12682, %f12638, %f12642, %f12602;
	fma.rn.f32 	%f12683, %f12638, %f12643, %f12603;
	fma.rn.f32 	%f12684, %f12638, %f12644, %f12604;
	fma.rn.f32 	%f12685, %f12638, %f12645, %f12605;
	fma.rn.f32 	%f12686, %f12638, %f12646, %f12606;
	fma.rn.f32 	%f12687, %f12638, %f12647, %f12607;
	fma.rn.f32 	%f12688, %f12638, %f12648, %f12608;
	fma.rn.f32 	%f12689, %f12638, %f12649, %f12609;
	fma.rn.f32 	%f12690, %f12639, %f12642, %f12610;
	fma.rn.f32 	%f12691, %f12639, %f12643, %f12611;
	fma.rn.f32 	%f12692, %f12639, %f12644, %f12612;
	fma.rn.f32 	%f12693, %f12639, %f12645, %f12613;
	fma.rn.f32 	%f12694, %f12639, %f12646, %f12614;
	fma.rn.f32 	%f12695, %f12639, %f12647, %f12615;
	fma.rn.f32 	%f12696, %f12639, %f12648, %f12616;
	fma.rn.f32 	%f12697, %f12639, %f12649, %f12617;
	fma.rn.f32 	%f12698, %f12640, %f12642, %f12618;
	fma.rn.f32 	%f12699, %f12640, %f12643, %f12619;
	fma.rn.f32 	%f12700, %f12640, %f12644, %f12620;
	fma.rn.f32 	%f12701, %f12640, %f12645, %f12621;
	fma.rn.f32 	%f12702, %f12640, %f12646, %f12622;
	fma.rn.f32 	%f12703, %f12640, %f12647, %f12623;
	fma.rn.f32 	%f12704, %f12640, %f12648, %f12624;
	fma.rn.f32 	%f12705, %f12640, %f12649, %f12625;
	fma.rn.f32 	%f12706, %f12641, %f12642, %f12626;
	fma.rn.f32 	%f12707, %f12641, %f12643, %f12627;
	fma.rn.f32 	%f12708, %f12641, %f12644, %f12628;
	fma.rn.f32 	%f12709, %f12641, %f12645, %f12629;
	fma.rn.f32 	%f12710, %f12641, %f12646, %f12630;
	fma.rn.f32 	%f12711, %f12641, %f12647, %f12631;
	fma.rn.f32 	%f12712, %f12641, %f12648, %f12632;
	fma.rn.f32 	%f12713, %f12641, %f12649, %f12633;
	ld.shared.v4.f32 	{%f12714, %f12715, %f12716, %f12717}, [%r328+2048];
	ld.shared.v4.f32 	{%f12718, %f12719, %f12720, %f12721}, [%r328+2304];
	ld.shared.v4.f32 	{%f12722, %f12723, %f12724, %f12725}, [%r330+2048];
	ld.shared.v4.f32 	{%f12726, %f12727, %f12728, %f12729}, [%r330+2304];
	fma.rn.f32 	%f12730, %f12714, %f12722, %f12650;
	fma.rn.f32 	%f12731, %f12714, %f12723, %f12651;
	fma.rn.f32 	%f12732, %f12714, %f12724, %f12652;
	fma.rn.f32 	%f12733, %f12714, %f12725, %f12653;
	fma.rn.f32 	%f12734, %f12714, %f12726, %f12654;
	fma.rn.f32 	%f12735, %f12714, %f12727, %f12655;
	fma.rn.f32 	%f12736, %f12714, %f12728, %f12656;
	fma.rn.f32 	%f12737, %f12714, %f12729, %f12657;
	fma.rn.f32 	%f12738, %f12715, %f12722, %f12658;
	fma.rn.f32 	%f12739, %f12715, %f12723, %f12659;
	fma.rn.f32 	%f12740, %f12715, %f12724, %f12660;
	fma.rn.f32 	%f12741, %f12715, %f12725, %f12661;
	fma.rn.f32 	%f12742, %f12715, %f12726, %f12662;
	fma.rn.f32 	%f12743, %f12715, %f12727, %f12663;
	fma.rn.f32 	%f12744, %f12715, %f12728, %f12664;
	fma.rn.f32 	%f12745, %f12715, %f12729, %f12665;
	fma.rn.f32 	%f12746, %f12716, %f12722, %f12666;
	fma.rn.f32 	%f12747, %f12716, %f12723, %f12667;
	fma.rn.f32 	%f12748, %f12716, %f12724, %f12668;
	fma.rn.f32 	%f12749, %f12716, %f12725, %f12669;
	fma.rn.f32 	%f12750, %f12716, %f12726, %f12670;
	fma.rn.f32 	%f12751, %f12716, %f12727, %f12671;
	fma.rn.f32 	%f12752, %f12716, %f12728, %f12672;
	fma.rn.f32 	%f12753, %f12716, %f12729, %f12673;
	fma.rn.f32 	%f12754, %f12717, %f12722, %f12674;
	fma.rn.f32 	%f12755, %f12717, %f12723, %f12675;
	fma.rn.f32 	%f12756, %f12717, %f12724, %f12676;
	fma.rn.f32 	%f12757, %f12717, %f12725, %f12677;
	fma.rn.f32 	%f12758, %f12717, %f12726, %f12678;
	fma.rn.f32 	%f12759, %f12717, %f12727, %f12679;
	fma.rn.f32 	%f12760, %f12717, %f12728, %f12680;
	fma.rn.f32 	%f12761, %f12717, %f12729, %f12681;
	fma.rn.f32 	%f12762, %f12718, %f12722, %f12682;
	fma.rn.f32 	%f12763, %f12718, %f12723, %f12683;
	fma.rn.f32 	%f12764, %f12718, %f12724, %f12684;
	fma.rn.f32 	%f12765, %f12718, %f12725, %f12685;
	fma.rn.f32 	%f12766, %f12718, %f12726, %f12686;
	fma.rn.f32 	%f12767, %f12718, %f12727, %f12687;
	fma.rn.f32 	%f12768, %f12718, %f12728, %f12688;
	fma.rn.f32 	%f12769, %f12718, %f12729, %f12689;
	fma.rn.f32 	%f12770, %f12719, %f12722, %f12690;
	fma.rn.f32 	%f12771, %f12719, %f12723, %f12691;
	fma.rn.f32 	%f12772, %f12719, %f12724, %f12692;
	fma.rn.f32 	%f12773, %f12719, %f12725, %f12693;
	fma.rn.f32 	%f12774, %f12719, %f12726, %f12694;
	fma.rn.f32 	%f12775, %f12719, %f12727, %f12695;
	fma.rn.f32 	%f12776, %f12719, %f12728, %f12696;
	fma.rn.f32 	%f12777, %f12719, %f12729, %f12697;
	fma.rn.f32 	%f12778, %f12720, %f12722, %f12698;
	fma.rn.f32 	%f12779, %f12720, %f12723, %f12699;
	fma.rn.f32 	%f12780, %f12720, %f12724, %f12700;
	fma.rn.f32 	%f12781, %f12720, %f12725, %f12701;
	fma.rn.f32 	%f12782, %f12720, %f12726, %f12702;
	fma.rn.f32 	%f12783, %f12720, %f12727, %f12703;
	fma.rn.f32 	%f12784, %f12720, %f12728, %f12704;
	fma.rn.f32 	%f12785, %f12720, %f12729, %f12705;
	fma.rn.f32 	%f12786, %f12721, %f12722, %f12706;
	fma.rn.f32 	%f12787, %f12721, %f12723, %f12707;
	fma.rn.f32 	%f12788, %f12721, %f12724, %f12708;
	fma.rn.f32 	%f12789, %f12721, %f12725, %f12709;
	fma.rn.f32 	%f12790, %f12721, %f12726, %f12710;
	fma.rn.f32 	%f12791, %f12721, %f12727, %f12711;
	fma.rn.f32 	%f12792, %f12721, %f12728, %f12712;
	fma.rn.f32 	%f12793, %f12721, %f12729, %f12713;
	ld.shared.v4.f32 	{%f12794, %f12795, %f12796, %f12797}, [%r328+2560];
	ld.shared.v4.f32 	{%f12798, %f12799, %f12800, %f12801}, [%r328+2816];
	ld.shared.v4.f32 	{%f12802, %f12803, %f12804, %f12805}, [%r330+2560];
	ld.shared.v4.f32 	{%f12806, %f12807, %f12808, %f12809}, [%r330+2816];
	fma.rn.f32 	%f12810, %f12794, %f12802, %f12730;
	fma.rn.f32 	%f12811, %f12794, %f12803, %f12731;
	fma.rn.f32 	%f12812, %f12794, %f12804, %f12732;
	fma.rn.f32 	%f12813, %f12794, %f12805, %f12733;
	fma.rn.f32 	%f12814, %f12794, %f12806, %f12734;
	fma.rn.f32 	%f12815, %f12794, %f12807, %f12735;
	fma.rn.f32 	%f12816, %f12794, %f12808, %f12736;
	fma.rn.f32 	%f12817, %f12794, %f12809, %f12737;
	fma.rn.f32 	%f12818, %f12795, %f12802, %f12738;
	fma.rn.f32 	%f12819, %f12795, %f12803, %f12739;
	fma.rn.f32 	%f12820, %f12795, %f12804, %f12740;
	fma.rn.f32 	%f12821, %f12795, %f12805, %f12741;
	fma.rn.f32 	%f12822, %f12795, %f12806, %f12742;
	fma.rn.f32 	%f12823, %f12795, %f12807, %f12743;
	fma.rn.f32 	%f12824, %f12795, %f12808, %f12744;
	fma.rn.f32 	%f12825, %f12795, %f12809, %f12745;
	fma.rn.f32 	%f12826, %f12796, %f12802, %f12746;
	fma.rn.f32 	%f12827, %f12796, %f12803, %f12747;
	fma.rn.f32 	%f12828, %f12796, %f12804, %f12748;
	fma.rn.f32 	%f12829, %f12796, %f12805, %f12749;
	fma.rn.f32 	%f12830, %f12796, %f12806, %f12750;
	fma.rn.f32 	%f12831, %f12796, %f12807, %f12751;
	fma.rn.f32 	%f12832, %f12796, %f12808, %f12752;
	fma.rn.f32 	%f12833, %f12796, %f12809, %f12753;
	fma.rn.f32 	%f12834, %f12797, %f12802, %f12754;
	fma.rn.f32 	%f12835, %f12797, %f12803, %f12755;
	fma.rn.f32 	%f12836, %f12797, %f12804, %f12756;
	fma.rn.f32 	%f12837, %f12797, %f12805, %f12757;
	fma.rn.f32 	%f12838, %f12797, %f12806, %f12758;
	fma.rn.f32 	%f12839, %f12797, %f12807, %f12759;
	fma.rn.f32 	%f12840, %f12797, %f12808, %f12760;
	fma.rn.f32 	%f12841, %f12797, %f12809, %f12761;
	fma.rn.f32 	%f12842, %f12798, %f12802, %f12762;
	fma.rn.f32 	%f12843, %f12798, %f12803, %f12763;
	fma.rn.f32 	%f12844, %f12798, %f12804, %f12764;
	fma.rn.f32 	%f12845, %f12798, %f12805, %f12765;
	fma.rn.f32 	%f12846, %f12798, %f12806, %f12766;
	fma.rn.f32 	%f12847, %f12798, %f12807, %f12767;
	fma.rn.f32 	%f12848, %f12798, %f12808, %f12768;
	fma.rn.f32 	%f12849, %f12798, %f12809, %f12769;
	fma.rn.f32 	%f12850, %f12799, %f12802, %f12770;
	fma.rn.f32 	%f12851, %f12799, %f12803, %f12771;
	fma.rn.f32 	%f12852, %f12799, %f12804, %f12772;
	fma.rn.f32 	%f12853, %f12799, %f12805, %f12773;
	fma.rn.f32 	%f12854, %f12799, %f12806, %f12774;
	fma.rn.f32 	%f12855, %f12799, %f12807, %f12775;
	fma.rn.f32 	%f12856, %f12799, %f12808, %f12776;
	fma.rn.f32 	%f12857, %f12799, %f12809, %f12777;
	fma.rn.f32 	%f12858, %f12800, %f12802, %f12778;
	fma.rn.f32 	%f12859, %f12800, %f12803, %f12779;
	fma.rn.f32 	%f12860, %f12800, %f12804, %f12780;
	fma.rn.f32 	%f12861, %f12800, %f12805, %f12781;
	fma.rn.f32 	%f12862, %f12800, %f12806, %f12782;
	fma.rn.f32 	%f12863, %f12800, %f12807, %f12783;
	fma.rn.f32 	%f12864, %f12800, %f12808, %f12784;
	fma.rn.f32 	%f12865, %f12800, %f12809, %f12785;
	fma.rn.f32 	%f12866, %f12801, %f12802, %f12786;
	fma.rn.f32 	%f12867, %f12801, %f12803, %f12787;
	fma.rn.f32 	%f12868, %f12801, %f12804, %f12788;
	fma.rn.f32 	%f12869, %f12801, %f12805, %f12789;
	fma.rn.f32 	%f12870, %f12801, %f12806, %f12790;
	fma.rn.f32 	%f12871, %f12801, %f12807, %f12791;
	fma.rn.f32 	%f12872, %f12801, %f12808, %f12792;
	fma.rn.f32 	%f12873, %f12801, %f12809, %f12793;
	ld.shared.v4.f32 	{%f12874, %f12875, %f12876, %f12877}, [%r328+3072];
	ld.shared.v4.f32 	{%f12878, %f12879, %f12880, %f12881}, [%r328+3328];
	ld.shared.v4.f32 	{%f12882, %f12883, %f12884, %f12885}, [%r330+3072];
	ld.shared.v4.f32 	{%f12886, %f12887, %f12888, %f12889}, [%r330+3328];
	fma.rn.f32 	%f12890, %f12874, %f12882, %f12810;
	fma.rn.f32 	%f12891, %f12874, %f12883, %f12811;
	fma.rn.f32 	%f12892, %f12874, %f12884, %f12812;
	fma.rn.f32 	%f12893, %f12874, %f12885, %f12813;
	fma.rn.f32 	%f12894, %f12874, %f12886, %f12814;
	fma.rn.f32 	%f12895, %f12874, %f12887, %f12815;
	fma.rn.f32 	%f12896, %f12874, %f12888, %f12816;
	fma.rn.f32 	%f12897, %f12874, %f12889, %f12817;
	fma.rn.f32 	%f12898, %f12875, %f12882, %f12818;
	fma.rn.f32 	%f12899, %f12875, %f12883, %f12819;
	fma.rn.f32 	%f12900, %f12875, %f12884, %f12820;
	fma.rn.f32 	%f12901, %f12875, %f12885, %f12821;
	fma.rn.f32 	%f12902, %f12875, %f12886, %f12822;
	fma.rn.f32 	%f12903, %f12875, %f12887, %f12823;
	fma.rn.f32 	%f12904, %f12875, %f12888, %f12824;
	fma.rn.f32 	%f12905, %f12875, %f12889, %f12825;
	fma.rn.f32 	%f12906, %f12876, %f12882, %f12826;
	fma.rn.f32 	%f12907, %f12876, %f12883, %f12827;
	fma.rn.f32 	%f12908, %f12876, %f12884, %f12828;
	fma.rn.f32 	%f12909, %f12876, %f12885, %f12829;
	fma.rn.f32 	%f12910, %f12876, %f12886, %f12830;
	fma.rn.f32 	%f12911, %f12876, %f12887, %f12831;
	fma.rn.f32 	%f12912, %f12876, %f12888, %f12832;
	fma.rn.f32 	%f12913, %f12876, %f12889, %f12833;
	fma.rn.f32 	%f12914, %f12877, %f12882, %f12834;
	fma.rn.f32 	%f12915, %f12877, %f12883, %f12835;
	fma.rn.f32 	%f12916, %f12877, %f12884, %f12836;
	fma.rn.f32 	%f12917, %f12877, %f12885, %f12837;
	fma.rn.f32 	%f12918, %f12877, %f12886, %f12838;
	fma.rn.f32 	%f12919, %f12877, %f12887, %f12839;
	fma.rn.f32 	%f12920, %f12877, %f12888, %f12840;
	fma.rn.f32 	%f12921, %f12877, %f12889, %f12841;
	fma.rn.f32 	%f12922, %f12878, %f12882, %f12842;
	fma.rn.f32 	%f12923, %f12878, %f12883, %f12843;
	fma.rn.f32 	%f12924, %f12878, %f12884, %f12844;
	fma.rn.f32 	%f12925, %f12878, %f12885, %f12845;
	fma.rn.f32 	%f12926, %f12878, %f12886, %f12846;
	fma.rn.f32 	%f12927, %f12878, %f12887, %f12847;
	fma.rn.f32 	%f12928, %f12878, %f12888, %f12848;
	fma.rn.f32 	%f12929, %f12878, %f12889, %f12849;
	fma.rn.f32 	%f12930, %f12879, %f12882, %f12850;
	fma.rn.f32 	%f12931, %f12879, %f12883, %f12851;
	fma.rn.f32 	%f12932, %f12879, %f12884, %f12852;
	fma.rn.f32 	%f12933, %f12879, %f12885, %f12853;
	fma.rn.f32 	%f12934, %f12879, %f12886, %f12854;
	fma.rn.f32 	%f12935, %f12879, %f12887, %f12855;
	fma.rn.f32 	%f12936, %f12879, %f12888, %f12856;
	fma.rn.f32 	%f12937, %f12879, %f12889, %f12857;
	fma.rn.f32 	%f12938, %f12880, %f12882, %f12858;
	fma.rn.f32 	%f12939, %f12880, %f12883, %f12859;
	fma.rn.f32 	%f12940, %f12880, %f12884, %f12860;
	fma.rn.f32 	%f12941, %f12880, %f12885, %f12861;
	fma.rn.f32 	%f12942, %f12880, %f12886, %f12862;
	fma.rn.f32 	%f12943, %f12880, %f12887, %f12863;
	fma.rn.f32 	%f12944, %f12880, %f12888, %f12864;
	fma.rn.f32 	%f12945, %f12880, %f12889, %f12865;
	fma.rn.f32 	%f12946, %f12881, %f12882, %f12866;
	fma.rn.f32 	%f12947, %f12881, %f12883, %f12867;
	fma.rn.f32 	%f12948, %f12881, %f12884, %f12868;
	fma.rn.f32 	%f12949, %f12881, %f12885, %f12869;
	fma.rn.f32 	%f12950, %f12881, %f12886, %f12870;
	fma.rn.f32 	%f12951, %f12881, %f12887, %f12871;
	fma.rn.f32 	%f12952, %f12881, %f12888, %f12872;
	fma.rn.f32 	%f12953, %f12881, %f12889, %f12873;
	ld.shared.v4.f32 	{%f12954, %f12955, %f12956, %f12957}, [%r328+3584];
	ld.shared.v4.f32 	{%f12958, %f12959, %f12960, %f12961}, [%r328+3840];
	ld.shared.v4.f32 	{%f12962, %f12963, %f12964, %f12965}, [%r330+3584];
	ld.shared.v4.f32 	{%f12966, %f12967, %f12968, %f12969}, [%r330+3840];
	fma.rn.f32 	%f1217, %f12954, %f12962, %f12890;
	fma.rn.f32 	%f1218, %f12954, %f12963, %f12891;
	fma.rn.f32 	%f1219, %f12954, %f12964, %f12892;
	fma.rn.f32 	%f1220, %f12954, %f12965, %f12893;
	fma.rn.f32 	%f1221, %f12954, %f12966, %f12894;
	fma.rn.f32 	%f1222, %f12954, %f12967, %f12895;
	fma.rn.f32 	%f1223, %f12954, %f12968, %f12896;
	fma.rn.f32 	%f1224, %f12954, %f12969, %f12897;
	fma.rn.f32 	%f1225, %f12955, %f12962, %f12898;
	fma.rn.f32 	%f1226, %f12955, %f12963, %f12899;
	fma.rn.f32 	%f1227, %f12955, %f12964, %f12900;
	fma.rn.f32 	%f1228, %f12955, %f12965, %f12901;
	fma.rn.f32 	%f1229, %f12955, %f12966, %f12902;
	fma.rn.f32 	%f1230, %f12955, %f12967, %f12903;
	fma.rn.f32 	%f1231, %f12955, %f12968, %f12904;
	fma.rn.f32 	%f1232, %f12955, %f12969, %f12905;
	fma.rn.f32 	%f1233, %f12956, %f12962, %f12906;
	fma.rn.f32 	%f1234, %f12956, %f12963, %f12907;
	fma.rn.f32 	%f1235, %f12956, %f12964, %f12908;
	fma.rn.f32 	%f1236, %f12956, %f12965, %f12909;
	fma.rn.f32 	%f1237, %f12956, %f12966, %f12910;
	fma.rn.f32 	%f1238, %f12956, %f12967, %f12911;
	fma.rn.f32 	%f1239, %f12956, %f12968, %f12912;
	fma.rn.f32 	%f1240, %f12956, %f12969, %f12913;
	fma.rn.f32 	%f1241, %f12957, %f12962, %f12914;
	fma.rn.f32 	%f1242, %f12957, %f12963, %f12915;
	fma.rn.f32 	%f1243, %f12957, %f12964, %f12916;
	fma.rn.f32 	%f1244, %f12957, %f12965, %f12917;
	fma.rn.f32 	%f1245, %f12957, %f12966, %f12918;
	fma.rn.f32 	%f1246, %f12957, %f12967, %f12919;
	fma.rn.f32 	%f1247, %f12957, %f12968, %f12920;
	fma.rn.f32 	%f1248, %f12957, %f12969, %f12921;
	fma.rn.f32 	%f1249, %f12958, %f12962, %f12922;
	fma.rn.f32 	%f1250, %f12958, %f12963, %f12923;
	fma.rn.f32 	%f1251, %f12958, %f12964, %f12924;
	fma.rn.f32 	%f1252, %f12958, %f12965, %f12925;
	fma.rn.f32 	%f1253, %f12958, %f12966, %f12926;
	fma.rn.f32 	%f1254, %f12958, %f12967, %f12927;
	fma.rn.f32 	%f1255, %f12958, %f12968, %f12928;
	fma.rn.f32 	%f1256, %f12958, %f12969, %f12929;
	fma.rn.f32 	%f1257, %f12959, %f12962, %f12930;
	fma.rn.f32 	%f1258, %f12959, %f12963, %f12931;
	fma.rn.f32 	%f1259, %f12959, %f12964, %f12932;
	fma.rn.f32 	%f1260, %f12959, %f12965, %f12933;
	fma.rn.f32 	%f1261, %f12959, %f12966, %f12934;
	fma.rn.f32 	%f1262, %f12959, %f12967, %f12935;
	fma.rn.f32 	%f1263, %f12959, %f12968, %f12936;
	fma.rn.f32 	%f1264, %f12959, %f12969, %f12937;
	fma.rn.f32 	%f1265, %f12960, %f12962, %f12938;
	fma.rn.f32 	%f1266, %f12960, %f12963, %f12939;
	fma.rn.f32 	%f1267, %f12960, %f12964, %f12940;
	fma.rn.f32 	%f1268, %f12960, %f12965, %f12941;
	fma.rn.f32 	%f1269, %f12960, %f12966, %f12942;
	fma.rn.f32 	%f1270, %f12960, %f12967, %f12943;
	fma.rn.f32 	%f1271, %f12960, %f12968, %f12944;
	fma.rn.f32 	%f1272, %f12960, %f12969, %f12945;
	fma.rn.f32 	%f1273, %f12961, %f12962, %f12946;
	fma.rn.f32 	%f1274, %f12961, %f12963, %f12947;
	fma.rn.f32 	%f1275, %f12961, %f12964, %f12948;
	fma.rn.f32 	%f1276, %f12961, %f12965, %f12949;
	fma.rn.f32 	%f1277, %f12961, %f12966, %f12950;
	fma.rn.f32 	%f1278, %f12961, %f12967, %f12951;
	fma.rn.f32 	%f1279, %f12961, %f12968, %f12952;
	fma.rn.f32 	%f1280, %f12961, %f12969, %f12953;
	@%p17 bra 	$L__BB2_35;
	mov.u32 	%r350, _ZZ16sgemm_b2b_kernelILi1024ELi1024ELi128ELi1024EEvPfS0_S0_S0_S0_E3s_a;
	add.s32 	%r351, %r350, %r322;
	mov.u32 	%r352, %tid.x;
	shl.b32 	%r353, %r352, 11;
	and.b32  	%r354, %r353, 2048;
	add.s32 	%r355, %r351, %r354;
	st.shared.f32 	[%r355+4096], %f197;
	st.shared.f32 	[%r355+4608], %f198;
	st.shared.f32 	[%r355+5120], %f199;
	st.shared.f32 	[%r355+5632], %f200;
	st.shared.f32 	[%r355+4100], %f205;
	st.shared.f32 	[%r355+4612], %f206;
	st.shared.f32 	[%r355+5124], %f207;
	st.shared.f32 	[%r355+5636], %f208;
	st.shared.f32 	[%r355+4104], %f213;
	st.shared.f32 	[%r355+4616], %f214;
	st.shared.f32 	[%r355+5128], %f215;
	st.shared.f32 	[%r355+5640], %f216;
	st.shared.f32 	[%r355+4108], %f221;
	st.shared.f32 	[%r355+4620], %f222;
	st.shared.f32 	[%r355+5132], %f223;
	st.shared.f32 	[%r355+5644], %f224;
	st.shared.f32 	[%r355+4352], %f229;
	st.shared.f32 	[%r355+4864], %f230;
	st.shared.f32 	[%r355+5376], %f231;
	st.shared.f32 	[%r355+5888], %f232;
	st.shared.f32 	[%r355+4356], %f237;
	st.shared.f32 	[%r355+4868], %f238;
	st.shared.f32 	[%r355+5380], %f239;
	st.shared.f32 	[%r355+5892], %f240;
	st.shared.f32 	[%r355+4360], %f245;
	st.shared.f32 	[%r355+4872], %f246;
	st.shared.f32 	[%r355+5384], %f247;
	st.shared.f32 	[%r355+5896], %f248;
	st.shared.f32 	[%r355+4364], %f253;
	st.shared.f32 	[%r355+4876], %f254;
	st.shared.f32 	[%r355+5388], %f255;
	st.shared.f32 	[%r355+5900], %f256;
$L__BB2_35:
	ld.param.u64 	%rd54, [_Z16sgemm_b2b_kernelILi1024ELi1024ELi128ELi1024EEvPfS0_S0_S0_S0__param_4];
	cvta.to.global.u64 	%rd43, %rd54;
	st.shared.v4.f32 	[%r326+4096], {%f1213, %f1214, %f1215, %f1216};
	bar.sync 	0;
	ld.shared.v4.f32 	{%f12970, %f12971, %f12972, %f12973}, [%r328+4096];
	ld.shared.v4.f32 	{%f12974, %f12975, %f12976, %f12977}, [%r328+4352];
	ld.shared.v4.f32 	{%f12978, %f12979, %f12980, %f12981}, [%r330+4096];
	ld.shared.v4.f32 	{%f12982, %f12983, %f12984, %f12985}, [%r330+4352];
	fma.rn.f32 	%f12986, %f12970, %f12978, %f1217;
	fma.rn.f32 	%f12987, %f12970, %f12979, %f1218;
	fma.rn.f32 	%f12988, %f12970, %f12980, %f1219;
	fma.rn.f32 	%f12989, %f12970, %f12981, %f1220;
	fma.rn.f32 	%f12990, %f12970, %f12982, %f1221;
	fma.rn.f32 	%f12991, %f12970, %f12983, %f1222;
	fma.rn.f32 	%f12992, %f12970, %f12984, %f1223;
	fma.rn.f32 	%f12993, %f12970, %f12985, %f1224;
	fma.rn.f32 	%f12994, %f12971, %f12978, %f1225;
	fma.rn.f32 	%f12995, %f12971, %f12979, %f1226;
	fma.rn.f32 	%f12996, %f12971, %f12980, %f1227;
	fma.rn.f32 	%f12997, %f12971, %f12981, %f1228;
	fma.rn.f32 	%f12998, %f12971, %f12982, %f1229;
	fma.rn.f32 	%f12999, %f12971, %f12983, %f1230;
	fma.rn.f32 	%f13000, %f12971, %f12984, %f1231;
	fma.rn.f32 	%f13001, %f12971, %f12985, %f1232;
	fma.rn.f32 	%f13002, %f12972, %f12978, %f1233;
	fma.rn.f32 	%f13003, %f12972, %f12979, %f1234;
	fma.rn.f32 	%f13004, %f12972, %f12980, %f1235;
	fma.rn.f32 	%f13005, %f12972, %f12981, %f1236;
	fma.rn.f32 	%f13006, %f12972, %f12982, %f1237;
	fma.rn.f32 	%f13007, %f12972, %f12983, %f1238;
	fma.rn.f32 	%f13008, %f12972, %f12984, %f1239;
	fma.rn.f32 	%f13009, %f12972, %f12985, %f1240;
	fma.rn.f32 	%f13010, %f12973, %f12978, %f1241;
	fma.rn.f32 	%f13011, %f12973, %f12979, %f1242;
	fma.rn.f32 	%f13012, %f12973, %f12980, %f1243;
	fma.rn.f32 	%f13013, %f12973, %f12981, %f1244;
	fma.rn.f32 	%f13014, %f12973, %f12982, %f1245;
	fma.rn.f32 	%f13015, %f12973, %f12983, %f1246;
	fma.rn.f32 	%f13016, %f12973, %f12984, %f1247;
	fma.rn.f32 	%f13017, %f12973, %f12985, %f1248;
	fma.rn.f32 	%f13018, %f12974, %f12978, %f1249;
	fma.rn.f32 	%f13019, %f12974, %f12979, %f1250;
	fma.rn.f32 	%f13020, %f12974, %f12980, %f1251;
	fma.rn.f32 	%f13021, %f12974, %f12981, %f1252;
	fma.rn.f32 	%f13022, %f12974, %f12982, %f1253;
	fma.rn.f32 	%f13023, %f12974, %f12983, %f1254;
	fma.rn.f32 	%f13024, %f12974, %f12984, %f1255;
	fma.rn.f32 	%f13025, %f12974, %f12985, %f1256;
	fma.rn.f32 	%f13026, %f12975, %f12978, %f1257;
	fma.rn.f32 	%f13027, %f12975, %f12979, %f1258;
	fma.rn.f32 	%f13028, %f12975, %f12980, %f1259;
	fma.rn.f32 	%f13029, %f12975, %f12981, %f1260;
	fma.rn.f32 	%f13030, %f12975, %f12982, %f1261;
	fma.rn.f32 	%f13031, %f12975, %f12983, %f1262;
	fma.rn.f32 	%f13032, %f12975, %f12984, %f1263;
	fma.rn.f32 	%f13033, %f12975, %f12985, %f1264;
	fma.rn.f32 	%f13034, %f12976, %f12978, %f1265;
	fma.rn.f32 	%f13035, %f12976, %f12979, %f1266;
	fma.rn.f32 	%f13036, %f12976, %f12980, %f1267;
	fma.rn.f32 	%f13037, %f12976, %f12981, %f1268;
	fma.rn.f32 	%f13038, %f12976, %f12982, %f1269;
	fma.rn.f32 	%f13039, %f12976, %f12983, %f1270;
	fma.rn.f32 	%f13040, %f12976, %f12984, %f1271;
	fma.rn.f32 	%f13041, %f12976, %f12985, %f1272;
	fma.rn.f32 	%f13042, %f12977, %f12978, %f1273;
	fma.rn.f32 	%f13043, %f12977, %f12979, %f1274;
	fma.rn.f32 	%f13044, %f12977, %f12980, %f1275;
	fma.rn.f32 	%f13045, %f12977, %f12981, %f1276;
	fma.rn.f32 	%f13046, %f12977, %f12982, %f1277;
	fma.rn.f32 	%f13047, %f12977, %f12983, %f1278;
	fma.rn.f32 	%f13048, %f12977, %f12984, %f1279;
	fma.rn.f32 	%f13049, %f12977, %f12985, %f1280;
	ld.shared.v4.f32 	{%f13050, %f13051, %f13052, %f13053}, [%r328+4608];
	ld.shared.v4.f32 	{%f13054, %f13055, %f13056, %f13057}, [%r328+4864];
	ld.shared.v4.f32 	{%f13058, %f13059, %f13060, %f13061}, [%r330+4608];
	ld.shared.v4.f32 	{%f13062, %f13063, %f13064, %f13065}, [%r330+4864];
	fma.rn.f32 	%f13066, %f13050, %f13058, %f12986;
	fma.rn.f32 	%f13067, %f13050, %f13059, %f12987;
	fma.rn.f32 	%f13068, %f13050, %f13060, %f12988;
	fma.rn.f32 	%f13069, %f13050, %f13061, %f12989;
	fma.rn.f32 	%f13070, %f13050, %f13062, %f12990;
	fma.rn.f32 	%f13071, %f13050, %f13063, %f12991;
	fma.rn.f32 	%f13072, %f13050, %f13064, %f12992;
	fma.rn.f32 	%f13073, %f13050, %f13065, %f12993;
	fma.rn.f32 	%f13074, %f13051, %f13058, %f12994;
	fma.rn.f32 	%f13075, %f13051, %f13059, %f12995;
	fma.rn.f32 	%f13076, %f13051, %f13060, %f12996;
	fma.rn.f32 	%f13077, %f13051, %f13061, %f12997;
	fma.rn.f32 	%f13078, %f13051, %f13062, %f12998;
	fma.rn.f32 	%f13079, %f13051, %f13063, %f12999;
	fma.rn.f32 	%f13080, %f13051, %f13064, %f13000;
	fma.rn.f32 	%f13081, %f13051, %f13065, %f13001;
	fma.rn.f32 	%f13082, %f13052, %f13058, %f13002;
	fma.rn.f32 	%f13083, %f13052, %f13059, %f13003;
	fma.rn.f32 	%f13084, %f13052, %f13060, %f13004;
	fma.rn.f32 	%f13085, %f13052, %f13061, %f13005;
	fma.rn.f32 	%f13086, %f13052, %f13062, %f13006;
	fma.rn.f32 	%f13087, %f13052, %f13063, %f13007;
	fma.rn.f32 	%f13088, %f13052, %f13064, %f13008;
	fma.rn.f32 	%f13089, %f13052, %f13065, %f13009;
	fma.rn.f32 	%f13090, %f13053, %f13058, %f13010;
	fma.rn.f32 	%f13091, %f13053, %f13059, %f13011;
	fma.rn.f32 	%f13092, %f13053, %f13060, %f13012;
	fma.rn.f32 	%f13093, %f13053, %f13061, %f13013;
	fma.rn.f32 	%f13094, %f13053, %f13062, %f13014;
	fma.rn.f32 	%f13095, %f13053, %f13063, %f13015;
	fma.rn.f32 	%f13096, %f13053, %f13064, %f13016;
	fma.rn.f32 	%f13097, %f13053, %f13065, %f13017;
	fma.rn.f32 	%f13098, %f13054, %f13058, %f13018;
	fma.rn.f32 	%f13099, %f13054, %f13059, %f13019;
	fma.rn.f32 	%f13100, %f13054, %f13060, %f13020;
	fma.rn.f32 	%f13101, %f13054, %f13061, %f13021;
	fma.rn.f32 	%f13102, %f13054, %f13062, %f13022;
	fma.rn.f32 	%f13103, %f13054, %f13063, %f13023;
	fma.rn.f32 	%f13104, %f13054, %f13064, %f13024;
	fma.rn.f32 	%f13105, %f13054, %f13065, %f13025;
	fma.rn.f32 	%f13106, %f13055, %f13058, %f13026;
	fma.rn.f32 	%f13107, %f13055, %f13059, %f13027;
	fma.rn.f32 	%f13108, %f13055, %f13060, %f13028;
	fma.rn.f32 	%f13109, %f13055, %f13061, %f13029;
	fma.rn.f32 	%f13110, %f13055, %f13062, %f13030;
	fma.rn.f32 	%f13111, %f13055, %f13063, %f13031;
	fma.rn.f32 	%f13112, %f13055, %f13064, %f13032;
	fma.rn.f32 	%f13113, %f13055, %f13065, %f13033;
	fma.rn.f32 	%f13114, %f13056, %f13058, %f13034;
	fma.rn.f32 	%f13115, %f13056, %f13059, %f13035;
	fma.rn.f32 	%f13116, %f13056, %f13060, %f13036;
	fma.rn.f32 	%f13117, %f13056, %f13061, %f13037;
	fma.rn.f32 	%f13118, %f13056, %f13062, %f13038;
	fma.rn.f32 	%f13119, %f13056, %f13063, %f13039;
	fma.rn.f32 	%f13120, %f13056, %f13064, %f13040;
	fma.rn.f32 	%f13121, %f13056, %f13065, %f13041;
	fma.rn.f32 	%f13122, %f13057, %f13058, %f13042;
	fma.rn.f32 	%f13123, %f13057, %f13059, %f13043;
	fma.rn.f32 	%f13124, %f13057, %f13060, %f13044;
	fma.rn.f32 	%f13125, %f13057, %f13061, %f13045;
	fma.rn.f32 	%f13126, %f13057, %f13062, %f13046;
	fma.rn.f32 	%f13127, %f13057, %f13063, %f13047;
	fma.rn.f32 	%f13128, %f13057, %f13064, %f13048;
	fma.rn.f32 	%f13129, %f13057, %f13065, %f13049;
	ld.shared.v4.f32 	{%f13130, %f13131, %f13132, %f13133}, [%r328+5120];
	ld.shared.v4.f32 	{%f13134, %f13135, %f13136, %f13137}, [%r328+5376];
	ld.shared.v4.f32 	{%f13138, %f13139, %f13140, %f13141}, [%r330+5120];
	ld.shared.v4.f32 	{%f13142, %f13143, %f13144, %f13145}, [%r330+5376];
	fma.rn.f32 	%f13146, %f13130, %f13138, %f13066;
	fma.rn.f32 	%f13147, %f13130, %f13139, %f13067;
	fma.rn.f32 	%f13148, %f13130, %f13140, %f13068;
	fma.rn.f32 	%f13149, %f13130, %f13141, %f13069;
	fma.rn.f32 	%f13150, %f13130, %f13142, %f13070;
	fma.rn.f32 	%f13151, %f13130, %f13143, %f13071;
	fma.rn.f32 	%f13152, %f13130, %f13144, %f13072;
	fma.rn.f32 	%f13153, %f13130, %f13145, %f13073;
	fma.rn.f32 	%f13154, %f13131, %f13138, %f13074;
	fma.rn.f32 	%f13155, %f13131, %f13139, %f13075;
	fma.rn.f32 	%f13156, %f13131, %f13140, %f13076;
	fma.rn.f32 	%f13157, %f13131, %f13141, %f13077;
	fma.rn.f32 	%f13158, %f13131, %f13142, %f13078;
	fma.rn.f32 	%f13159, %f13131, %f13143, %f13079;
	fma.rn.f32 	%f13160, %f13131, %f13144, %f13080;
	fma.rn.f32 	%f13161, %f13131, %f13145, %f13081;
	fma.rn.f32 	%f13162, %f13132, %f13138, %f13082;
	fma.rn.f32 	%f13163, %f13132, %f13139, %f13083;
	fma.rn.f32 	%f13164, %f13132, %f13140, %f13084;
	fma.rn.f32 	%f13165, %f13132, %f13141, %f13085;
	fma.rn.f32 	%f13166, %f13132, %f13142, %f13086;
	fma.rn.f32 	%f13167, %f13132, %f13143, %f13087;
	fma.rn.f32 	%f13168, %f13132, %f13144, %f13088;
	fma.rn.f32 	%f13169, %f13132, %f13145, %f13089;
	fma.rn.f32 	%f13170, %f13133, %f13138, %f13090;
	fma.rn.f32 	%f13171, %f13133, %f13139, %f13091;
	fma.rn.f32 	%f13172, %f13133, %f13140, %f13092;
	fma.rn.f32 	%f13173, %f13133, %f13141, %f13093;
	fma.rn.f32 	%f13174, %f13133, %f13142, %f13094;
	fma.rn.f32 	%f13175, %f13133, %f13143, %f13095;
	fma.rn.f32 	%f13176, %f13133, %f13144, %f13096;
	fma.rn.f32 	%f13177, %f13133, %f13145, %f13097;
	fma.rn.f32 	%f13178, %f13134, %f13138, %f13098;
	fma.rn.f32 	%f13179, %f13134, %f13139, %f13099;
	fma.rn.f32 	%f13180, %f13134, %f13140, %f13100;
	fma.rn.f32 	%f13181, %f13134, %f13141, %f13101;
	fma.rn.f32 	%f13182, %f13134, %f13142, %f13102;
	fma.rn.f32 	%f13183, %f13134, %f13143, %f13103;
	fma.rn.f32 	%f13184, %f13134, %f13144, %f13104;
	fma.rn.f32 	%f13185, %f13134, %f13145, %f13105;
	fma.rn.f32 	%f13186, %f13135, %f13138, %f13106;
	fma.rn.f32 	%f13187, %f13135, %f13139, %f13107;
	fma.rn.f32 	%f13188, %f13135, %f13140, %f13108;
	fma.rn.f32 	%f13189, %f13135, %f13141, %f13109;
	fma.rn.f32 	%f13190, %f13135, %f13142, %f13110;
	fma.rn.f32 	%f13191, %f13135, %f13143, %f13111;
	fma.rn.f32 	%f13192, %f13135, %f13144, %f13112;
	fma.rn.f32 	%f13193, %f13135, %f13145, %f13113;
	fma.rn.f32 	%f13194, %f13136, %f13138, %f13114;
	fma.rn.f32 	%f13195, %f13136, %f13139, %f13115;
	fma.rn.f32 	%f13196, %f13136, %f13140, %f13116;
	fma.rn.f32 	%f13197, %f13136, %f13141, %f13117;
	fma.rn.f32 	%f13198, %f13136, %f13142, %f13118;
	fma.rn.f32 	%f13199, %f13136, %f13143, %f13119;
	fma.rn.f32 	%f13200, %f13136, %f13144, %f13120;
	fma.rn.f32 	%f13201, %f13136, %f13145, %f13121;
	fma.rn.f32 	%f13202, %f13137, %f13138, %f13122;
	fma.rn.f32 	%f13203, %f13137, %f13139, %f13123;
	fma.rn.f32 	%f13204, %f13137, %f13140, %f13124;
	fma.rn.f32 	%f13205, %f13137, %f13141, %f13125;
	fma.rn.f32 	%f13206, %f13137, %f13142, %f13126;
	fma.rn.f32 	%f13207, %f13137, %f13143, %f13127;
	fma.rn.f32 	%f13208, %f13137, %f13144, %f13128;
	fma.rn.f32 	%f13209, %f13137, %f13145, %f13129;
	ld.shared.v4.f32 	{%f13210, %f13211, %f13212, %f13213}, [%r328+5632];
	ld.shared.v4.f32 	{%f13214, %f13215, %f13216, %f13217}, [%r328+5888];
	ld.shared.v4.f32 	{%f13218, %f13219, %f13220, %f13221}, [%r330+5632];
	ld.shared.v4.f32 	{%f13222, %f13223, %f13224, %f13225}, [%r330+5888];
	fma.rn.f32 	%f13226, %f13210, %f13218, %f13146;
	fma.rn.f32 	%f13227, %f13210, %f13219, %f13147;
	fma.rn.f32 	%f13228, %f13210, %f13220, %f13148;
	fma.rn.f32 	%f13229, %f13210, %f13221, %f13149;
	fma.rn.f32 	%f13230, %f13210, %f13222, %f13150;
	fma.rn.f32 	%f13231, %f13210, %f13223, %f13151;
	fma.rn.f32 	%f13232, %f13210, %f13224, %f13152;
	fma.rn.f32 	%f13233, %f13210, %f13225, %f13153;
	fma.rn.f32 	%f13234, %f13211, %f13218, %f13154;
	fma.rn.f32 	%f13235, %f13211, %f13219, %f13155;
	fma.rn.f32 	%f13236, %f13211, %f13220, %f13156;
	fma.rn.f32 	%f13237, %f13211, %f13221, %f13157;
	fma.rn.f32 	%f13238, %f13211, %f13222, %f13158;
	fma.rn.f32 	%f13239, %f13211, %f13223, %f13159;
	fma.rn.f32 	%f13240, %f13211, %f13224, %f13160;
	fma.rn.f32 	%f13241, %f13211, %f13225, %f13161;
	fma.rn.f32 	%f13242, %f13212, %f13218, %f13162;
	fma.rn.f32 	%f13243, %f13212, %f13219, %f13163;
	fma.rn.f32 	%f13244, %f13212, %f13220, %f13164;
	fma.rn.f32 	%f13245, %f13212, %f13221, %f13165;
	fma.rn.f32 	%f13246, %f13212, %f13222, %f13166;
	fma.rn.f32 	%f13247, %f13212, %f13223, %f13167;
	fma.rn.f32 	%f13248, %f13212, %f13224, %f13168;
	fma.rn.f32 	%f13249, %f13212, %f13225, %f13169;
	fma.rn.f32 	%f13250, %f13213, %f13218, %f13170;
	fma.rn.f32 	%f13251, %f13213, %f13219, %f13171;
	fma.rn.f32 	%f13252, %f13213, %f13220, %f13172;
	fma.rn.f32 	%f13253, %f13213, %f13221, %f13173;
	fma.rn.f32 	%f13254, %f13213, %f13222, %f13174;
	fma.rn.f32 	%f13255, %f13213, %f13223, %f13175;
	fma.rn.f32 	%f13256, %f13213, %f13224, %f13176;
	fma.rn.f32 	%f13257, %f13213, %f13225, %f13177;
	fma.rn.f32 	%f13258, %f13214, %f13218, %f13178;
	fma.rn.f32 	%f13259, %f13214, %f13219, %f13179;
	fma.rn.f32 	%f13260, %f13214, %f13220, %f13180;
	fma.rn.f32 	%f13261, %f13214, %f13221, %f13181;
	fma.rn.f32 	%f13262, %f13214, %f13222, %f13182;
	fma.rn.f32 	%f13263, %f13214, %f13223, %f13183;
	fma.rn.f32 	%f13264, %f13214, %f13224, %f13184;
	fma.rn.f32 	%f13265, %f13214, %f13225, %f13185;
	fma.rn.f32 	%f13266, %f13215, %f13218, %f13186;
	fma.rn.f32 	%f13267, %f13215, %f13219, %f13187;
	fma.rn.f32 	%f13268, %f13215, %f13220, %f13188;
	fma.rn.f32 	%f13269, %f13215, %f13221, %f13189;
	fma.rn.f32 	%f13270, %f13215, %f13222, %f13190;
	fma.rn.f32 	%f13271, %f13215, %f13223, %f13191;
	fma.rn.f32 	%f13272, %f13215, %f13224, %f13192;
	fma.rn.f32 	%f13273, %f13215, %f13225, %f13193;
	fma.rn.f32 	%f13274, %f13216, %f13218, %f13194;
	fma.rn.f32 	%f13275, %f13216, %f13219, %f13195;
	fma.rn.f32 	%f13276, %f13216, %f13220, %f13196;
	fma.rn.f32 	%f13277, %f13216, %f13221, %f13197;
	fma.rn.f32 	%f13278, %f13216, %f13222, %f13198;
	fma.rn.f32 	%f13279, %f13216, %f13223, %f13199;
	fma.rn.f32 	%f13280, %f13216, %f13224, %f13200;
	fma.rn.f32 	%f13281, %f13216, %f13225, %f13201;
	fma.rn.f32 	%f13282, %f13217, %f13218, %f13202;
	fma.rn.f32 	%f13283, %f13217, %f13219, %f13203;
	fma.rn.f32 	%f13284, %f13217, %f13220, %f13204;
	fma.rn.f32 	%f13285, %f13217, %f13221, %f13205;
	fma.rn.f32 	%f13286, %f13217, %f13222, %f13206;
	fma.rn.f32 	%f13287, %f13217, %f13223, %f13207;
	fma.rn.f32 	%f13288, %f13217, %f13224, %f13208;
	fma.rn.f32 	%f13289, %f13217, %f13225, %f13209;
	ld.shared.v4.f32 	{%f13290, %f13291, %f13292, %f13293}, [%r328+6144];
	ld.shared.v4.f32 	{%f13294, %f13295, %f13296, %f13297}, [%r328+6400];
	ld.shared.v4.f32 	{%f13298, %f13299, %f13300, %f13301}, [%r330+6144];
	ld.shared.v4.f32 	{%f13302, %f13303, %f13304, %f13305}, [%r330+6400];
	fma.rn.f32 	%f13306, %f13290, %f13298, %f13226;
	fma.rn.f32 	%f13307, %f13290, %f13299, %f13227;
	fma.rn.f32 	%f13308, %f13290, %f13300, %f13228;
	fma.rn.f32 	%f13309, %f13290, %f13301, %f13229;
	fma.rn.f32 	%f13310, %f13290, %f13302, %f13230;
	fma.rn.f32 	%f13311, %f13290, %f13303, %f13231;
	fma.rn.f32 	%f13312, %f13290, %f13304, %f13232;
	fma.rn.f32 	%f13313, %f13290, %f13305, %f13233;
	fma.rn.f32 	%f13314, %f13291, %f13298, %f13234;
	fma.rn.f32 	%f13315, %f13291, %f13299, %f13235;
	fma.rn.f32 	%f13316, %f13291, %f13300, %f13236;
	fma.rn.f32 	%f13317, %f13291, %f13301, %f13237;
	fma.rn.f32 	%f13318, %f13291, %f13302, %f13238;
	fma.rn.f32 	%f13319, %f13291, %f13303, %f13239;
	fma.rn.f32 	%f13320, %f13291, %f13304, %f13240;
	fma.rn.f32 	%f13321, %f13291, %f13305, %f13241;
	fma.rn.f32 	%f13322, %f13292, %f13298, %f13242;
	fma.rn.f32 	%f13323, %f13292, %f13299, %f13243;
	fma.rn.f32 	%f13324, %f13292, %f13300, %f13244;
	fma.rn.f32 	%f13325, %f13292, %f13301, %f13245;
	fma.rn.f32 	%f13326, %f13292, %f13302, %f13246;
	fma.rn.f32 	%f13327, %f13292, %f13303, %f13247;
	fma.rn.f32 	%f13328, %f13292, %f13304, %f13248;
	fma.rn.f32 	%f13329, %f13292, %f13305, %f13249;
	fma.rn.f32 	%f13330, %f13293, %f13298, %f13250;
	fma.rn.f32 	%f13331, %f13293, %f13299, %f13251;
	fma.rn.f32 	%f13332, %f13293, %f13300, %f13252;
	fma.rn.f32 	%f13333, %f13293, %f13301, %f13253;
	fma.rn.f32 	%f13334, %f13293, %f13302, %f13254;
	fma.rn.f32 	%f13335, %f13293, %f13303, %f13255;
	fma.rn.f32 	%f13336, %f13293, %f13304, %f13256;
	fma.rn.f32 	%f13337, %f13293, %f13305, %f13257;
	fma.rn.f32 	%f13338, %f13294, %f13298, %f13258;
	fma.rn.f32 	%f13339, %f13294, %f13299, %f13259;
	fma.rn.f32 	%f13340, %f13294, %f13300, %f13260;
	fma.rn.f32 	%f13341, %f13294, %f13301, %f13261;
	fma.rn.f32 	%f13342, %f13294, %f13302, %f13262;
	fma.rn.f32 	%f13343, %f13294, %f13303, %f13263;
	fma.rn.f32 	%f13344, %f13294, %f13304, %f13264;
	fma.rn.f32 	%f13345, %f13294, %f13305, %f13265;
	fma.rn.f32 	%f13346, %f13295, %f13298, %f13266;
	fma.rn.f32 	%f13347, %f13295, %f13299, %f13267;
	fma.rn.f32 	%f13348, %f13295, %f13300, %f13268;
	fma.rn.f32 	%f13349, %f13295, %f13301, %f13269;
	fma.rn.f32 	%f13350, %f13295, %f13302, %f13270;
	fma.rn.f32 	%f13351, %f13295, %f13303, %f13271;
	fma.rn.f32 	%f13352, %f13295, %f13304, %f13272;
	fma.rn.f32 	%f13353, %f13295, %f13305, %f13273;
	fma.rn.f32 	%f13354, %f13296, %f13298, %f13274;
	fma.rn.f32 	%f13355, %f13296, %f13299, %f13275;
	fma.rn.f32 	%f13356, %f13296, %f13300, %f13276;
	fma.rn.f32 	%f13357, %f13296, %f13301, %f13277;
	fma.rn.f32 	%f13358, %f13296, %f13302, %f13278;
	fma.rn.f32 	%f13359, %f13296, %f13303, %f13279;
	fma.rn.f32 	%f13360, %f13296, %f13304, %f13280;
	fma.rn.f32 	%f13361, %f13296, %f13305, %f13281;
	fma.rn.f32 	%f13362, %f13297, %f13298, %f13282;
	fma.rn.f32 	%f13363, %f13297, %f13299, %f13283;
	fma.rn.f32 	%f13364, %f13297, %f13300, %f13284;
	fma.rn.f32 	%f13365, %f13297, %f13301, %f13285;
	fma.rn.f32 	%f13366, %f13297, %f13302, %f13286;
	fma.rn.f32 	%f13367, %f13297, %f13303, %f13287;
	fma.rn.f32 	%f13368, %f13297, %f13304, %f13288;
	fma.rn.f32 	%f13369, %f13297, %f13305, %f13289;
	ld.shared.v4.f32 	{%f13370, %f13371, %f13372, %f13373}, [%r328+6656];
	ld.shared.v4.f32 	{%f13374, %f13375, %f13376, %f13377}, [%r328+6912];
	ld.shared.v4.f32 	{%f13378, %f13379, %f13380, %f13381}, [%r330+6656];
	ld.shared.v4.f32 	{%f13382, %f13383, %f13384, %f13385}, [%r330+6912];
	fma.rn.f32 	%f13386, %f13370, %f13378, %f13306;
	fma.rn.f32 	%f13387, %f13370, %f13379, %f13307;
	fma.rn.f32 	%f13388, %f13370, %f13380, %f13308;
	fma.rn.f32 	%f13389, %f13370, %f13381, %f13309;
	fma.rn.f32 	%f13390, %f13370, %f13382, %f13310;
	fma.rn.f32 	%f13391, %f13370, %f13383, %f13311;
	fma.rn.f32 	%f13392, %f13370, %f13384, %f13312;
	fma.rn.f32 	%f13393, %f13370, %f13385, %f13313;
	fma.rn.f32 	%f13394, %f13371, %f13378, %f13314;
	fma.rn.f32 	%f13395, %f13371, %f13379, %f13315;
	fma.rn.f32 	%f13396, %f13371, %f13380, %f13316;
	fma.rn.f32 	%f13397, %f13371, %f13381, %f13317;
	fma.rn.f32 	%f13398, %f13371, %f13382, %f13318;
	fma.rn.f32 	%f13399, %f13371, %f13383, %f13319;
	fma.rn.f32 	%f13400, %f13371, %f13384, %f13320;
	fma.rn.f32 	%f13401, %f13371, %f13385, %f13321;
	fma.rn.f32 	%f13402, %f13372, %f13378, %f13322;
	fma.rn.f32 	%f13403, %f13372, %f13379, %f13323;
	fma.rn.f32 	%f13404, %f13372, %f13380, %f13324;
	fma.rn.f32 	%f13405, %f13372, %f13381, %f13325;
	fma.rn.f32 	%f13406, %f13372, %f13382, %f13326;
	fma.rn.f32 	%f13407, %f13372, %f13383, %f13327;
	fma.rn.f32 	%f13408, %f13372, %f13384, %f13328;
	fma.rn.f32 	%f13409, %f13372, %f13385, %f13329;
	fma.rn.f32 	%f13410, %f13373, %f13378, %f13330;
	fma.rn.f32 	%f13411, %f13373, %f13379, %f13331;
	fma.rn.f32 	%f13412, %f13373, %f13380, %f13332;
	fma.rn.f32 	%f13413, %f13373, %f13381, %f13333;
	fma.rn.f32 	%f13414, %f13373, %f13382, %f13334;
	fma.rn.f32 	%f13415, %f13373, %f13383, %f13335;
	fma.rn.f32 	%f13416, %f13373, %f13384, %f13336;
	fma.rn.f32 	%f13417, %f13373, %f13385, %f13337;
	fma.rn.f32 	%f13418, %f13374, %f13378, %f13338;
	fma.rn.f32 	%f13419, %f13374, %f13379, %f13339;
	fma.rn.f32 	%f13420, %f13374, %f13380, %f13340;
	fma.rn.f32 	%f13421, %f13374, %f13381, %f13341;
	fma.rn.f32 	%f13422, %f13374, %f13382, %f13342;
	fma.rn.f32 	%f13423, %f13374, %f13383, %f13343;
	fma.rn.f32 	%f13424, %f13374, %f13384, %f13344;
	fma.rn.f32 	%f13425, %f13374, %f13385, %f13345;
	fma.rn.f32 	%f13426, %f13375, %f13378, %f13346;
	fma.rn.f32 	%f13427, %f13375, %f13379, %f13347;
	fma.rn.f32 	%f13428, %f13375, %f13380, %f13348;
	fma.rn.f32 	%f13429, %f13375, %f13381, %f13349;
	fma.rn.f32 	%f13430, %f13375, %f13382, %f13350;
	fma.rn.f32 	%f13431, %f13375, %f13383, %f13351;
	fma.rn.f32 	%f13432, %f13375, %f13384, %f13352;
	fma.rn.f32 	%f13433, %f13375, %f13385, %f13353;
	fma.rn.f32 	%f13434, %f13376, %f13378, %f13354;
	fma.rn.f32 	%f13435, %f13376, %f13379, %f13355;
	fma.rn.f32 	%f13436, %f13376, %f13380, %f13356;
	fma.rn.f32 	%f13437, %f13376, %f13381, %f13357;
	fma.rn.f32 	%f13438, %f13376, %f13382, %f13358;
	fma.rn.f32 	%f13439, %f13376, %f13383, %f13359;
	fma.rn.f32 	%f13440, %f13376, %f13384, %f13360;
	fma.rn.f32 	%f13441, %f13376, %f13385, %f13361;
	fma.rn.f32 	%f13442, %f13377, %f13378, %f13362;
	fma.rn.f32 	%f13443, %f13377, %f13379, %f13363;
	fma.rn.f32 	%f13444, %f13377, %f13380, %f13364;
	fma.rn.f32 	%f13445, %f13377, %f13381, %f13365;
	fma.rn.f32 	%f13446, %f13377, %f13382, %f13366;
	fma.rn.f32 	%f13447, %f13377, %f13383, %f13367;
	fma.rn.f32 	%f13448, %f13377, %f13384, %f13368;
	fma.rn.f32 	%f13449, %f13377, %f13385, %f13369;
	ld.shared.v4.f32 	{%f13450, %f13451, %f13452, %f13453}, [%r328+7168];
	ld.shared.v4.f32 	{%f13454, %f13455, %f13456, %f13457}, [%r328+7424];
	ld.shared.v4.f32 	{%f13458, %f13459, %f13460, %f13461}, [%r330+7168];
	ld.shared.v4.f32 	{%f13462, %f13463, %f13464, %f13465}, [%r330+7424];
	fma.rn.f32 	%f13466, %f13450, %f13458, %f13386;
	fma.rn.f32 	%f13467, %f13450, %f13459, %f13387;
	fma.rn.f32 	%f13468, %f13450, %f13460, %f13388;
	fma.rn.f32 	%f13469, %f13450, %f13461, %f13389;
	fma.rn.f32 	%f13470, %f13450, %f13462, %f13390;
	fma.rn.f32 	%f13471, %f13450, %f13463, %f13391;
	fma.rn.f32 	%f13472, %f13450, %f13464, %f13392;
	fma.rn.f32 	%f13473, %f13450, %f13465, %f13393;
	fma.rn.f32 	%f13474, %f13451, %f13458, %f13394;
	fma.rn.f32 	%f13475, %f13451, %f13459, %f13395;
	fma.rn.f32 	%f13476, %f13451, %f13460, %f13396;
	fma.rn.f32 	%f13477, %f13451, %f13461, %f13397;
	fma.rn.f32 	%f13478, %f13451, %f13462, %f13398;
	fma.rn.f32 	%f13479, %f13451, %f13463, %f13399;
	fma.rn.f32 	%f13480, %f13451, %f13464, %f13400;
	fma.rn.f32 	%f13481, %f13451, %f13465, %f13401;
	fma.rn.f32 	%f13482, %f13452, %f13458, %f13402;
	fma.rn.f32 	%f13483, %f13452, %f13459, %f13403;
	fma.rn.f32 	%f13484, %f13452, %f13460, %f13404;
	fma.rn.f32 	%f13485, %f13452, %f13461, %f13405;
	fma.rn.f32 	%f13486, %f13452, %f13462, %f13406;
	fma.rn.f32 	%f13487, %f13452, %f13463, %f13407;
	fma.rn.f32 	%f13488, %f13452, %f13464, %f13408;
	fma.rn.f32 	%f13489, %f13452, %f13465, %f13409;
	fma.rn.f32 	%f13490, %f13453, %f13458, %f13410;
	fma.rn.f32 	%f13491, %f13453, %f13459, %f13411;
	fma.rn.f32 	%f13492, %f13453, %f13460, %f13412;
	fma.rn.f32 	%f13493, %f13453, %f13461, %f13413;
	fma.rn.f32 	%f13494, %f13453, %f13462, %f13414;
	fma.rn.f32 	%f13495, %f13453, %f13463, %f13415;
	fma.rn.f32 	%f13496, %f13453, %f13464, %f13416;
	fma.rn.f32 	%f13497, %f13453, %f13465, %f13417;
	fma.rn.f32 	%f13498, %f13454, %f13458, %f13418;
	fma.rn.f32 	%f13499, %f13454, %f13459, %f13419;
	fma.rn.f32 	%f13500, %f13454, %f13460, %f13420;
	fma.rn.f32 	%f13501, %f13454, %f13461, %f13421;
	fma.rn.f32 	%f13502, %f13454, %f13462, %f13422;
	fma.rn.f32 	%f13503, %f13454, %f13463, %f13423;
	fma.rn.f32 	%f13504, %f13454, %f13464, %f13424;
	fma.rn.f32 	%f13505, %f13454, %f13465, %f13425;
	fma.rn.f32 	%f13506, %f13455, %f13458, %f13426;
	fma.rn.f32 	%f13507, %f13455, %f13459, %f13427;
	fma.rn.f32 	%f13508, %f13455, %f13460, %f13428;
	fma.rn.f32 	%f13509, %f13455, %f13461, %f13429;
	fma.rn.f32 	%f13510, %f13455, %f13462, %f13430;
	fma.rn.f32 	%f13511, %f13455, %f13463, %f13431;
	fma.rn.f32 	%f13512, %f13455, %f13464, %f13432;
	fma.rn.f32 	%f13513, %f13455, %f13465, %f13433;
	fma.rn.f32 	%f13514, %f13456, %f13458, %f13434;
	fma.rn.f32 	%f13515, %f13456, %f13459, %f13435;
	fma.rn.f32 	%f13516, %f13456, %f13460, %f13436;
	fma.rn.f32 	%f13517, %f13456, %f13461, %f13437;
	fma.rn.f32 	%f13518, %f13456, %f13462, %f13438;
	fma.rn.f32 	%f13519, %f13456, %f13463, %f13439;
	fma.rn.f32 	%f13520, %f13456, %f13464, %f13440;
	fma.rn.f32 	%f13521, %f13456, %f13465, %f13441;
	fma.rn.f32 	%f13522, %f13457, %f13458, %f13442;
	fma.rn.f32 	%f13523, %f13457, %f13459, %f13443;
	fma.rn.f32 	%f13524, %f13457, %f13460, %f13444;
	fma.rn.f32 	%f13525, %f13457, %f13461, %f13445;
	fma.rn.f32 	%f13526, %f13457, %f13462, %f13446;
	fma.rn.f32 	%f13527, %f13457, %f13463, %f13447;
	fma.rn.f32 	%f13528, %f13457, %f13464, %f13448;
	fma.rn.f32 	%f13529, %f13457, %f13465, %f13449;
	ld.shared.v4.f32 	{%f13530, %f13531, %f13532, %f13533}, [%r328+7680];
	ld.shared.v4.f32 	{%f13534, %f13535, %f13536, %f13537}, [%r328+7936];
	ld.shared.v4.f32 	{%f13538, %f13539, %f13540, %f13541}, [%r330+7680];
	ld.shared.v4.f32 	{%f13542, %f13543, %f13544, %f13545}, [%r330+7936];
	fma.rn.f32 	%f13546, %f13530, %f13538, %f13466;
	fma.rn.f32 	%f13547, %f13530, %f13539, %f13467;
	fma.rn.f32 	%f13548, %f13530, %f13540, %f13468;
	fma.rn.f32 	%f13549, %f13530, %f13541, %f13469;
	fma.rn.f32 	%f13550, %f13530, %f13542, %f13470;
	fma.rn.f32 	%f13551, %f13530, %f13543, %f13471;
	fma.rn.f32 	%f13552, %f13530, %f13544, %f13472;
	fma.rn.f32 	%f13553, %f13530, %f13545, %f13473;
	fma.rn.f32 	%f13554, %f13531, %f13538, %f13474;
	fma.rn.f32 	%f13555, %f13531, %f13539, %f13475;
	fma.rn.f32 	%f13556, %f13531, %f13540, %f13476;
	fma.rn.f32 	%f13557, %f13531, %f13541, %f13477;
	fma.rn.f32 	%f13558, %f13531, %f13542, %f13478;
	fma.rn.f32 	%f13559, %f13531, %f13543, %f13479;
	fma.rn.f32 	%f13560, %f13531, %f13544, %f13480;
	fma.rn.f32 	%f13561, %f13531, %f13545, %f13481;
	fma.rn.f32 	%f13562, %f13532, %f13538, %f13482;
	fma.rn.f32 	%f13563, %f13532, %f13539, %f13483;
	fma.rn.f32 	%f13564, %f13532, %f13540, %f13484;
	fma.rn.f32 	%f13565, %f13532, %f13541, %f13485;
	fma.rn.f32 	%f13566, %f13532, %f13542, %f13486;
	fma.rn.f32 	%f13567, %f13532, %f13543, %f13487;
	fma.rn.f32 	%f13568, %f13532, %f13544, %f13488;
	fma.rn.f32 	%f13569, %f13532, %f13545, %f13489;
	fma.rn.f32 	%f13570, %f13533, %f13538, %f13490;
	fma.rn.f32 	%f13571, %f13533, %f13539, %f13491;
	fma.rn.f32 	%f13572, %f13533, %f13540, %f13492;
	fma.rn.f32 	%f13573, %f13533, %f13541, %f13493;
	fma.rn.f32 	%f13574, %f13533, %f13542, %f13494;
	fma.rn.f32 	%f13575, %f13533, %f13543, %f13495;
	fma.rn.f32 	%f13576, %f13533, %f13544, %f13496;
	fma.rn.f32 	%f13577, %f13533, %f13545, %f13497;
	fma.rn.f32 	%f13578, %f13534, %f13538, %f13498;
	fma.rn.f32 	%f13579, %f13534, %f13539, %f13499;
	fma.rn.f32 	%f13580, %f13534, %f13540, %f13500;
	fma.rn.f32 	%f13581, %f13534, %f13541, %f13501;
	fma.rn.f32 	%f13582, %f13534, %f13542, %f13502;
	fma.rn.f32 	%f13583, %f13534, %f13543, %f13503;
	fma.rn.f32 	%f13584, %f13534, %f13544, %f13504;
	fma.rn.f32 	%f13585, %f13534, %f13545, %f13505;
	fma.rn.f32 	%f13586, %f13535, %f13538, %f13506;
	fma.rn.f32 	%f13587, %f13535, %f13539, %f13507;
	fma.rn.f32 	%f13588, %f13535, %f13540, %f13508;
	fma.rn.f32 	%f13589, %f13535, %f13541, %f13509;
	fma.rn.f32 	%f13590, %f13535, %f13542, %f13510;
	fma.rn.f32 	%f13591, %f13535, %f13543, %f13511;
	fma.rn.f32 	%f13592, %f13535, %f13544, %f13512;
	fma.rn.f32 	%f13593, %f13535, %f13545, %f13513;
	fma.rn.f32 	%f13594, %f13536, %f13538, %f13514;
	fma.rn.f32 	%f13595, %f13536, %f13539, %f13515;
	fma.rn.f32 	%f13596, %f13536, %f13540, %f13516;
	fma.rn.f32 	%f13597, %f13536, %f13541, %f13517;
	fma.rn.f32 	%f13598, %f13536, %f13542, %f13518;
	fma.rn.f32 	%f13599, %f13536, %f13543, %f13519;
	fma.rn.f32 	%f13600, %f13536, %f13544, %f13520;
	fma.rn.f32 	%f13601, %f13536, %f13545, %f13521;
	fma.rn.f32 	%f13602, %f13537, %f13538, %f13522;
	fma.rn.f32 	%f13603, %f13537, %f13539, %f13523;
	fma.rn.f32 	%f13604, %f13537, %f13540, %f13524;
	fma.rn.f32 	%f13605, %f13537, %f13541, %f13525;
	fma.rn.f32 	%f13606, %f13537, %f13542, %f13526;
	fma.rn.f32 	%f13607, %f13537, %f13543, %f13527;
	fma.rn.f32 	%f13608, %f13537, %f13544, %f13528;
	fma.rn.f32 	%f13609, %f13537, %f13545, %f13529;
	shl.b32 	%r357, %r321, 12;
	cvt.u64.u32 	%rd44, %r357;
	shl.b32 	%r359, %r200, 2;
	cvt.u64.u32 	%rd45, %r359;
	mov.u32 	%r360, %ctaid.x;
	shl.b32 	%r361, %r360, 7;
	cvt.u64.u32 	%rd46, %r361;
	add.s64 	%rd47, %rd46, %rd44;
	add.s64 	%rd48, %rd47, %rd45;
	mov.u32 	%r362, %ctaid.y;
	shl.b32 	%r363, %r362, 17;
	cvt.u64.u32 	%rd49, %r363;
	add.s64 	%rd50, %rd48, %rd49;
	shl.b64 	%rd51, %rd50, 2;
	add.s64 	%rd52, %rd43, %rd51;
	st.global.v4.f32 	[%rd52], {%f13546, %f13547, %f13548, %f13549};
	st.global.v4.f32 	[%rd52+256], {%f13550, %f13551, %f13552, %f13553};
	st.global.v4.f32 	[%rd52+4096], {%f13554, %f13555, %f13556, %f13557};
	st.global.v4.f32 	[%rd52+4352], {%f13558, %f13559, %f13560, %f13561};
	st.global.v4.f32 	[%rd52+8192], {%f13562, %f13563, %f13564, %f13565};
	st.global.v4.f32 	[%rd52+8448], {%f13566, %f13567, %f13568, %f13569};
	st.global.v4.f32 	[%rd52+12288], {%f13570, %f13571, %f13572, %f13573};
	st.global.v4.f32 	[%rd52+12544], {%f13574, %f13575, %f13576, %f13577};
	st.global.v4.f32 	[%rd52+262144], {%f13578, %f13579, %f13580, %f13581};
	st.global.v4.f32 	[%rd52+262400], {%f13582, %f13583, %f13584, %f13585};
	st.global.v4.f32 	[%rd52+266240], {%f13586, %f13587, %f13588, %f13589};
	st.global.v4.f32 	[%rd52+266496], {%f13590, %f13591, %f13592, %f13593};
	st.global.v4.f32 	[%rd52+270336], {%f13594, %f13595, %f13596, %f13597};
	st.global.v4.f32 	[%rd52+270592], {%f13598, %f13599, %f13600, %f13601};
	st.global.v4.f32 	[%rd52+274432], {%f13602, %f13603, %f13604, %f13605};
	st.global.v4.f32 	[%rd52+274688], {%f13606, %f13607, %f13608, %f13609};
	ret;

}
	// .globl	_Z16sgemm_b2b_kernelILi640000ELi128ELi128ELi128EEvPfS0_S0_S0_S0_
.visible .entry _Z16sgemm_b2b_kernelILi640000ELi128ELi128ELi128EEvPfS0_S0_S0_S0_(
	.param .u64 .ptr .align 1 _Z16sgemm_b2b_kernelILi640000ELi128ELi128ELi128EEvPfS0_S0_S0_S0__param_0,
	.param .u64 .ptr .align 1 _Z16sgemm_b2b_kernelILi640000ELi128ELi128ELi128EEvPfS0_S0_S0_S0__param_1,
	.param .u64 .ptr .align 1 _Z16sgemm_b2b_kernelILi640000ELi128ELi128ELi128EEvPfS0_S0_S0_S0__param_2,
	.param .u64 .ptr .align 1 _Z16sgemm_b2b_kernelILi640000ELi128ELi128ELi128EEvPfS0_S0_S0_S0__param_3,
	.param .u64 .ptr .align 1 _Z16sgemm_b2b_kernelILi640000ELi128ELi128ELi128EEvPfS0_S0_S0_S0__param_4
)
.maxntid 256
{
	.reg .pred 	%p<17>;
	.reg .b32 	%r<310>;
	.reg .b32 	%f<20673>;
	.reg .b64 	%rd<28>;
	// demoted variable
	.shared .align 4 .b8 _ZZ16sgemm_b2b_kernelILi640000ELi128ELi128ELi128EEvPfS0_S0_S0_S0_E3s_a[8192];
	// demoted variable
	.shared .align 4 .b8 _ZZ16sgemm_b2b_kernelILi640000ELi128ELi128ELi128EEvPfS0_S0_S0_S0_E4s_b1[8192];
	ld.param.u64 	%rd3, [_Z16sgemm_b2b_kernelILi640000ELi128ELi128ELi128EEvPfS0_S0_S0_S0__param_0];
	ld.param.u64 	%rd4, [_Z16sgemm_b2b_kernelILi640000ELi128ELi128ELi128EEvPfS0_S0_S0_S0__param_1];
	ld.param.u64 	%rd5, [_Z16sgemm_b2b_kernelILi640000ELi128ELi128ELi128EEvPfS0_S0_S0_S0__param_2];
	cvta.to.global.u64 	%rd6, %rd5;
	cvta.to.global.u64 	%rd7, %rd4;
	cvta.to.global.u64 	%rd8, %rd3;
	mov.u32 	%r13, %tid.y;
	shl.b32 	%r14, %r13, 4;
	mov.u32 	%r15, %tid.x;
	add.s32 	%r16, %r14, %r15;
	mov.u32 	%r17, %ctaid.y;
	shl.b32 	%r18, %r17, 14;
	shl.b32 	%r19, %r16, 6;
	and.b32  	%r20, %r19, 524160;
	add.s32 	%r21, %r20, %r18;
	shl.b32 	%r22, %r15, 2;
	and.b32  	%r23, %r22, 4;
	or.b32  	%r24, %r21, %r23;
	mul.wide.u32 	%rd9, %r24, 4;
	add.s64 	%rd10, %rd8, %rd9;
	ld.global.nc.v4.f32 	{%f1089, %f1090, %f1091, %f1092}, [%rd10];
	shl.b32 	%r25, %r16, 2;
	and.b32  	%r26, %r25, 32640;
	and.b32  	%r27, %r25, 124;
	or.b32  	%r28, %r26, %r27;
	mul.wide.u32 	%rd11, %r28, 4;
	add.s64 	%rd12, %rd7, %rd11;
	shl.b32 	%r1, %r15, 9;
	and.b32  	%r29, %r1, 512;
	shr.u32 	%r30, %r16, 1;
	add.s32 	%r31, %r30, %r29;
	ld.global.nc.v4.f32 	{%f1093, %f1094, %f1095, %f1096}, [%rd12];
	shl.b32 	%r32, %r31, 2;
	mov.u32 	%r33, _ZZ16sgemm_b2b_kernelILi640000ELi128ELi128ELi128EEvPfS0_S0_S0_S0_E3s_a;
	add.s32 	%r34, %r33, %r32;
	st.shared.f32 	[%r34], %f1089;
	st.shared.f32 	[%r34+512], %f1090;
	st.shared.f32 	[%r34+1024], %f1091;
	st.shared.f32 	[%r34+1536], %f1092;
	shl.b32 	%r35, %r28, 2;
	mov.u32 	%r36, _ZZ16sgemm_b2b_kernelILi640000ELi128ELi128ELi128EEvPfS0_S0_S0_S0_E4s_b1;
	add.s32 	%r37, %r36, %r35;
	st.shared.v4.f32 	[%r37], {%f1093, %f1094, %f1095, %f1096};
	bar.sync 	0;
	add.s32 	%r2, %r33, %r14;
	shl.b32 	%r38, %r15, 4;
	add.s32 	%r39, %r36, %r38;
	ld.global.nc.v4.f32 	{%f1097, %f1098, %f1099, %f1100}, [%rd10+32];
	ld.global.nc.v4.f32 	{%f1101, %f1102, %f1103, %f1104}, [%rd12+4096];
	ld.shared.v4.f32 	{%f1105, %f1106, %f1107, %f1108}, [%r2];
	ld.shared.v4.f32 	{%f1109, %f1110, %f1111, %f1112}, [%r2+256];
	ld.shared.v4.f32 	{%f1113, %f1114, %f1115, %f1116}, [%r39];
	ld.shared.v4.f32 	{%f1117, %f1118, %f1119, %f1120}, [%r39+256];
	fma.rn.f32 	%f1121, %f1105, %f1113, 0f00000000;
	fma.rn.f32 	%f1122, %f1105, %f1114, 0f00000000;
	fma.rn.f32 	%f1123, %f1105, %f1115, 0f00000000;
	fma.rn.f32 	%f1124, %f1105, %f1116, 0f00000000;
	fma.rn.f32 	%f1125, %f1105, %f1117, 0f00000000;
	fma.rn.f32 	%f1126, %f1105, %f1118, 0f00000000;
	fma.rn.f32 	%f1127, %f1105, %f1119, 0f00000000;
	fma.rn.f32 	%f1128, %f1105, %f1120, 0f00000000;
	fma.rn.f32 	%f1129, %f1106, %f1113, 0f00000000;
	fma.rn.f32 	%f1130, %f1106, %f1114, 0f00000000;
	fma.rn.f32 	%f1131, %f1106, %f1115, 0f00000000;
	fma.rn.f32 	%f1132, %f1106, %f1116, 0f00000000;
	fma.rn.f32 	%f1133, %f1106, %f1117, 0f00000000;
	fma.rn.f32 	%f1134, %f1106, %f1118, 0f00000000;
	fma.rn.f32 	%f1135, %f1106, %f1119, 0f00000000;
	fma.rn.f32 	%f1136, %f1106, %f1120, 0f00000000;
	fma.rn.f32 	%f1137, %f1107, %f1113, 0f00000000;
	fma.rn.f32 	%f1138, %f1107, %f1114, 0f00000000;
	fma.rn.f32 	%f1139, %f1107, %f1115, 0f00000000;
	fma.rn.f32 	%f1140, %f1107, %f1116, 0f00000000;
	fma.rn.f32 	%f1141, %f1107, %f1117, 0f00000000;
	fma.rn.f32 	%f1142, %f1107, %f1118, 0f00000000;
	fma.rn.f32 	%f1143, %f1107, %f1119, 0f00000000;
	fma.rn.f32 	%f1144, %f1107, %f1120, 0f00000000;
	fma.rn.f32 	%f1145, %f1108, %f1113, 0f00000000;
	fma.rn.f32 	%f1146, %f1108, %f1114, 0f00000000;
	fma.rn.f32 	%f1147, %f1108, %f1115, 0f00000000;
	fma.rn.f32 	%f1148, %f1108, %f1116, 0f00000000;
	fma.rn.f32 	%f1149, %f1108, %f1117, 0f00000000;
	fma.rn.f32 	%f1150, %f1108, %f1118, 0f00000000;
	fma.rn.f32 	%f1151, %f1108, %f1119, 0f00000000;
	fma.rn.f32 	%f1152, %f1108, %f1120, 0f00000000;
	fma.rn.f32 	%f1153, %f1109, %f1113, 0f00000000;
	fma.rn.f32 	%f1154, %f1109, %f1114, 0f00000000;
	fma.rn.f32 	%f1155, %f1109, %f1115, 0f00000000;
	fma.rn.f32 	%f1156, %f1109, %f1116, 0f00000000;
	fma.rn.f32 	%f1157, %f1109, %f1117, 0f00000000;
	fma.rn.f32 	%f1158, %f1109, %f1118, 0f00000000;
	fma.rn.f32 	%f1159, %f1109, %f1119, 0f00000000;
	fma.rn.f32 	%f1160, %f1109, %f1120, 0f00000000;
	fma.rn.f32 	%f1161, %f1110, %f1113, 0f00000000;
	fma.rn.f32 	%f1162, %f1110, %f1114, 0f00000000;
	fma.rn.f32 	%f1163, %f1110, %f1115, 0f00000000;
	fma.rn.f32 	%f1164, %f1110, %f1116, 0f00000000;
	fma.rn.f32 	%f1165, %f1110, %f1117, 0f00000000;
	fma.rn.f32 	%f1166, %f1110, %f1118, 0f00000000;
	fma.rn.f32 	%f1167, %f1110, %f1119, 0f00000000;
	fma.rn.f32 	%f1168, %f1110, %f1120, 0f00000000;
	fma.rn.f32 	%f1169, %f1111, %f1113, 0f00000000;
	fma.rn.f32 	%f1170, %f1111, %f1114, 0f00000000;
	fma.rn.f32 	%f1171, %f1111, %f1115, 0f00000000;
	fma.rn.f32 	%f1172, %f1111, %f1116, 0f00000000;
	fma.rn.f32 	%f1173, %f1111, %f1117, 0f00000000;
	fma.rn.f32 	%f1174, %f1111, %f1118, 0f00000000;
	fma.rn.f32 	%f1175, %f1111, %f1119, 0f00000000;
	fma.rn.f32 	%f1176, %f1111, %f1120, 0f00000000;
	fma.rn.f32 	%f1177, %f1112, %f1113, 0f00000000;
	fma.rn.f32 	%f1178, %f1112, %f1114, 0f00000000;
	fma.rn.f32 	%f1179, %f1112, %f1115, 0f00000000;
	fma.rn.f32 	%f1180, %f1112, %f1116, 0f00000000;
	fma.rn.f32 	%f1181, %f1112, %f1117, 0f00000000;
	fma.rn.f32 	%f1182, %f1112, %f1118, 0f00000000;
	fma.rn.f32 	%f1183, %f1112, %f1119, 0f00000000;
	fma.rn.f32 	%f1184, %f1112, %f1120, 0f00000000;
	ld.shared.v4.f32 	{%f1185, %f1186, %f1187, %f1188}, [%r2+512];
	ld.shared.v4.f32 	{%f1189, %f1190, %f1191, %f1192}, [%r2+768];
	ld.shared.v4.f32 	{%f1193, %f1194, %f1195, %f1196}, [%r39+512];
	ld.shared.v4.f32 	{%f1197, %f1198, %f1199, %f1200}, [%r39+768];
	fma.rn.f32 	%f1201, %f1185, %f1193, %f1121;
	fma.rn.f32 	%f1202, %f1185, %f1194, %f1122;
	fma.rn.f32 	%f1203, %f1185, %f1195, %f1123;
	fma.rn.f32 	%f1204, %f1185, %f1196, %f1124;
	fma.rn.f32 	%f1205, %f1185, %f1197, %f1125;
	fma.rn.f32 	%f1206, %f1185, %f1198, %f1126;
	fma.rn.f32 	%f1207, %f1185, %f1199, %f1127;
	fma.rn.f32 	%f1208, %f1185, %f1200, %f1128;
	fma.rn.f32 	%f1209, %f1186, %f1193, %f1129;
	fma.rn.f32 	%f1210, %f1186, %f1194, %f1130;
	fma.rn.f32 	%f1211, %f1186, %f1195, %f1131;
	fma.rn.f32 	%f1212, %f1186, %f1196, %f1132;
	fma.rn.f32 	%f1213, %f1186, %f1197, %f1133;
	fma.rn.f32 	%f1214, %f1186, %f1198, %f1134;
	fma.rn.f32 	%f1215, %f1186, %f1199, %f1135;
	fma.rn.f32 	%f1216, %f1186, %f1200, %f1136;
	fma.rn.f32 	%f1217, %f1187, %f1193, %f1137;
	fma.rn.f32 	%f1218, %f1187, %f1194, %f1138;
	fma.rn.f32 	%f1219, %f1187, %f1195, %f1139;
	fma.rn.f32 	%f1220, %f1187, %f1196, %f1140;
	fma.rn.f32 	%f1221, %f1187, %f1197, %f1141;
	fma.rn.f32 	%f1222, %f1187, %f1198, %f1142;
	fma.rn.f32 	%f1223, %f1187, %f1199, %f1143;
	fma.rn.f32 	%f1224, %f1187, %f1200, %f1144;
	fma.rn.f32 	%f1225, %f1188, %f1193, %f1145;
	fma.rn.f32 	%f1226, %f1188, %f1194, %f1146;
	fma.rn.f32 	%f1227, %f1188, %f1195, %f1147;
	fma.rn.f32 	%f1228, %f1188, %f1196, %f1148;
	fma.rn.f32 	%f1229, %f1188, %f1197, %f1149;
	fma.rn.f32 	%f1230, %f1188, %f1198, %f1150;
	fma.rn.f32 	%f1231, %f1188, %f1199, %f1151;
	fma.rn.f32 	%f1232, %f1188, %f1200, %f1152;
	fma.rn.f32 	%f1233, %f1189, %f1193, %f1153;
	fma.rn.f32 	%f1234, %f1189, %f1194, %f1154;
	fma.rn.f32 	%f1235, %f1189, %f1195, %f1155;
	fma.rn.f32 	%f1236, %f1189, %f1196, %f1156;
	fma.rn.f32 	%f1237, %f1189, %f1197, %f1157;
	fma.rn.f32 	%f1238, %f1189, %f1198, %f1158;
	fma.rn.f32 	%f1239, %f1189, %f1199, %f1159;
	fma.rn.f32 	%f1240, %f1189, %f1200, %f1160;
	fma.rn.f32 	%f1241, %f1190, %f1193, %f1161;
	fma.rn.f32 	%f1242, %f1190, %f1194, %f1162;
	fma.rn.f32 	%f1243, %f1190, %f1195, %f1163;
	fma.rn.f32 	%f1244, %f1190, %f1196, %f1164;
	fma.rn.f32 	%f1245, %f1190, %f1197, %f1165;
	fma.rn.f32 	%f1246, %f1190, %f1198, %f1166;
	fma.rn.f32 	%f1247, %f1190, %f1199, %f1167;
	fma.rn.f32 	%f1248, %f1190, %f1200, %f1168;
	fma.rn.f32 	%f1249, %f1191, %f1193, %f1169;
	fma.rn.f32 	%f1250, %f1191, %f1194, %f1170;
	fma.rn.f32 	%f1251, %f1191, %f1195, %f1171;
	fma.rn.f32 	%f1252, %f1191, %f1196, %f1172;
	fma.rn.f32 	%f1253, %f1191, %f1197, %f1173;
	fma.rn.f32 	%f1254, %f1191, %f1198, %f1174;
	fma.rn.f32 	%f1255, %f1191, %f1199, %f1175;
	fma.rn.f32 	%f1256, %f1191, %f1200, %f1176;
	fma.rn.f32 	%f1257, %f1192, %f1193, %f1177;
	fma.rn.f32 	%f1258, %f1192, %f1194, %f1178;
	fma.rn.f32 	%f1259, %f1192, %f1195, %f1179;
	fma.rn.f32 	%f1260, %f1192, %f1196, %f1180;
	fma.rn.f32 	%f1261, %f1192, %f1197, %f1181;
	fma.rn.f32 	%f1262, %f1192, %f1198, %f1182;
	fma.rn.f32 	%f1263, %f1192, %f1199, %f1183;
	fma.rn.f32 	%f1264, %f1192, %f1200, %f1184;
	ld.shared.v4.f32 	{%f1265, %f1266, %f1267, %f1268}, [%r2+1024];
	ld.shared.v4.f32 	{%f1269, %f1270, %f1271, %f1272}, [%r2+1280];
	ld.shared.v4.f32 	{%f1273, %f1274, %f1275, %f1276}, [%r39+1024];
	ld.shared.v4.f32 	{%f1277, %f1278, %f1279, %f1280}, [%r39+1280];
	fma.rn.f32 	%f1281, %f1265, %f1273, %f1201;
	fma.rn.f32 	%f1282, %f1265, %f1274, %f1202;
	fma.rn.f32 	%f1283, %f1265, %f1275, %f1203;
	fma.rn.f32 	%f1284, %f1265, %f1276, %f1204;
	fma.rn.f32 	%f1285, %f1265, %f1277, %f1205;
	fma.rn.f32 	%f1286, %f1265, %f1278, %f1206;
	fma.rn.f32 	%f1287, %f1265, %f1279, %f1207;
	fma.rn.f32 	%f1288, %f1265, %f1280, %f1208;
	fma.rn.f32 	%f1289, %f1266, %f1273, %f1209;
	fma.rn.f32 	%f1290, %f1266, %f1274, %f1210;
	fma.rn.f32 	%f1291, %f1266, %f1275, %f1211;
	fma.rn.f32 	%f1292, %f1266, %f1276, %f1212;
	fma.rn.f32 	%f1293, %f1266, %f1277, %f1213;
	fma.rn.f32 	%f1294, %f1266, %f1278, %f1214;
	fma.rn.f32 	%f1295, %f1266, %f1279, %f1215;
	fma.rn.f32 	%f1296, %f1266, %f1280, %f1216;
	fma.rn.f32 	%f1297, %f1267, %f1273, %f1217;
	fma.rn.f32 	%f1298, %f1267, %f1274, %f1218;
	fma.rn.f32 	%f1299, %f1267, %f1275, %f1219;
	fma.rn.f32 	%f1300, %f1267, %f1276, %f1220;
	fma.rn.f32 	%f1301, %f1267, %f1277, %f1221;
	fma.rn.f32 	%f1302, %f1267, %f1278, %f1222;
	fma.rn.f32 	%f1303, %f1267, %f1279, %f1223;
	fma.rn.f32 	%f1304, %f1267, %f1280, %f1224;
	fma.rn.f32 	%f1305, %f1268, %f1273, %f1225;
	fma.rn.f32 	%f1306, %f1268, %f1274, %f1226;
	fma.rn.f32 	%f1307, %f1268, %f1275, %f1227;
	fma.rn.f32 	%f1308, %f1268, %f1276, %f1228;
	fma.rn.f32 	%f1309, %f1268, %f1277, %f1229;
	fma.rn.f32 	%f1310, %f1268, %f1278, %f1230;
	fma.rn.f32 	%f1311, %f1268, %f1279, %f1231;
	fma.rn.f32 	%f1312, %f1268, %f1280, %f1232;
	fma.rn.f32 	%f1313, %f1269, %f1273, %f1233;
	fma.rn.f32 	%f1314, %f1269, %f1274, %f1234;
	fma.rn.f32 	%f1315, %f1269, %f1275, %f1235;
	fma.rn.f32 	%f1316, %f1269, %f1276, %f1236;
	fma.rn.f32 	%f1317, %f1269, %f1277, %f1237;
	fma.rn.f32 	%f1318, %f1269, %f1278, %f1238;
	fma.rn.f32 	%f1319, %f1269, %f1279, %f1239;
	fma.rn.f32 	%f1320, %f1269, %f1280, %f1240;
	fma.rn.f32 	%f1321, %f1270, %f1273, %f1241;
	fma.rn.f32 	%f1322, %f1270, %f1274, %f1242;
	fma.rn.f32 	%f1323, %f1270, %f1275, %f1243;
	fma.rn.f32 	%f1324, %f1270, %f1276, %f1244;
	fma.rn.f32 	%f1325, %f1270, %f1277, %f1245;
	fma.rn.f32 	%f1326, %f1270, %f1278, %f1246;
	fma.rn.f32 	%f1327, %f1270, %f1279, %f1247;
	fma.rn.f32 	%f1328, %f1270, %f1280, %f1248;
	fma.rn.f32 	%f1329, %f1271, %f1273, %f1249;
	fma.rn.f32 	%f1330, %f1271, %f1274, %f1250;
	fma.rn.f32 	%f1331, %f1271, %f1275, %f1251;
	fma.rn.f32 	%f1332, %f1271, %f1276, %f1252;
	fma.rn.f32 	%f1333, %f1271, %f1277, %f1253;
	fma.rn.f32 	%f1334, %f1271, %f1278, %f1254;
	fma.rn.f32 	%f1335, %f1271, %f1279, %f1255;
	fma.rn.f32 	%f1336, %f1271, %f1280, %f1256;
	fma.rn.f32 	%f1337, %f1272, %f1273, %f1257;
	fma.rn.f32 	%f1338, %f1272, %f1274, %f1258;
	fma.rn.f32 	%f1339, %f1272, %f1275, %f1259;
	fma.rn.f32 	%f1340, %f1272, %f1276, %f1260;
	fma.rn.f32 	%f1341, %f1272, %f1277, %f1261;
	fma.rn.f32 	%f1342, %f1272, %f1278, %f1262;
	fma.rn.f32 	%f1343, %f1272, %f1279, %f1263;
	fma.rn.f32 	%f1344, %f1272, %f1280, %f1264;
	ld.shared.v4.f32 	{%f1345, %f1346, %f1347, %f1348}, [%r2+1536];
	ld.shared.v4.f32 	{%f1349, %f1350, %f1351, %f1352}, [%r2+1792];
	ld.shared.v4.f32 	{%f1353, %f1354, %f1355, %f1356}, [%r39+1536];
	ld.shared.v4.f32 	{%f1357, %f1358, %f1359, %f1360}, [%r39+1792];
	fma.rn.f32 	%f1361, %f1345, %f1353, %f1281;
	fma.rn.f32 	%f1362, %f1345, %f1354, %f1282;
	fma.rn.f32 	%f1363, %f1345, %f1355, %f1283;
	fma.rn.f32 	%f1364, %f1345, %f1356, %f1284;
	fma.rn.f32 	%f1365, %f1345, %f1357, %f1285;
	fma.rn.f32 	%f1366, %f1345, %f1358, %f1286;
	fma.rn.f32 	%f1367, %f1345, %f1359, %f1287;
	fma.rn.f32 	%f1368, %f1345, %f1360, %f1288;
	fma.rn.f32 	%f1369, %f1346, %f1353, %f1289;
	fma.rn.f32 	%f1370, %f1346, %f1354, %f1290;
	fma.rn.f32 	%f1371, %f1346, %f1355, %f1291;
	fma.rn.f32 	%f1372, %f1346, %f1356, %f1292;
	fma.rn.f32 	%f1373, %f1346, %f1357, %f1293;
	fma.rn.f32 	%f1374, %f1346, %f1358, %f1294;
	fma.rn.f32 	%f1375, %f1346, %f1359, %f1295;
	fma.rn.f32 	%f1376, %f1346, %f1360, %f1296;
	fma.rn.f32 	%f1377, %f1347, %f1353, %f1297;
	fma.rn.f32 	%f1378, %f1347, %f1354, %f1298;
	fma.rn.f32 	%f1379, %f1347, %f1355, %f1299;
	fma.rn.f32 	%f1380, %f1347, %f1356, %f1300;
	fma.rn.f32 	%f1381, %f1347, %f1357, %f1301;
	fma.rn.f32 	%f1382, %f1347, %f1358, %f1302;
	fma.rn.f32 	%f1383, %f1347, %f1359, %f1303;
	fma.rn.f32 	%f1384, %f1347, %f1360, %f1304;
	fma.rn.f32 	%f1385, %f1348, %f1353, %f1305;
	fma.rn.f32 	%f1386, %f1348, %f1354, %f1306;
	fma.rn.f32 	%f1387, %f1348, %f1355, %f1307;
	fma.rn.f32 	%f1388, %f1348, %f1356, %f1308;
	fma.rn.f32 	%f1389, %f1348, %f1357, %f1309;
	fma.rn.f32 	%f1390, %f1348, %f1358, %f1310;
	fma.rn.f32 	%f1391, %f1348, %f1359, %f1311;
	fma.rn.f32 	%f1392, %f1348, %f1360, %f1312;
	fma.rn.f32 	%f1393, %f1349, %f1353, %f1313;
	fma.rn.f32 	%f1394, %f1349, %f1354, %f1314;
	fma.rn.f32 	%f1395, %f1349, %f1355, %f1315;
	fma.rn.f32 	%f1396, %f1349, %f1356, %f1316;
	fma.rn.f32 	%f1397, %f1349, %f1357, %f1317;
	fma.rn.f32 	%f1398, %f1349, %f1358, %f1318;
	fma.rn.f32 	%f1399, %f1349, %f1359, %f1319;
	fma.rn.f32 	%f1400, %f1349, %f1360, %f1320;
	fma.rn.f32 	%f1401, %f1350, %f1353, %f1321;
	fma.rn.f32 	%f1402, %f1350, %f1354, %f1322;
	fma.rn.f32 	%f1403, %f1350, %f1355, %f1323;
	fma.rn.f32 	%f1404, %f1350, %f1356, %f1324;
	fma.rn.f32 	%f1405, %f1350, %f1357, %f1325;
	fma.rn.f32 	%f1406, %f1350, %f1358, %f1326;
	fma.rn.f32 	%f1407, %f1350, %f1359, %f1327;
	fma.rn.f32 	%f1408, %f1350, %f1360, %f1328;
	fma.rn.f32 	%f1409, %f1351, %f1353, %f1329;
	fma.rn.f32 	%f1410, %f1351, %f1354, %f1330;
	fma.rn.f32 	%f1411, %f1351, %f1355, %f1331;
	fma.rn.f32 	%f1412, %f1351, %f1356, %f1332;
	fma.rn.f32 	%f1413, %f1351, %f1357, %f1333;
	fma.rn.f32 	%f1414, %f1351, %f1358, %f1334;
	fma.rn.f32 	%f1415, %f1351, %f1359, %f1335;
	fma.rn.f32 	%f1416, %f1351, %f1360, %f1336;
	fma.rn.f32 	%f1417, %f1352, %f1353, %f1337;
	fma.rn.f32 	%f1418, %f1352, %f1354, %f1338;
	fma.rn.f32 	%f1419, %f1352, %f1355, %f1339;
	fma.rn.f32 	%f1420, %f1352, %f1356, %f1340;
	fma.rn.f32 	%f1421, %f1352, %f1357, %f1341;
	fma.rn.f32 	%f1422, %f1352, %f1358, %f1342;
	fma.rn.f32 	%f1423, %f1352, %f1359, %f1343;
	fma.rn.f32 	%f1424, %f1352, %f1360, %f1344;
	ld.shared.v4.f32 	{%f1425, %f1426, %f1427, %f1428}, [%r2+2048];
	ld.shared.v4.f32 	{%f1429, %f1430, %f1431, %f1432}, [%r2+2304];
	ld.shared.v4.f32 	{%f1433, %f1434, %f1435, %f1436}, [%r39+2048];
	ld.shared.v4.f32 	{%f1437, %f1438, %f1439, %f1440}, [%r39+2304];
	fma.rn.f32 	%f1441, %f1425, %f1433, %f1361;
	fma.rn.f32 	%f1442, %f1425, %f1434, %f1362;
	fma.rn.f32 	%f1443, %f1425, %f1435, %f1363;
	fma.rn.f32 	%f1444, %f1425, %f1436, %f1364;
	fma.rn.f32 	%f1445, %f1425, %f1437, %f1365;
	fma.rn.f32 	%f1446, %f1425, %f1438, %f1366;
	fma.rn.f32 	%f1447, %f1425, %f1439, %f1367;
	fma.rn.f32 	%f1448, %f1425, %f1440, %f1368;
	fma.rn.f32 	%f1449, %f1426, %f1433, %f1369;
	fma.rn.f32 	%f1450, %f1426, %f1434, %f1370;
	fma.rn.f32 	%f1451, %f1426, %f1435, %f1371;
	fma.rn.f32 	%f1452, %f1426, %f1436, %f1372;
	fma.rn.f32 	%f1453, %f1426, %f1437, %f1373;
	fma.rn.f32 	%f1454, %f1426, %f1438, %f1374;
	fma.rn.f32 	%f1455, %f1426, %f1439, %f1375;
	fma.rn.f32 	%f1456, %f1426, %f1440, %f1376;
	fma.rn.f32 	%f1457, %f1427, %f1433, %f1377;
	fma.rn.f32 	%f1458, %f1427, %f1434, %f1378;
	fma.rn.f32 	%f1459, %f1427, %f1435, %f1379;
	fma.rn.f32 	%f1460, %f1427, %f1436, %f1380;
	fma.rn.f32 	%f1461, %f1427, %f1437, %f1381;
	fma.rn.f32 	%f1462, %f1427, %f1438, %f1382;
	fma.rn.f32 	%f1463, %f1427, %f1439, %f1383;
	fma.rn.f32 	%f1464, %f1427, %f1440, %f1384;
	fma.rn.f32 	%f1465, %f1428, %f1433, %f1385;
	fma.rn.f32 	%f1466, %f1428, %f1434, %f1386;
	fma.rn.f32 	%f1467, %f1428, %f1435, %f1387;
	fma.rn.f32 	%f1468, %f1428, %f1436, %f1388;
	fma.rn.f32 	%f1469, %f1428, %f1437, %f1389;
	fma.rn.f32 	%f1470, %f1428, %f1438, %f1390;
	fma.rn.f32 	%f1471, %f1428, %f1439, %f1391;
	fma.rn.f32 	%f1472, %f1428, %f1440, %f1392;
	fma.rn.f32 	%f1473, %f1429, %f1433, %f1393;
	fma.rn.f32 	%f1474, %f1429, %f1434, %f1394;
	fma.rn.f32 	%f1475, %f1429, %f1435, %f1395;
	fma.rn.f32 	%f1476, %f1429, %f1436, %f1396;
	fma.rn.f32 	%f1477, %f1429, %f1437, %f1397;
	fma.rn.f32 	%f1478, %f1429, %f1438, %f1398;
	fma.rn.f32 	%f1479, %f1429, %f1439, %f1399;
	fma.rn.f32 	%f1480, %f1429, %f1440, %f1400;
	fma.rn.f32 	%f1481, %f1430, %f1433, %f1401;
	fma.rn.f32 	%f1482, %f1430, %f1434, %f1402;
	fma.rn.f32 	%f1483, %f1430, %f1435, %f1403;
	fma.rn.f32 	%f1484, %f1430, %f1436, %f1404;
	fma.rn.f32 	%f1485, %f1430, %f1437, %f1405;
	fma.rn.f32 	%f1486, %f1430, %f1438, %f1406;
	fma.rn.f32 	%f1487, %f1430, %f1439, %f1407;
	fma.rn.f32 	%f1488, %f1430, %f1440, %f1408;
	fma.rn.f32 	%f1489, %f1431, %f1433, %f1409;
	fma.rn.f32 	%f1490, %f1431, %f1434, %f1410;
	fma.rn.f32 	%f1491, %f1431, %f1435, %f1411;
	fma.rn.f32 	%f1492, %f1431, %f1436, %f1412;
	fma.rn.f32 	%f1493, %f1431, %f1437, %f1413;
	fma.rn.f32 	%f1494, %f1431, %f1438, %f1414;
	fma.rn.f32 	%f1495, %f1431, %f1439, %f1415;
	fma.rn.f32 	%f1496, %f1431, %f1440, %f1416;
	fma.rn.f32 	%f1497, %f1432, %f1433, %f1417;
	fma.rn.f32 	%f1498, %f1432, %f1434, %f1418;
	fma.rn.f32 	%f1499, %f1432, %f1435, %f1419;
	fma.rn.f32 	%f1500, %f1432, %f1436, %f1420;
	fma.rn.f32 	%f1501, %f1432, %f1437, %f1421;
	fma.rn.f32 	%f1502, %f1432, %f1438, %f1422;
	fma.rn.f32 	%f1503, %f1432, %f1439, %f1423;
	fma.rn.f32 	%f1504, %f1432, %f1440, %f1424;
	ld.shared.v4.f32 	{%f1505, %f1506, %f1507, %f1508}, [%r2+2560];
	ld.shared.v4.f32 	{%f1509, %f1510, %f1511, %f1512}, [%r2+2816];
	ld.shared.v4.f32 	{%f1513, %f1514, %f1515, %f1516}, [%r39+2560];
	ld.shared.v4.f32 	{%f1517, %f1518, %f1519, %f1520}, [%r39+2816];
	fma.rn.f32 	%f1521, %f1505, %f1513, %f1441;
	fma.rn.f32 	%f1522, %f1505, %f1514, %f1442;
	fma.rn.f32 	%f1523, %f1505, %f1515, %f1443;
	fma.rn.f32 	%f1524, %f1505, %f1516, %f1444;
	fma.rn.f32 	%f1525, %f1505, %f1517, %f1445;
	fma.rn.f32 	%f1526, %f1505, %f1518, %f1446;
	fma.rn.f32 	%f1527, %f1505, %f1519, %f1447;
	fma.rn.f32 	%f1528, %f1505, %f1520, %f1448;
	fma.rn.f32 	%f1529, %f1506, %f1513, %f1449;
	fma.rn.f32 	%f1530, %f1506, %f1514, %f1450;
	fma.rn.f32 	%f1531, %f1506, %f1515, %f1451;
	fma.rn.f32 	%f1532, %f1506, %f1516, %f1452;
	fma.rn.f32 	%f1533, %f1506, %f1517, %f1453;
	fma.rn.f32 	%f1534, %f1506, %f1518, %f1454;
	fma.rn.f32 	%f1535, %f1506, %f1519, %f1455;
	fma.rn.f32 	%f1536, %f1506, %f1520, %f1456;
	fma.rn.f32 	%f1537, %f1507, %f1513, %f1457;
	fma.rn.f32 	%f1538, %f1507, %f1514, %f1458;
	fma.rn.f32 	%f1539, %f1507, %f1515, %f1459;
	fma.rn.f32 	%f1540, %f1507, %f1516, %f1460;
	fma.rn.f32 	%f1541, %f1507, %f1517, %f1461;
	fma.rn.f32 	%f1542, %f1507, %f1518, %f1462;
	fma.rn.f32 	%f1543, %f1507, %f1519, %f1463;
	fma.rn.f32 	%f1544, %f1507, %f1520, %f1464;
	fma.rn.f32 	%f1545, %f1508, %f1513, %f1465;
	fma.rn.f32 	%f1546, %f1508, %f1514, %f1466;
	fma.rn.f32 	%f1547, %f1508, %f1515, %f1467;
	fma.rn.f32 	%f1548, %f1508, %f1516, %f1468;
	fma.rn.f32 	%f1549, %f1508, %f1517, %f1469;
	fma.rn.f32 	%f1550, %f1508, %f1518, %f1470;
	fma.rn.f32 	%f1551, %f1508, %f1519, %f1471;
	fma.rn.f32 	%f1552, %f1508, %f1520, %f1472;
	fma.rn.f32 	%f1553, %f1509, %f1513, %f1473;
	fma.rn.f32 	%f1554, %f1509, %f1514, %f1474;
	fma.rn.f32 	%f1555, %f1509, %f1515, %f1475;
	fma.rn.f32 	%f1556, %f1509, %f1516, %f1476;
	fma.rn.f32 	%f1557, %f1509, %f1517, %f1477;
	fma.rn.f32 	%f1558, %f1509, %f1518, %f1478;
	fma.rn.f32 	%f1559, %f1509, %f1519, %f1479;
	fma.rn.f32 	%f1560, %f1509, %f1520, %f1480;
	fma.rn.f32 	%f1561, %f1510, %f1513, %f1481;
	fma.rn.f32 	%f1562, %f1510, %f1514, %f1482;
	fma.rn.f32 	%f1563, %f1510, %f1515, %f1483;
	fma.rn.f32 	%f1564, %f1510, %f1516, %f1484;
	fma.rn.f32 	%f1565, %f1510, %f1517, %f1485;
	fma.rn.f32 	%f1566, %f1510, %f1518, %f1486;
	fma.rn.f32 	%f1567, %f1510, %f1519, %f1487;
	fma.rn.f32 	%f1568, %f1510, %f1520, %f1488;
	fma.rn.f32 	%f1569, %f1511, %f1513, %f1489;
	fma.rn.f32 	%f1570, %f1511, %f1514, %f1490;
	fma.rn.f32 	%f1571, %f1511, %f1515, %f1491;
	fma.rn.f32 	%f1572, %f1511, %f1516, %f1492;
	fma.rn.f32 	%f1573, %f1511, %f1517, %f1493;
	fma.rn.f32 	%f1574, %f1511, %f1518, %f1494;
	fma.rn.f32 	%f1575, %f1511, %f1519, %f1495;
	fma.rn.f32 	%f1576, %f1511, %f1520, %f1496;
	fma.rn.f32 	%f1577, %f1512, %f1513, %f1497;
	fma.rn.f32 	%f1578, %f1512, %f1514, %f1498;
	fma.rn.f32 	%f1579, %f1512, %f1515, %f1499;
	fma.rn.f32 	%f1580, %f1512, %f1516, %f1500;
	fma.rn.f32 	%f1581, %f1512, %f1517, %f1501;
	fma.rn.f32 	%f1582, %f1512, %f1518, %f1502;
	fma.rn.f32 	%f1583, %f1512, %f1519, %f1503;
	fma.rn.f32 	%f1584, %f1512, %f1520, %f1504;
	ld.shared.v4.f32 	{%f1585, %f1586, %f1587, %f1588}, [%r2+3072];
	ld.shared.v4.f32 	{%f1589, %f1590, %f1591, %f1592}, [%r2+3328];
	ld.shared.v4.f32 	{%f1593, %f1594, %f1595, %f1596}, [%r39+3072];
	ld.shared.v4.f32 	{%f1597, %f1598, %f1599, %f1600}, [%r39+3328];
	fma.rn.f32 	%f1601, %f1585, %f1593, %f1521;
	fma.rn.f32 	%f1602, %f1585, %f1594, %f1522;
	fma.rn.f32 	%f1603, %f1585, %f1595, %f1523;
	fma.rn.f32 	%f1604, %f1585, %f1596, %f1524;
	fma.rn.f32 	%f1605, %f1585, %f1597, %f1525;
	fma.rn.f32 	%f1606, %f1585, %f1598, %f1526;
	fma.rn.f32 	%f1607, %f1585, %f1599, %f1527;
	fma.rn.f32 	%f1608, %f1585, %f1600, %f1528;
	fma.rn.f32 	%f1609, %f1586, %f1593, %f1529;
	fma.rn.f32 	%f1610, %f1586, %f1594, %f1530;
	fma.rn.f32 	%f1611, %f1586, %f1595, %f1531;
	fma.rn.f32 	%f1612, %f1586, %f1596, %f1532;
	fma.rn.f32 	%f1613, %f1586, %f1597, %f1533;
	fma.rn.f32 	%f1614, %f1586, %f1598, %f1534;
	fma.rn.f32 	%f1615, %f1586, %f1599, %f1535;
	fma.rn.f32 	%f1616, %f1586, %f1600, %f1536;
	fma.rn.f32 	%f1617, %f1587, %f1593, %f1537;
	fma.rn.f32 	%f1618, %f1587, %f1594, %f1538;
	fma.rn.f32 	%f1619, %f1587, %f1595, %f1539;
	fma.rn.f32 	%f1620, %f1587, %f1596, %f1540;
	fma.rn.f32 	%f1621, %f1587, %f1597, %f1541;
	fma.rn.f32 	%f1622, %f1587, %f1598, %f1542;
	fma.rn.f32 	%f1623, %f1587, %f1599, %f1543;
	fma.rn.f32 	%f1624, %f1587, %f1600, %f1544;
	fma.rn.f32 	%f1625, %f1588, %f1593, %f1545;
	fma.rn.f32 	%f1626, %f1588, %f1594, %f1546;
	fma.rn.f32 	%f1627, %f1588, %f1595, %f1547;
	fma.rn.f32 	%f1628, %f1588, %f1596, %f1548;
	fma.rn.f32 	%f1629, %f1588, %f1597, %f1549;
	fma.rn.f32 	%f1630, %f1588, %f1598, %f1550;
	fma.rn.f32 	%f1631, %f1588, %f1599, %f1551;
	fma.rn.f32 	%f1632, %f1588, %f1600, %f1552;
	fma.rn.f32 	%f1633, %f1589, %f1593, %f1553;
	fma.rn.f32 	%f1634, %f1589, %f1594, %f1554;
	fma.rn.f32 	%f1635, %f1589, %f1595, %f1555;
	fma.rn.f32 	%f1636, %f1589, %f1596, %f1556;
	fma.rn.f32 	%f1637, %f1589, %f1597, %f1557;
	fma.rn.f32 	%f1638, %f1589, %f1598, %f1558;
	fma.rn.f32 	%f1639, %f1589, %f1599, %f1559;
	fma.rn.f32 	%f1640, %f1589, %f1600, %f1560;
	fma.rn.f32 	%f1641, %f1590, %f1593, %f1561;
	fma.rn.f32 	%f1642, %f1590, %f1594, %f1562;
	fma.rn.f32 	%f1643, %f1590, %f1595, %f1563;
	fma.rn.f32 	%f1644, %f1590, %f1596, %f1564;
	fma.rn.f32 	%f1645, %f1590, %f1597, %f1565;
	fma.rn.f32 	%f1646, %f1590, %f1598, %f1566;
	fma.rn.f32 	%f1647, %f1590, %f1599, %f1567;
	fma.rn.f32 	%f1648, %f1590, %f1600, %f1568;
	fma.rn.f32 	%f1649, %f1591, %f1593, %f1569;
	fma.rn.f32 	%f1650, %f1591, %f1594, %f1570;
	fma.rn.f32 	%f1651, %f1591, %f1595, %f1571;
	fma.rn.f32 	%f1652, %f1591, %f1596, %f1572;
	fma.rn.f32 	%f1653, %f1591, %f1597, %f1573;
	fma.rn.f32 	%f1654, %f1591, %f1598, %f1574;
	fma.rn.f32 	%f1655, %f1591, %f1599, %f1575;
	fma.rn.f32 	%f1656, %f1591, %f1600, %f1576;
	fma.rn.f32 	%f1657, %f1592, %f1593, %f1577;
	fma.rn.f32 	%f1658, %f1592, %f1594, %f1578;
	fma.rn.f32 	%f1659, %f1592, %f1595, %f1579;
	fma.rn.f32 	%f1660, %f1592, %f1596, %f1580;
	fma.rn.f32 	%f1661, %f1592, %f1597, %f1581;
	fma.rn.f32 	%f1662, %f1592, %f1598, %f1582;
	fma.rn.f32 	%f1663, %f1592, %f1599, %f1583;
	fma.rn.f32 	%f1664, %f1592, %f1600, %f1584;
	ld.shared.v4.f32 	{%f1665, %f1666, %f1667, %f1668}, [%r2+3584];
	ld.shared.v4.f32 	{%f1669, %f1670, %f1671, %f1672}, [%r2+3840];
	ld.shared.v4.f32 	{%f1673, %f1674, %f1675, %f1676}, [%r39+3584];
	ld.shared.v4.f32 	{%f1677, %f1678, %f1679, %f1680}, [%r39+3840];
	fma.rn.f32 	%f1681, %f1665, %f1673, %f1601;
	fma.rn.f32 	%f1682, %f1665, %f1674, %f1602;
	fma.rn.f32 	%f1683, %f1665, %f1675, %f1603;
	fma.rn.f32 	%f1684, %f1665, %f1676, %f1604;
	fma.rn.f32 	%f1685, %f1665, %f1677, %f1605;
	fma.rn.f32 	%f1686, %f1665, %f1678, %f1606;
	fma.rn.f32 	%f1687, %f1665, %f1679, %f1607;
	fma.rn.f32 	%f1688, %f1665, %f1680, %f1608;
	fma.rn.f32 	%f1689, %f1666, %f1673, %f1609;
	fma.rn.f32 	%f1690, %f1666, %f1674, %f1610;
	fma.rn.f32 	%f1691, %f1666, %f1675, %f1611;
	fma.rn.f32 	%f1692, %f1666, %f1676, %f1612;
	fma.rn.f32 	%f1693, %f1666, %f1677, %f1613;
	fma.rn.f32 	%f1694, %f1666, %f1678, %f1614;
	fma.rn.f32 	%f1695, %f1666, %f1679, %f1615;
	fma.rn.f32 	%f1696, %f1666, %f1680, %f1616;
	fma.rn.f32 	%f1697, %f1667, %f1673, %f1617;
	fma.rn.f32 	%f1698, %f1667, %f1674, %f1618;
	fma.rn.f32 	%f1699, %f1667, %f1675, %f1619;
	fma.rn.f32 	%f1700, %f1667, %f1676, %f1620;
	fma.rn.f32 	%f1701, %f1667, %f1677, %f1621;
	fma.rn.f32 	%f1702, %f1667, %f1678, %f1622;
	fma.rn.f32 	%f1703, %f1667, %f1679, %f1623;
	fma.rn.f32 	%f1704, %f1667, %f1680, %f1624;
	fma.rn.f32 	%f1705, %f1668, %f1673, %f1625;
	fma.rn.f32 	%f1706, %f1668, %f1674, %f1626;
	fma.rn.f32 	%f1707, %f1668, %f1675, %f1627;
	fma.rn.f32 	%f1708, %f1668, %f1676, %f1628;
	fma.rn.f32 	%f1709, %f1668, %f1677, %f1629;
	fma.rn.f32 	%f1710, %f1668, %f1678, %f1630;
	fma.rn.f32 	%f1711, %f1668, %f1679, %f1631;
	fma.rn.f32 	%f1712, %f1668, %f1680, %f1632;
	fma.rn.f32 	%f1713, %f1669, %f1673, %f1633;
	fma.rn.f32 	%f1714, %f1669, %f1674, %f1634;
	fma.rn.f32 	%f1715, %f1669, %f1675, %f1635;
	fma.rn.f32 	%f1716, %f1669, %f1676, %f1636;
	fma.rn.f32 	%f1717, %f1669, %f1677, %f1637;
	fma.rn.f32 	%f1718, %f1669, %f1678, %f1638;
	fma.rn.f32 	%f1719, %f1669, %f1679, %f1639;
	fma.rn.f32 	%f1720, %f1669, %f1680, %f1640;
	fma.rn.f32 	%f1721, %f1670, %f1673, %f1641;
	fma.rn.f32 	%f1722, %f1670, %f1674, %f1642;
	fma.rn.f32 	%f1723, %f1670, %f1675, %f1643;
	fma.rn.f32 	%f1724, %f1670, %f1676, %f1644;
	fma.rn.f32 	%f1725, %f1670, %f1677, %f1645;
	fma.rn.f32 	%f1726, %f1670, %f1678, %f1646;
	fma.rn.f32 	%f1727, %f1670, %f1679, %f1647;
	fma.rn.f32 	%f1728, %f1670, %f1680, %f1648;
	fma.rn.f32 	%f1729, %f1671, %f1673, %f1649;
	fma.rn.f32 	%f1730, %f1671, %f1674, %f1650;
	fma.rn.f32 	%f1731, %f1671, %f1675, %f1651;
	fma.rn.f32 	%f1732, %f1671, %f1676, %f1652;
	fma.rn.f32 	%f1733, %f1671, %f1677, %f1653;
	fma.rn.f32 	%f1734, %f1671, %f1678, %f1654;
	fma.rn.f32 	%f1735, %f1671, %f1679, %f1655;
	fma.rn.f32 	%f1736, %f1671, %f1680, %f1656;
	fma.rn.f32 	%f1737, %f1672, %f1673, %f1657;
	fma.rn.f32 	%f1738, %f1672, %f1674, %f1658;
	fma.rn.f32 	%f1739, %f1672, %f1675, %f1659;
	fma.rn.f32 	%f1740, %f1672, %f1676, %f1660;
	fma.rn.f32 	%f1741, %f1672, %f1677, %f1661;
	fma.rn.f32 	%f1742, %f1672, %f1678, %f1662;
	fma.rn.f32 	%f1743, %f1672, %f1679, %f1663;
	fma.rn.f32 	%f1744, %f1672, %f1680, %f1664;
	st.shared.f32 	[%r34+4096], %f1097;
	st.shared.f32 	[%r34+4608], %f1098;
	st.shared.f32 	[%r34+5120], %f1099;
	st.shared.f32 	[%r34+5632], %f1100;
	st.shared.v4.f32 	[%r37+4096], {%f1101, %f1102, %f1103, %f1104};
	bar.sync 	0;
	ld.global.nc.v4.f32 	{%f1745, %f1746, %f1747, %f1748}, [%rd10+64];
	ld.global.nc.v4.f32 	{%f1749, %f1750, %f1751, %f1752}, [%rd12+8192];
	ld.shared.v4.f32 	{%f1753, %f1754, %f1755, %f1756}, [%r2+4096];
	ld.shared.v4.f32 	{%f1757, %f1758, %f1759, %f1760}, [%r2+4352];
	ld.shared.v4.f32 	{%f1761, %f1762, %f1763, %f1764}, [%r39+4096];
	ld.shared.v4.f32 	{%f1765, %f1766, %f1767, %f1768}, [%r39+4352];
	fma.rn.f32 	%f1769, %f1753, %f1761, %f1681;
	fma.rn.f32 	%f1770, %f1753, %f1762, %f1682;
	fma.rn.f32 	%f1771, %f1753, %f1763, %f1683;
	fma.rn.f32 	%f1772, %f1753, %f1764, %f1684;
	fma.rn.f32 	%f1773, %f1753, %f1765, %f1685;
	fma.rn.f32 	%f1774, %f1753, %f1766, %f1686;
	fma.rn.f32 	%f1775, %f1753, %f1767, %f1687;
	fma.rn.f32 	%f1776, %f1753, %f1768, %f1688;
	fma.rn.f32 	%f1777, %f1754, %f1761, %f1689;
	fma.rn.f32 	%f1778, %f1754, %f1762, %f1690;
	fma.rn.f32 	%f1779, %f1754, %f1763, %f1691;
	fma.rn.f32 	%f1780, %f1754, %f1764, %f1692;
	fma.rn.f32 	%f1781, %f1754, %f1765, %f1693;
	fma.rn.f32 	%f1782, %f1754, %f1766, %f1694;
	fma.rn.f32 	%f1783, %f1754, %f1767, %f1695;
	fma.rn.f32 	%f1784, %f1754, %f1768, %f1696;
	fma.rn.f32 	%f1785, %f1755, %f1761, %f1697;
	fma.rn.f32 	%f1786, %f1755, %f1762, %f1698;
	fma.rn.f32 	%f1787, %f1755, %f1763, %f1699;
	fma.rn.f32 	%f1788, %f1755, %f1764, %f1700;
	fma.rn.f32 	%f1789, %f1755, %f1765, %f1701;
	fma.rn.f32 	%f1790, %f1755, %f1766, %f1702;
	fma.rn.f32 	%f1791, %f1755, %f1767, %f1703;
	fma.rn.f32 	%f1792, %f1755, %f1768, %f1704;
	fma.rn.f32 	%f1793, %f1756, %f1761, %f1705;
	fma.rn.f32 	%f1794, %f1756, %f1762, %f1706;
	fma.rn.f32 	%f1795, %f1756, %f1763, %f1707;
	fma.rn.f32 	%f1796, %f1756, %f1764, %f1708;
	fma.rn.f32 	%f1797, %f1756, %f1765, %f1709;
	fma.rn.f32 	%f1798, %f1756, %f1766, %f1710;
	fma.rn.f32 	%f1799, %f1756, %f1767, %f1711;
	fma.rn.f32 	%f1800, %f1756, %f1768, %f1712;
	fma.rn.f32 	%f1801, %f1757, %f1761, %f1713;
	fma.rn.f32 	%f1802, %f1757, %f1762, %f1714;
	fma.rn.f32 	%f1803, %f1757, %f1763, %f1715;
	fma.rn.f32 	%f1804, %f1757, %f1764, %f1716;
	fma.rn.f32 	%f1805, %f1757, %f1765, %f1717;
	fma.rn.f32 	%f1806, %f1757, %f1766, %f1718;
	fma.rn.f32 	%f1807, %f1757, %f1767, %f1719;
	fma.rn.f32 	%f1808, %f1757, %f1768, %f1720;
	fma.rn.f32 	%f1809, %f1758, %f1761, %f1721;
	fma.rn.f32 	%f1810, %f1758, %f1762, %f1722;
	fma.rn.f32 	%f1811, %f1758, %f1763, %f1723;
	fma.rn.f32 	%f1812, %f1758, %f1764, %f1724;
	fma.rn.f32 	%f1813, %f1758, %f1765, %f1725;
	fma.rn.f32 	%f1814, %f1758, %f1766, %f1726;
	fma.rn.f32 	%f1815, %f1758, %f1767, %f1727;
	fma.rn.f32 	%f1816, %f1758, %f1768, %f1728;
	fma.rn.f32 	%f1817, %f1759, %f1761, %f1729;
	fma.rn.f32 	%f1818, %f1759, %f1762, %f1730;
	fma.rn.f32 	%f1819, %f1759, %f1763, %f1731;
	fma.rn.f32 	%f1820, %f1759, %f1764, %f1732;
	fma.rn.f32 	%f1821, %f1759, %f1765, %f1733;
	fma.rn.f32 	%f1822, %f1759, %f1766, %f1734;
	fma.rn.f32 	%f1823, %f1759, %f1767, %f1735;
	fma.rn.f32 	%f1824, %f1759, %f1768, %f1736;
	fma.rn.f32 	%f1825, %f1760, %f1761, %f1737;
	fma.rn.f32 	%f1826, %f1760, %f1762, %f1738;
	fma.rn.f32 	%f1827, %f1760, %f1763, %f1739;
	fma.rn.f32 	%f1828, %f1760, %f1764, %f1740;
	fma.rn.f32 	%f1829, %f1760, %f1765, %f1741;
	fma.rn.f32 	%f1830, %f1760, %f1766, %f1742;
	fma.rn.f32 	%f1831, %f1760, %f1767, %f1743;
	fma.rn.f32 	%f1832, %f1760, %f1768, %f1744;
	ld.shared.v4.f32 	{%f1833, %f1834, %f1835, %f1836}, [%r2+4608];
	ld.shared.v4.f32 	{%f1837, %f1838, %f1839, %f1840}, [%r2+4864];
	ld.shared.v4.f32 	{%f1841, %f1842, %f1843, %f1844}, [%r39+4608];
	ld.shared.v4.f32 	{%f1845, %f1846, %f1847, %f1848}, [%r39+4864];
	fma.rn.f32 	%f1849, %f1833, %f1841, %f1769;
	fma.rn.f32 	%f1850, %f1833, %f1842, %f1770;
	fma.rn.f32 	%f1851, %f1833, %f1843, %f1771;
	fma.rn.f32 	%f1852, %f1833, %f1844, %f1772;
	fma.rn.f32 	%f1853, %f1833, %f1845, %f1773;
	fma.rn.f32 	%f1854, %f1833, %f1846, %f1774;
	fma.rn.f32 	%f1855, %f1833, %f1847, %f1775;
	fma.rn.f32 	%f1856, %f1833, %f1848, %f1776;
	fma.rn.f32 	%f1857, %f1834, %f1841, %f1777;
	fma.rn.f32 	%f1858, %f1834, %f1842, %f1778;
	fma.rn.f32 	%f1859, %f1834, %f1843, %f1779;
	fma.rn.f32 	%f1860, %f1834, %f1844, %f1780;
	fma.rn.f32 	%f1861, %f1834, %f1845, %f1781;
	fma.rn.f32 	%f1862, %f1834, %f1846, %f1782;
	fma.rn.f32 	%f1863, %f1834, %f1847, %f1783;
	fma.rn.f32 	%f1864, %f1834, %f1848, %f1784;
	fma.rn.f32 	%f1865, %f1835, %f1841, %f1785;
	fma.rn.f32 	%f1866, %f1835, %f1842, %f1786;
	fma.rn.f32 	%f1867, %f1835, %f1843, %f1787;
	fma.rn.f32 	%f1868, %f1835, %f1844, %f1788;
	fma.rn.f32 	%f1869, %f1835, %f1845, %f1789;
	fma.rn.f32 	%f1870, %f1835, %f1846, %f1790;
	fma.rn.f32 	%f1871, %f1835, %f1847, %f1791;
	fma.rn.f32 	%f1872, %f1835, %f1848, %f1792;
	fma.rn.f32 	%f1873, %f1836, %f1841, %f1793;
	fma.rn.f32 	%f1874, %f1836, %f1842, %f1794;
	fma.rn.f32 	%f1875, %f1836, %f1843, %f1795;
	fma.rn.f32 	%f1876, %f1836, %f1844, %f1796;
	fma.rn.f32 	%f1877, %f1836, %f1845, %f1797;
	fma.rn.f32 	%f1878, %f1836, %f1846, %f1798;
	fma.rn.f32 	%f1879, %f1836, %f1847, %f1799;
	fma.rn.f32 	%f1880, %f1836, %f1848, %f1800;
	fma.rn.f32 	%f1881, %f1837, %f1841, %f1801;
	fma.rn.f32 	%f1882, %f1837, %f1842, %f1802;
	fma.rn.f32 	%f1883, %f1837, %f1843, %f1803;
	fma.rn.f32 	%f1884, %f1837, %f1844, %f1804;
	fma.rn.f32 	%f1885, %f1837, %f1845, %f1805;
	fma.rn.f32 	%f1886, %f1837, %f1846, %f1806;
	fma.rn.f32 	%f1887, %f1837, %f1847, %f1807;
	fma.rn.f32 	%f1888, %f1837, %f1848, %f1808;
	fma.rn.f32 	%f1889, %f1838, %f1841, %f1809;
	fma.rn.f32 	%f1890, %f1838, %f1842, %f1810;
	fma.rn.f32 	%f1891, %f1838, %f1843, %f1811;
	fma.rn.f32 	%f1892, %f1838, %f1844, %f1812;
	fma.rn.f32 	%f1893, %f1838, %f1845, %f1813;
	fma.rn.f32 	%f1894, %f1838, %f1846, %f1814;
	fma.rn.f32 	%f1895, %f1838, %f1847, %f1815;
	fma.rn.f32 	%f1896, %f1838, %f1848, %f1816;
	fma.rn.f32 	%f1897, %f1839, %f1841, %f1817;
	fma.rn.f32 	%f1898, %f1839, %f1842, %f1818;
	fma.rn.f32 	%f1899, %f1839, %f1843, %f1819;
	fma.rn.f32 	%f1900, %f1839, %f1844, %f1820;
	fma.rn.f32 	%f1901, %f1839, %f1845, %f1821;
	fma.rn.f32 	%f1902, %f1839, %f1846, %f1822;
	fma.rn.f32 	%f1903, %f1839, %f1847, %f1823;
	fma.rn.f32 	%f1904, %f1839, %f1848, %f1824;
	fma.rn.f32 	%f1905, %f1840, %f1841, %f1825;
	fma.rn.f32 	%f1906, %f1840, %f1842, %f1826;
	fma.rn.f32 	%f1907, %f1840, %f1843, %f1827;
	fma.rn.f32 	%f1908, %f1840, %f1844, %f1828;
	fma.rn.f32 	%f1909, %f1840, %f1845, %f1829;
	fma.rn.f32 	%f1910, %f1840, %f1846, %f1830;
	fma.rn.f32 	%f1911, %f1840, %f1847, %f1831;
	fma.rn.f32 	%f1912, %f1840, %f1848, %f1832;
	ld.shared.v4.f32 	{%f1913, %f1914, %f1915, %f1916}, [%r2+5120];
	ld.shared.v4.f32 	{%f1917, %f1918, %f1919, %f1920}, [%r2+5376];
	ld.shared.v4.f32 	{%f1921, %f1922, %f1923, %f1924}, [%r39+5120];
	ld.shared.v4.f32 	{%f1925, %f1926, %f1927, %f1928}, [%r39+5376];
	fma.rn.f32 	%f1929, %f1913, %f1921, %f1849;
	fma.rn.f32 	%f1930, %f1913, %f1922, %f1850;
	fma.rn.f32 	%f1931, %f1913, %f1923, %f1851;
	fma.rn.f32 	%f1932, %f1913, %f1924, %f1852;
	fma.rn.f32 	%f1933, %f1913, %f1925, %f1853;
	fma.rn.f32 	%f1934, %f1913, %f1926, %f1854;
	fma.rn.f32 	%f1935, %f1913, %f1927, %f1855;
	fma.rn.f32 	%f1936, %f1913, %f1928, %f1856;
	fma.rn.f32 	%f1937, %f1914, %f1921, %f1857;
	fma.rn.f32 	%f1938, %f1914, %f1922, %f1858;
	fma.rn.f32 	%f1939, %f1914, %f1923, %f1859;
	fma.rn.f32 	%f1940, %f1914, %f1924, %f1860;
	fma.rn.f32 	%f1941, %f1914, %f1925, %f1861;
	fma.rn.f32 	%f1942, %f1914, %f1926, %f1862;
	fma.rn.f32 	%f1943, %f1914, %f1927, %f1863;
	fma.rn.f32 	%f1944, %f1914, %f1928, %f1864;
	fma.rn.f32 	%f1945, %f1915, %f1921, %f1865;
	fma.rn.f32 	%f1946, %f1915, %f1922, %f1866;
	fma.rn.f32 	%f1947, %f1915, %f1923, %f1867;
	fma.rn.f32 	%f1948, %f1915, %f1924, %f1868;
	fma.rn.f32 	%f1949, %f1915, %f1925, %f1869;
	fma.rn.f32 	%f1950, %f1915, %f1926, %f1870;
	fma.rn.f32 	%f1951, %f1915, %f1927, %f1871;
	fma.rn.f32 	%f1952, %f1915, %f1928, %f1872;
	fma.rn.f32 	%f1953, %f1916, %f1921, %f1873;
	fma.rn.f32 	%f1954, %f1916, %f1922, %f1874;
	fma.rn.f32 	%f1955, %f1916, %f1923, %f1875;
	fma.rn.f32 	%f1956, %f1916, %f1924, %f1876;
	fma.rn.f32 	%f1957, %f1916, %f1925, %f1877;
	fma.rn.f32 	%f1958, %f1916, %f1926, %f1878;
	fma.rn.f32 	%f1959, %f1916, %f1927, %f1879;
	fma.rn.f32 	%f1960, %f1916, %f1928, %f1880;
	fma.rn.f32 	%f1961, %f1917, %f1921, %f1881;
	fma.rn.f32 	%f1962, %f1917, %f1922, %f1882;
	fma.rn.f32 	%f1963, %f1917, %f1923, %f1883;
	fma.rn.f32 	%f1964, %f1917, %f1924, %f1884;
	fma.rn.f32 	%f1965, %f1917, %f1925, %f1885;
	fma.rn.f32 	%f1966, %f1917, %f1926, %f1886;
	fma.rn.f32 	%f1967, %f1917, %f1927, %f1887;
	fma.rn.f32 	%f1968, %f1917, %f1928, %f1888;
	fma.rn.f32 	%f1969, %f1918, %f1921, %f1889;
	fma.rn.f32 	%f1970, %f1918, %f1922, %f1890;
	fma.rn.f32 	%f1971, %f1918, %f1923, %f1891;
	fma.rn.f32 	%f1972, %f1918, %f1924, %f1892;
	fma.rn.f32 	%f1973, %f1918, %f1925, %f1893;
	fma.rn.f32 	%f1974, %f1918, %f1926, %f1894;
	fma.rn.f32 	%f1975, %f1918, %f1927, %f1895;
	fma.rn.f32 	%f1976, %f1918, %f1928, %f1896;
	fma.rn.f32 	%f1977, %f1919, %f1921, %f1897;
	fma.rn.f32 	%f1978, %f1919, %f1922, %f1898;
	fma.rn.f32 	%f1979, %f1919, %f1923, %f1899;
	fma.rn.f32 	%f1980, %f1919, %f1924, %f1900;
	fma.rn.f32 	%f1981, %f1919, %f1925, %f1901;
	fma.rn.f32 	%f1982, %f1919, %f1926, %f1902;
	fma.rn.f32 	%f1983, %f1919, %f1927, %f1903;
	fma.rn.f32 	%f1984, %f1919, %f1928, %f1904;
	fma.rn.f32 	%f1985, %f1920, %f1921, %f1905;
	fma.rn.f32 	%f1986, %f1920, %f1922, %f1906;
	fma.rn.f32 	%f1987, %f1920, %f1923, %f1907;
	fma.rn.f32 	%f1988, %f1920, %f1924, %f1908;
	fma.rn.f32 	%f1989, %f1920, %f1925, %f1909;
	fma.rn.f32 	%f1990, %f1920, %f1926, %f1910;
	fma.rn.f32 	%f1991, %f1920, %f1927, %f1911;
	fma.rn.f32 	%f1992, %f1920, %f1928, %f1912;
	ld.shared.v4.f32 	{%f1993, %f1994, %f1995, %f1996}, [%r2+5632];
	ld.shared.v4.f32 	{%f1997, %f1998, %f1999, %f2000}, [%r2+5888];
	ld.shared.v4.f32 	{%f2001, %f2002, %f2003, %f2004}, [%r39+5632];
	ld.shared.v4.f32 	{%f2005, %f2006, %f2007, %f2008}, [%r39+5888];
	fma.rn.f32 	%f2009, %f1993, %f2001, %f1929;
	fma.rn.f32 	%f2010, %f1993, %f2002, %f1930;
	fma.rn.f32 	%f2011, %f1993, %f2003, %f1931;
	fma.rn.f32 	%f2012, %f1993, %f2004, %f1932;
	fma.rn.f32 	%f2013, %f1993, %f2005, %f1933;
	fma.rn.f32 	%f2014, %f1993, %f2006, %f1934;
	fma.rn.f32 	%f2015, %f1993, %f2007, %f1935;
	fma.rn.f32 	%f2016, %f1993, %f2008, %f1936;
	fma.rn.f32 	%f2017, %f1994, %f2001, %f1937;
	fma.rn.f32 	%f2018, %f1994, %f2002, %f1938;
	fma.rn.f32 	%f2019, %f1994, %f2003, %f1939;
	fma.rn.f32 	%f2020, %f1994, %f2004, %f1940;
	fma.rn.f32 	%f2021, %f1994, %f2005, %f1941;
	fma.rn.f32 	%f2022, %f1994, %f2006, %f1942;
	fma.rn.f32 	%f2023, %f1994, %f2007, %f1943;
	fma.rn.f32 	%f2024, %f1994, %f2008, %f1944;
	fma.rn.f32 	%f2025, %f1995, %f2001, %f1945;
	fma.rn.f32 	%f2026, %f1995, %f2002, %f1946;
	fma.rn.f32 	%f2027, %f1995, %f2003, %f1947;
	fma.rn.f32 	%f2028, %f1995, %f2004, %f1948;
	fma.rn.f32 	%f2029, %f1995, %f2005, %f1949;
	fma.rn.f32 	%f2030, %f1995, %f2006, %f1950;
	fma.rn.f32 	%f2031, %f1995, %f2007, %f1951;
	fma.rn.f32 	%f2032, %f1995, %f2008, %f1952;
	fma.rn.f32 	%f2033, %f1996, %f2001, %f1953;
	fma.rn.f32 	%f2034, %f1996, %f2002, %f1954;
	fma.rn.f32 	%f2035, %f1996, %f2003, %f1955;
	fma.rn.f32 	%f2036, %f1996, %f2004, %f1956;
	fma.rn.f32 	%f2037, %f1996, %f2005, %f1957;
	fma.rn.f32 	%f2038, %f1996, %f2006, %f1958;
	fma.rn.f32 	%f2039, %f1996, %f2007, %f1959;
	fma.rn.f32 	%f2040, %f1996, %f2008, %f1960;
	fma.rn.f32 	%f2041, %f1997, %f2001, %f1961;
	fma.rn.f32 	%f2042, %f1997, %f2002, %f1962;
	fma.rn.f32 	%f2043, %f1997, %f2003, %f1963;
	fma.rn.f32 	%f2044, %f1997, %f2004, %f1964;
	fma.rn.f32 	%f2045, %f1997, %f2005, %f1965;
	fma.rn.f32 	%f2046, %f1997, %f2006, %f1966;
	fma.rn.f32 	%f2047, %f1997, %f2007, %f1967;
	fma.rn.f32 	%f2048, %f1997, %f2008, %f1968;
	fma.rn.f32 	%f2049, %f1998, %f2001, %f1969;
	fma.rn.f32 	%f2050, %f1998, %f2002, %f1970;
	fma.rn.f32 	%f2051, %f1998, %f2003, %f1971;
	fma.rn.f32 	%f2052, %f1998, %f2004, %f1972;
	fma.rn.f32 	%f2053, %f1998, %f2005, %f1973;
	fma.rn.f32 	%f2054, %f1998, %f2006, %f1974;
	fma.rn.f32 	%f2055, %f1998, %f2007, %f1975;
	fma.rn.f32 	%f2056, %f1998, %f2008, %f1976;
	fma.rn.f32 	%f2057, %f1999, %f2001, %f1977;
	fma.rn.f32 	%f2058, %f1999, %f2002, %f1978;
	fma.rn.f32 	%f2059, %f1999, %f2003, %f1979;
	fma.rn.f32 	%f2060, %f1999, %f2004, %f1980;
	fma.rn.f32 	%f2061, %f1999, %f2005, %f1981;
	fma.rn.f32 	%f2062, %f1999, %f2006, %f1982;
	fma.rn.f32 	%f2063, %f1999, %f2007, %f1983;
	fma.rn.f32 	%f2064, %f1999, %f2008, %f1984;
	fma.rn.f32 	%f2065, %f2000, %f2001, %f1985;
	fma.rn.f32 	%f2066, %f2000, %f2002, %f1986;
	fma.rn.f32 	%f2067, %f2000, %f2003, %f1987;
	fma.rn.f32 	%f2068, %f2000, %f2004, %f1988;
	fma.rn.f32 	%f2069, %f2000, %f2005, %f1989;
	fma.rn.f32 	%f2070, %f2000, %f2006, %f1990;
	fma.rn.f32 	%f2071, %f2000, %f2007, %f1991;
	fma.rn.f32 	%f2072, %f2000, %f2008, %f1992;
	ld.shared.v4.f32 	{%f2073, %f2074, %f2075, %f2076}, [%r2+6144];
	ld.shared.v4.f32 	{%f2077, %f2078, %f2079, %f2080}, [%r2+6400];
	ld.shared.v4.f32 	{%f2081, %f2082, %f2083, %f2084}, [%r39+6144];
	ld.shared.v4.f32 	{%f2085, %f2086, %f2087, %f2088}, [%r39+6400];
	fma.rn.f32 	%f2089, %f2073, %f2081, %f2009;
	fma.rn.f32 	%f2090, %f2073, %f2082, %f2010;
	fma.rn.f32 	%f2091, %f2073, %f2083, %f2011;
	fma.rn.f32 	%f2092, %f2073, %f2084, %f2012;
	fma.rn.f32 	%f2093, %f2073, %f2085, %f2013;
	fma.rn.f32 	%f2094, %f2073, %f2086, %f2014;
	fma.rn.f32 	%f2095, %f2073, %f2087, %f2015;
	fma.rn.f32 	%f2096, %f2073, %f2088, %f2016;
	fma.rn.f32 	%f2097, %f2074, %f2081, %f2017;
	fma.rn.f32 	%f2098, %f2074, %f2082, %f2018;
	fma.rn.f32 	%f2099, %f2074, %f2083, %f2019;
	fma.rn.f32 	%f2100, %f2074, %f2084, %f2020;
	fma.rn.f32 	%f2101, %f2074, %f2085, %f2021;
	fma.rn.f32 	%f2102, %f2074, %f2086, %f2022;
	fma.rn.f32 	%f2103, %f2074, %f2087, %f2023;
	fma.rn.f32 	%f2104, %f2074, %f2088, %f2024;
	fma.rn.f32 	%f2105, %f2075, %f2081, %f2025;
	fma.rn.f32 	%f2106, %f2075, %f2082, %f2026;
	fma.rn.f32 	%f2107, %f2075, %f2083, %f2027;
	fma.rn.f32 	%f2108, %f2075, %f2084, %f2028;
	fma.rn.f32 	%f2109, %f2075, %f2085, %f2029;
	fma.rn.f32 	%f2110, %f2075, %f2086, %f2030;
	fma.rn.f32 	%f2111, %f2075, %f2087, %f2031;
	fma.rn.f32 	%f2112, %f2075, %f2088, %f2032;
	fma.rn.f32 	%f2113, %f2076, %f2081, %f2033;
	fma.rn.f32 	%f2114, %f2076, %f2082, %f2034;
	fma.rn.f32 	%f2115, %f2076, %f2083, %f2035;
	fma.rn.f32 	%f2116, %f2076, %f2084, %f2036;
	fma.rn.f32 	%f2117, %f2076, %f2085, %f2037;
	fma.rn.f32 	%f2118, %f2076, %f2086, %f2038;
	fma.rn.f32 	%f2119, %f2076, %f2087, %f2039;
	fma.rn.f32 	%f2120, %f2076, %f2088, %f2040;
	fma.rn.f32 	%f2121, %f2077, %f2081, %f2041;
	fma.rn.f32 	%f2122, %f2077, %f2082, %f2042;
	fma.rn.f32 	%f2123, %f2077, %f2083, %f2043;
	fma.rn.f32 	%f2124, %f2077, %f2084, %f2044;
	fma.rn.f32 	%f2125, %f2077, %f2085, %f2045;
	fma.rn.f32 	%f2126, %f2077, %f2086, %f2046;
	fma.rn.f32 	%f2127, %f2077, %f2087, %f2047;
	fma.rn.f32 	%f2128, %f2077, %f2088, %f2048;
	fma.rn.f32 	%f2129, %f2078, %f2081, %f2049;
	fma.rn.f32 	%f2130, %f2078, %f2082, %f2050;
	fma.rn.f32 	%f2131, %f2078, %f2083, %f2051;
	fma.rn.f32 	%f2132, %f2078, %f2084, %f2052;
	fma.rn.f32 	%f2133, %f2078, %f2085, %f2053;
	fma.rn.f32 	%f2134, %f2078, %f2086, %f2054;
	fma.rn.f32 	%f2135, %f2078, %f2087, %f2055;
	fma.rn.f32 	%f2136, %f2078, %f2088, %f2056;
	fma.rn.f32 	%f2137, %f2079, %f2081, %f2057;
	fma.rn.f32 	%f2138, %f2079, %f2082, %f2058;
	fma.rn.f32 	%f2139, %f2079, %f2083, %f2059;
	fma.rn.f32 	%f2140, %f2079, %f2084, %f2060;
	fma.rn.f32 	%f2141, %f2079, %f2085, %f2061;
	fma.rn.f32 	%f2142, %f2079, %f2086, %f2062;
	fma.rn.f32 	%f2143, %f2079, %f2087, %f2063;
	fma.rn.f32 	%f2144, %f2079, %f2088, %f2064;
	fma.rn.f32 	%f2145, %f2080, %f2081, %f2065;
	fma.rn.f32 	%f2146, %f2080, %f2082, %f2066;
	fma.rn.f32 	%f2147, %f2080, %f2083, %f2067;
	fma.rn.f32 	%f2148, %f2080, %f2084, %f2068;
	fma.rn.f32 	%f2149, %f2080, %f2085, %f2069;
	fma.rn.f32 	%f2150, %f2080, %f2086, %f2070;
	fma.rn.f32 	%f2151, %f2080, %f2087, %f2071;
	fma.rn.f32 	%f2152, %f2080, %f2088, %f2072;
	ld.shared.v4.f32 	{%f2153, %f2154, %f2155, %f2156}, [%r2+6656];
	ld.shared.v4.f32 	{%f2157, %f2158, %f2159, %f2160}, [%r2+6912];
	ld.shared.v4.f32 	{%f2161, %f2162, %f2163, %f2164}, [%r39+6656];
	ld.shared.v4.f32 	{%f2165, %f2166, %f2167, %f2168}, [%r39+6912];
	fma.rn.f32 	%f2169, %f2153, %f2161, %f2089;
	fma.rn.f32 	%f2170, %f2153, %f2162, %f2090;
	fma.rn.f32 	%f2171, %f2153, %f2163, %f2091;
	fma.rn.f32 	%f2172, %f2153, %f2164, %f2092;
	fma.rn.f32 	%f2173, %f2153, %f2165, %f2093;
	fma.rn.f32 	%f2174, %f2153, %f2166, %f2094;
	fma.rn.f32 	%f2175, %f2153, %f2167, %f2095;
	fma.rn.f32 	%f2176, %f2153, %f2168, %f2096;
	fma.rn.f32 	%f2177, %f2154, %f2161, %f2097;
	fma.rn.f32 	%f2178, %f2154, %f2162, %f2098;
	fma.rn.f32 	%f2179, %f2154, %f2163, %f2099;
	fma.rn.f32 	%f2180, %f2154, %f2164, %f2100;
	fma.rn.f32 	%f2181, %f2154, %f2165, %f2101;
	fma.rn.f32 	%f2182, %f2154, %f2166, %f2102;
	fma.rn.f32 	%f2183, %f2154, %f2167, %f2103;
	fma.rn.f32 	%f2184, %f2154, %f2168, %f2104;
	fma.rn.f32 	%f2185, %f2155, %f2161, %f2105;
	fma.rn.f32 	%f2186, %f2155, %f2162, %f2106;
	fma.rn.f32 	%f2187, %f2155, %f2163, %f2107;
	fma.rn.f32 	%f2188, %f2155, %f2164, %f2108;
	fma.rn.f32 	%f2189, %f2155, %f2165, %f2109;
	fma.rn.f32 	%f2190, %f2155, %f2166, %f2110;
	fma.rn.f32 	%f2191, %f2155, %f2167, %f2111;
	fma.rn.f32 	%f2192, %f2155, %f2168, %f2112;
	fma.rn.f32 	%f2193, %f2156, %f2161, %f2113;
	fma.rn.f32 	%f2194, %f2156, %f2162, %f2114;
	fma.rn.f32 	%f2195, %f2156, %f2163, %f2115;
	fma.rn.f32 	%f2196, %f2156, %f2164, %f2116;
	fma.rn.f32 	%f2197, %f2156, %f2165, %f2117;
	fma.rn.f32 	%f2198, %f2156, %f2166, %f2118;
	fma.rn.f32 	%f2199, %f2156, %f2167, %f2119;
	fma.rn.f32 	%f2200, %f2156, %f2168, %f2120;
	fma.rn.f32 	%f2201, %f2157, %f2161, %f2121;
	fma.rn.f32 	%f2202, %f2157, %f2162, %f2122;
	fma.rn.f32 	%f2203, %f2157, %f2163, %f2123;
	fma.rn.f32 	%f2204, %f2157, %f2164, %f2124;
	fma.rn.f32 	%f2205, %f2157, %f2165, %f2125;
	fma.rn.f32 	%f2206, %f2157, %f2166, %f2126;
	fma.rn.f32 	%f2207, %f2157, %f2167, %f2127;
	fma.rn.f32 	%f2208, %f2157, %f2168, %f2128;
	fma.rn.f32 	%f2209, %f2158, %f2161, %f2129;
	fma.rn.f32 	%f2210, %f2158, %f2162, %f2130;
	fma.rn.f32 	%f2211, %f2158, %f2163, %f2131;
	fma.rn.f32 	%f2212, %f2158, %f2164, %f2132;
	fma.rn.f32 	%f2213, %f2158, %f2165, %f2133;
	fma.rn.f32 	%f2214, %f2158, %f2166, %f2134;
	fma.rn.f32 	%f2215, %f2158, %f2167, %f2135;
	fma.rn.f32 	%f2216, %f2158, %f2168, %f2136;
	fma.rn.f32 	%f2217, %f2159, %f2161, %f2137;
	fma.rn.f32 	%f2218, %f2159, %f2162, %f2138;
	fma.rn.f32 	%f2219, %f2159, %f2163, %f2139;
	fma.rn.f32 	%f2220, %f2159, %f2164, %f2140;
	fma.rn.f32 	%f2221, %f2159, %f2165, %f2141;
	fma.rn.f32 	%f2222, %f2159, %f2166, %f2142;
	fma.rn.f32 	%f2223, %f2159, %f2167, %f2143;
	fma.rn.f32 	%f2224, %f2159, %f2168, %f2144;
	fma.rn.f32 	%f2225, %f2160, %f2161, %f2145;
	fma.rn.f32 	%f2226, %f2160, %f2162, %f2146;
	fma.rn.f32 	%f2227, %f2160, %f2163, %f2147;
	fma.rn.f32 	%f2228, %f2160, %f2164, %f2148;
	fma.rn.f32 	%f2229, %f2160, %f2165, %f2149;
	fma.rn.f32 	%f2230, %f2160, %f2166, %f2150;
	fma.rn.f32 	%f2231, %f2160, %f2167, %f2151;
	fma.rn.f32 	%f2232, %f2160, %f2168, %f2152;
	ld.shared.v4.f32 	{%f2233, %f2234, %f2235, %f2236}, [%r2+7168];
	ld.shared.v4.f32 	{%f2237, %f2238, %f2239, %f2240}, [%r2+7424];
	ld.shared.v4.f32 	{%f2241, %f2242, %f2243, %f2244}, [%r39+7168];
	ld.shared.v4.f32 	{%f2245, %f2246, %f2247, %f2248}, [%r39+7424];
	fma.rn.f32 	%f2249, %f2233, %f2241, %f2169;
	fma.rn.f32 	%f2250, %f2233, %f2242, %f2170;
	fma.rn.f32 	%f2251, %f2233, %f2243, %f2171;
	fma.rn.f32 	%f2252, %f2233, %f2244, %f2172;
	fma.rn.f32 	%f2253, %f2233, %f2245, %f2173;
	fma.rn.f32 	%f2254, %f2233, %f2246, %f2174;
	fma.rn.f32 	%f2255, %f2233, %f2247, %f2175;
	fma.rn.f32 	%f2256, %f2233, %f2248, %f2176;
	fma.rn.f32 	%f2257, %f2234, %f2241, %f2177;
	fma.rn.f32 	%f2258, %f2234, %f2242, %f2178;
	fma.rn.f32 	%f2259, %f2234, %f2243, %f2179;
	fma.rn.f32 	%f2260, %f2234, %f2244, %f2180;
	fma.rn.f32 	%f2261, %f2234, %f2245, %f2181;
	fma.rn.f32 	%f2262, %f2234, %f2246, %f2182;
	fma.rn.f32 	%f2263, %f2234, %f2247, %f2183;
	fma.rn.f32 	%f2264, %f2234, %f2248, %f2184;
	fma.rn.f32 	%f2265, %f2235, %f2241, %f2185;
	fma.rn.f32 	%f2266, %f2235, %f2242, %f2186;
	fma.rn.f32 	%f2267, %f2235, %f2243, %f2187;
	fma.rn.f32 	%f2268, %f2235, %f2244, %f2188;
	fma.rn.f32 	%f2269, %f2235, %f2245, %f2189;
	fma.rn.f32 	%f2270, %f2235, %f2246, %f2190;
	fma.rn.f32 	%f2271, %f2235, %f2247, %f2191;
	fma.rn.f32 	%f2272, %f2235, %f2248, %f2192;
	fma.rn.f32 	%f2273, %f2236, %f2241, %f2193;
	fma.rn.f32 	%f2274, %f2236, %f2242, %f2194;
	fma.rn.f32 	%f2275, %f2236, %f2243, %f2195;
	fma.rn.f32 	%f2276, %f2236, %f2244, %f2196;
	fma.rn.f32 	%f2277, %f2236, %f2245, %f2197;
	fma.rn.f32 	%f2278, %f2236, %f2246, %f2198;
	fma.rn.f32 	%f2279, %f2236, %f2247, %f2199;
	fma.rn.f32 	%f2280, %f2236, %f2248, %f2200;
	fma.rn.f32 	%f2281, %f2237, %f2241, %f2201;
	fma.rn.f32 	%f2282, %f2237, %f2242, %f2202;
	fma.rn.f32 	%f2283, %f2237, %f2243, %f2203;
	fma.rn.f32 	%f2284, %f2237, %f2244, %f2204;
	fma.rn.f32 	%f2285, %f2237, %f2245, %f2205;
	fma.rn.f32 	%f2286, %f2237, %f2246, %f2206;
	fma.rn.f32 	%f2287, %f2237, %f2247, %f2207;
	fma.rn.f32 	%f2288, %f2237, %f2248, %f2208;
	fma.rn.f32 	%f2289, %f2238, %f2241, %f2209;
	fma.rn.f32 	%f2290, %f2238, %f2242, %f2210;
	fma.rn.f32 	%f2291, %f2238, %f2243, %f2211;
	fma.rn.f32 	%f2292, %f2238, %f2244, %f2212;
	fma.rn.f32 	%f2293, %f2238, %f2245, %f2213;
	fma.rn.f32 	%f2294, %f2238, %f2246, %f2214;
	fma.rn.f32 	%f2295, %f2238, %f2247, %f2215;
	fma.rn.f32 	%f2296, %f2238, %f2248, %f2216;
	fma.rn.f32 	%f2297, %f2239, %f2241, %f2217;
	fma.rn.f32 	%f2298, %f2239, %f2242, %f2218;
	fma.rn.f32 	%f2299, %f2239, %f2243, %f2219;
	fma.rn.f32 	%f2300, %f2239, %f2244, %f2220;
	fma.rn.f32 	%f2301, %f2239, %f2245, %f2221;
	fma.rn.f32 	%f2302, %f2239, %f2246, %f2222;
	fma.rn.f32 	%f2303, %f2239, %f2247, %f2223;
	fma.rn.f32 	%f2304, %f2239, %f2248, %f2224;
	fma.rn.f32 	%f2305, %f2240, %f2241, %f2225;
	fma.rn.f32 	%f2306, %f2240, %f2242, %f2226;
	fma.rn.f32 	%f2307, %f2240, %f2243, %f2227;
	fma.rn.f32 	%f2308, %f2240, %f2244, %f2228;
	fma.rn.f32 	%f2309, %f2240, %f2245, %f2229;
	fma.rn.f32 	%f2310, %f2240, %f2246, %f2230;
	fma.rn.f32 	%f2311, %f2240, %f2247, %f2231;
	fma.rn.f32 	%f2312, %f2240, %f2248, %f2232;
	ld.shared.v4.f32 	{%f2313, %f2314, %f2315, %f2316}, [%r2+7680];
	ld.shared.v4.f32 	{%f2317, %f2318, %f2319, %f2320}, [%r2+7936];
	ld.shared.v4.f32 	{%f2321, %f2322, %f2323, %f2324}, [%r39+7680];
	ld.shared.v4.f32 	{%f2325, %f2326, %f2327, %f2328}, [%r39+7936];
	fma.rn.f32 	%f2329, %f2313, %f2321, %f2249;
	fma.rn.f32 	%f2330, %f2313, %f2322, %f2250;
	fma.rn.f32 	%f2331, %f2313, %f2323, %f2251;
	fma.rn.f32 	%f2332, %f2313, %f2324, %f2252;
	fma.rn.f32 	%f2333, %f2313, %f2325, %f2253;
	fma.rn.f32 	%f2334, %f2313, %f2326, %f2254;
	fma.rn.f32 	%f2335, %f2313, %f2327, %f2255;
	fma.rn.f32 	%f2336, %f2313, %f2328, %f2256;
	fma.rn.f32 	%f2337, %f2314, %f2321, %f2257;
	fma.rn.f32 	%f2338, %f2314, %f2322, %f2258;
	fma.rn.f32 	%f2339, %f2314, %f2323, %f2259;
	fma.rn.f32 	%f2340, %f2314, %f2324, %f2260;
	fma.rn.f32 	%f2341, %f2314, %f2325, %f2261;
	fma.rn.f32 	%f2342, %f2314, %f2326, %f2262;
	fma.rn.f32 	%f2343, %f2314, %f2327, %f2263;
	fma.rn.f32 	%f2344, %f2314, %f2328, %f2264;
	fma.rn.f32 	%f2345, %f2315, %f2321, %f2265;
	fma.rn.f32 	%f2346, %f2315, %f2322, %f2266;
	fma.rn.f32 	%f2347, %f2315, %f2323, %f2267;
	fma.rn.f32 	%f2348, %f2315, %f2324, %f2268;
	fma.rn.f32 	%f2349, %f2315, %f2325, %f2269;
	fma.rn.f32 	%f2350, %f2315, %f2326, %f2270;
	fma.rn.f32 	%f2351, %f2315, %f2327, %f2271;
	fma.rn.f32 	%f2352, %f2315, %f2328, %f2272;
	fma.rn.f32 	%f2353, %f2316, %f2321, %f2273;
	fma.rn.f32 	%f2354, %f2316, %f2322, %f2274;
	fma.rn.f32 	%f2355, %f2316, %f2323, %f2275;
	fma.rn.f32 	%f2356, %f2316, %f2324, %f2276;
	fma.rn.f32 	%f2357, %f2316, %f2325, %f2277;
	fma.rn.f32 	%f2358, %f2316, %f2326, %f2278;
	fma.rn.f32 	%f2359, %f2316, %f2327, %f2279;
	fma.rn.f32 	%f2360, %f2316, %f2328, %f2280;
	fma.rn.f32 	%f2361, %f2317, %f2321, %f2281;
	fma.rn.f32 	%f2362, %f2317, %f2322, %f2282;
	fma.rn.f32 	%f2363, %f2317, %f2323, %f2283;
	fma.rn.f32 	%f2364, %f2317, %f2324, %f2284;
	fma.rn.f32 	%f2365, %f2317, %f2325, %f2285;
	fma.rn.f32 	%f2366, %f2317, %f2326, %f2286;
	fma.rn.f32 	%f2367, %f2317, %f2327, %f2287;
	fma.rn.f32 	%f2368, %f2317, %f2328, %f2288;
	fma.rn.f32 	%f2369, %f2318, %f2321, %f2289;
	fma.rn.f32 	%f2370, %f2318, %f2322, %f2290;
	fma.rn.f32 	%f2371, %f2318, %f2323, %f2291;
	fma.rn.f32 	%f2372, %f2318, %f2324, %f2292;
	fma.rn.f32 	%f2373, %f2318, %f2325, %f2293;
	fma.rn.f32 	%f2374, %f2318, %f2326, %f2294;
	fma.rn.f32 	%f2375, %f2318, %f2327, %f2295;
	fma.rn.f32 	%f2376, %f2318, %f2328, %f2296;
	fma.rn.f32 	%f2377, %f2319, %f2321, %f2297;
	fma.rn.f32 	%f2378, %f2319, %f2322, %f2298;
	fma.rn.f32 	%f2379, %f2319, %f2323, %f2299;
	fma.rn.f32 	%f2380, %f2319, %f2324, %f2300;
	fma.rn.f32 	%f2381, %f2319, %f2325, %f2301;
	fma.rn.f32 	%f2382, %f2319, %f2326, %f2302;
	fma.rn.f32 	%f2383, %f2319, %f2327, %f2303;
	fma.rn.f32 	%f2384, %f2319, %f2328, %f2304;
	fma.rn.f32 	%f2385, %f2320, %f2321, %f2305;
	fma.rn.f32 	%f2386, %f2320, %f2322, %f2306;
	fma.rn.f32 	%f2387, %f2320, %f2323, %f2307;
	fma.rn.f32 	%f2388, %f2320, %f2324, %f2308;
	fma.rn.f32 	%f2389, %f2320, %f2325, %f2309;
	fma.rn.f32 	%f2390, %f2320, %f2326, %f2310;
	fma.rn.f32 	%f2391, %f2320, %f2327, %f2311;
	fma.rn.f32 	%f2392, %f2320, %f2328, %f2312;
	st.shared.f32 	[%r34], %f1745;
	st.shared.f32 	[%r34+512], %f1746;
	st.shared.f32 	[%r34+1024], %f1747;
	st.shared.f32 	[%r34+1536], %f1748;
	st.shared.v4.f32 	[%r37], {%f1749, %f1750, %f1751, %f1752};
	bar.sync 	0;
	ld.global.nc.v4.f32 	{%f2393, %f2394, %f2395, %f2396}, [%rd10+96];
	ld.global.nc.v4.f32 	{%f2397, %f2398, %f2399, %f2400}, [%rd12+12288];
	ld.shared.v4.f32 	{%f2401, %f2402, %f2403, %f2404}, [%r2];
	ld.shared.v4.f32 	{%f2405, %f2406, %f2407, %f2408}, [%r2+256];
	ld.shared.v4.f32 	{%f2409, %f2410, %f2411, %f2412}, [%r39];
	ld.shared.v4.f32 	{%f2413, %f2414, %f2415, %f2416}, [%r39+256];
	fma.rn.f32 	%f2417, %f2401, %f2409, %f2329;
	fma.rn.f32 	%f2418, %f2401, %f2410, %f2330;
	fma.rn.f32 	%f2419, %f2401, %f2411, %f2331;
	fma.rn.f32 	%f2420, %f2401, %f2412, %f2332;
	fma.rn.f32 	%f2421, %f2401, %f2413, %f2333;
	fma.rn.f32 	%f2422, %f2401, %f2414, %f2334;
	fma.rn.f32 	%f2423, %f2401, %f2415, %f2335;
	fma.rn.f32 	%f2424, %f2401, %f2416, %f2336;
	fma.rn.f32 	%f2425, %f2402, %f2409, %f2337;
	fma.rn.f32 	%f2426, %f2402, %f2410, %f2338;
	fma.rn.f32 	%f2427, %f2402, %f2411, %f2339;
	fma.rn.f32 	%f2428, %f2402, %f2412, %f2340;
	fma.rn.f32 	%f2429, %f2402, %f2413, %f2341;
	fma.rn.f32 	%f2430, %f2402, %f2414, %f2342;
	fma.rn.f32 	%f2431, %f2402, %f2415, %f2343;
	fma.rn.f32 	%f2432, %f2402, %f2416, %f2344;
	fma.rn.f32 	%f2433, %f2403, %f2409, %f2345;
	fma.rn.f32 	%f2434, %f2403, %f2410, %f2346;
	fma.rn.f32 	%f2435, %f2403, %f2411, %f2347;
	fma.rn.f32 	%f2436, %f2403, %f2412, %f2348;
	fma.rn.f32 	%f2437, %f2403, %f2413, %f2349;
	fma.rn.f32 	%f2438, %f2403, %f2414, %f2350;
	fma.rn.f32 	%f2439, %f2403, %f2415, %f2351;
	fma.rn.f32 	%f2440, %f2403, %f2416, %f2352;
	fma.rn.f32 	%f2441, %f2404, %f2409, %f2353;
	fma.rn.f32 	%f2442, %f2404, %f2410, %f2354;
	fma.rn.f32 	%f2443, %f2404, %f2411, %f2355;
	fma.rn.f32 	%f2444, %f2404, %f2412, %f2356;
	fma.rn.f32 	%f2445, %f2404, %f2413, %f2357;
	fma.rn.f32 	%f2446, %f2404, %f2414, %f2358;
	fma.rn.f32 	%f2447, %f2404, %f2415, %f2359;
	fma.rn.f32 	%f2448, %f2404, %f2416, %f2360;
	fma.rn.f32 	%f2449, %f2405, %f2409, %f2361;
	fma.rn.f32 	%f2450, %f2405, %f2410, %f2362;
	fma.rn.f32 	%f2451, %f2405, %f2411, %f2363;
	fma.rn.f32 	%f2452, %f2405, %f2412, %f2364;
	fma.rn.f32 	%f2453, %f2405, %f2413, %f2365;
	fma.rn.f32 	%f2454, %f2405, %f2414, %f2366;
	fma.rn.f32 	%f2455, %f2405, %f2415, %f2367;
	fma.rn.f32 	%f2456, %f2405, %f2416, %f2368;
	fma.rn.f32 	%f2457, %f2406, %f2409, %f2369;
	fma.rn.f32 	%f2458, %f2406, %f2410, %f2370;
	fma.rn.f32 	%f2459, %f2406, %f2411, %f2371;
	fma.rn.f32 	%f2460, %f2406, %f2412, %f2372;
	fma.rn.f32 	%f2461, %f2406, %f2413, %f2373;
	fma.rn.f32 	%f2462, %f2406, %f2414, %f2374;
	fma.rn.f32 	%f2463, %f2406, %f2415, %f2375;
	fma.rn.f32 	%f2464, %f2406, %f2416, %f2376;
	fma.rn.f32 	%f2465, %f2407, %f2409, %f2377;
	fma.rn.f32 	%f2466, %f2407, %f2410, %f2378;
	fma.rn.f32 	%f2467, %f2407, %f2411, %f2379;
	fma.rn.f32 	%f2468, %f2407, %f2412, %f2380;
	fma.rn.f32 	%f2469, %f2407, %f2413, %f2381;
	fma.rn.f32 	%f2470, %f2407, %f2414, %f2382;
	fma.rn.f32 	%f2471, %f2407, %f2415, %f2383;
	fma.rn.f32 	%f2472, %f2407, %f2416, %f2384;
	fma.rn.f32 	%f2473, %f2408, %f2409, %f2385;
	fma.rn.f32 	%f2474, %f2408, %f2410, %f2386;
	fma.rn.f32 	%f2475, %f2408, %f2411, %f2387;
	fma.rn.f32 	%f2476, %f2408, %f2412, %f2388;
	fma.rn.f32 	%f2477, %f2408, %f2413, %f2389;
	fma.rn.f32 	%f2478, %f2408, %f2414, %f2390;
	fma.rn.f32 	%f2479, %f2408, %f2415, %f2391;
	fma.rn.f32 	%f2480, %f2408, %f2416, %f2392;
	ld.shared.v4.f32 	{%f2481, %f2482, %f2483, %f2484}, [%r2+512];
	ld.shared.v4.f32 	{%f2485, %f2486, %f2487, %f2488}, [%r2+768];
	ld.shared.v4.f32 	{%f2489, %f2490, %f2491, %f2492}, [%r39+512];
	ld.shared.v4.f32 	{%f2493, %f2494, %f2495, %f2496}, [%r39+768];
	fma.rn.f32 	%f2497, %f2481, %f2489, %f2417;
	fma.rn.f32 	%f2498, %f2481, %f2490, %f2418;
	fma.rn.f32 	%f2499, %f2481, %f2491, %f2419;
	fma.rn.f32 	%f2500, %f2481, %f2492, %f2420;
	fma.rn.f32 	%f2501, %f2481, %f2493, %f2421;
	fma.rn.f32 	%f2502, %f2481, %f2494, %f2422;
	fma.rn.f32 	%f2503, %f2481, %f2495, %f2423;
	fma.rn.f32 	%f2504, %f2481, %f2496, %f2424;
	fma.rn.f32 	%f2505, %f2482, %f2489, %f2425;
	fma.rn.f32 	%f2506, %f2482, %f2490, %f2426;
	fma.rn.f32 	%f2507, %f2482, %f2491, %f2427;
	fma.rn.f32 	%f2508, %f2482, %f2492, %f2428;
	fma.rn.f32 	%f2509, %f2482, %f2493, %f2429;
	fma.rn.f32 	%f2510, %f2482, %f2494, %f2430;
	fma.rn.f32 	%f2511, %f2482, %f2495, %f2431;
	fma.rn.f32 	%f2512, %f2482, %f2496, %f2432;
	fma.rn.f32 	%f2513, %f2483, %f2489, %f2433;
	fma.rn.f32 	%f2514, %f2483, %f2490, %f2434;
	fma.rn.f32 	%f2515, %f2483, %f2491, %f2435;
	fma.rn.f32 	%f2516, %f2483, %f2492, %f2436;
	fma.rn.f32 	%f2517, %f2483, %f2493, %f2437;
	fma.rn.f32 	%f2518, %f2483, %f2494, %f2438;
	fma.rn.f32 	%f2519, %f2483, %f2495, %f2439;
	fma.rn.f32 	%f2520, %f2483, %f2496, %f2440;
	fma.rn.f32 	%f2521, %f2484, %f2489, %f2441;
	fma.rn.f32 	%f2522, %f2484, %f2490, %f2442;
	fma.rn.f32 	%f2523, %f2484, %f2491, %f2443;
	fma.rn.f32 	%f2524, %f2484, %f2492, %f2444;
	fma.rn.f32 	%f2525, %f2484, %f2493, %f2445;
	fma.rn.f32 	%f2526, %f2484, %f2494, %f2446;
	fma.rn.f32 	%f2527, %f2484, %f2495, %f2447;
	fma.rn.f32 	%f2528, %f2484, %f2496, %f2448;
	fma.rn.f32 	%f2529, %f2485, %f2489, %f2449;
	fma.rn.f32 	%f2530, %f2485, %f2490, %f2450;
	fma.rn.f32 	%f2531, %f2485, %f2491, %f2451;
	fma.rn.f32 	%f2532, %f2485, %f2492, %f2452;
	fma.rn.f32 	%f2533, %f2485, %f2493, %f2453;
	fma.rn.f32 	%f2534, %f2485, %f2494, %f2454;
	fma.rn.f32 	%f2535, %f2485, %f2495, %f2455;
	fma.rn.f32 	%f2536, %f2485, %f2496, %f2456;
	fma.rn.f32 	%f2537, %f2486, %f2489, %f2457;
	fma.rn.f32 	%f2538, %f2486, %f2490, %f2458;
	fma.rn.f32 	%f2539, %f2486, %f2491, %f2459;
	fma.rn.f32 	%f2540, %f2486, %f2492, %f2460;
	fma.rn.f32 	%f2541, %f2486, %f2493, %f2461;
	fma.rn.f32 	%f2542, %f2486, %f2494, %f2462;
	fma.rn.f32 	%f2543, %f2486, %f2495, %f2463;
	fma.rn.f32 	%f2544, %f2486, %f2496, %f2464;
	fma.rn.f32 	%f2545, %f2487, %f2489, %f2465;
	fma.rn.f32 	%f2546, %f2487, %f2490, %f2466;
	fma.rn.f32 	%f2547, %f2487, %f2491, %f2467;
	fma.rn.f32 	%f2548, %f2487, %f2492, %f2468;
	fma.rn.f32 	%f2549, %f2487, %f2493, %f2469;
	fma.rn.f32 	%f2550, %f2487, %f2494, %f2470;
	fma.rn.f32 	%f2551, %f2487, %f2495, %f2471;
	fma.rn.f32 	%f2552, %f2487, %f2496, %f2472;
	fma.rn.f32 	%f2553, %f2488, %f2489, %f2473;
	fma.rn.f32 	%f2554, %f2488, %f2490, %f2474;
	fma.rn.f32 	%f2555, %f2488, %f2491, %f2475;
	fma.rn.f32 	%f2556, %f2488, %f2492, %f2476;
	fma.rn.f32 	%f2557, %f2488, %f2493, %f2477;
	fma.rn.f32 	%f2558, %f2488, %f2494, %f2478;
	fma.rn.f32 	%f2559, %f2488, %f2495, %f2479;
	fma.rn.f32 	%f2560, %f2488, %f2496, %f2480;
	ld.shared.v4.f32 	{%f2561, %f2562, %f2563, %f2564}, [%r2+1024];
	ld.shared.v4.f32 	{%f2565, %f2566, %f2567, %f2568}, [%r2+1280];
	ld.shared.v4.f32 	{%f2569, %f2570, %f2571, %f2572}, [%r39+1024];
	ld.shared.v4.f32 	{%f2573, %f2574, %f2575, %f2576}, [%r39+1280];
	fma.rn.f32 	%f2577, %f2561, %f2569, %f2497;
	fma.rn.f32 	%f2578, %f2561, %f2570, %f2498;
	fma.rn.f32 	%f2579, %f2561, %f2571, %f2499;
	fma.rn.f32 	%f2580, %f2561, %f2572, %f2500;
	fma.rn.f32 	%f2581, %f2561, %f2573, %f2501;
	fma.rn.f32 	%f2582, %f2561, %f2574, %f2502;
	fma.rn.f32 	%f2583, %f2561, %f2575, %f2503;
	fma.rn.f32 	%f2584, %f2561, %f2576, %f2504;
	fma.rn.f32 	%f2585, %f2562, %f2569, %f2505;
	fma.rn.f32 	%f2586, %f2562, %f2570, %f2506;
	fma.rn.f32 	%f2587, %f2562, %f2571, %f2507;
	fma.rn.f32 	%f2588, %f2562, %f2572, %f2508;
	fma.rn.f32 	%f2589, %f2562, %f2573, %f2509;
	fma.rn.f32 	%f2590, %f2562, %f2574, %f2510;
	fma.rn.f32 	%f2591, %f2562, %f2575, %f2511;
	fma.rn.f32 	%f2592, %f2562, %f2576, %f2512;
	fma.rn.f32 	%f2593, %f2563, %f2569, %f2513;
	fma.rn.f32 	%f2594, %f2563, %f2570, %f2514;
	fma.rn.f32 	%f2595, %f2563, %f2571, %f2515;
	fma.rn.f32 	%f2596, %f2563, %f2572, %f2516;
	fma.rn.f32 	%f2597, %f2563, %f2573, %f2517;
	fma.rn.f32 	%f2598, %f2563, %f2574, %f2518;
	fma.rn.f32 	%f2599, %f2563, %f2575, %f2519;
	fma.rn.f32 	%f2600, %f2563, %f2576, %f2520;
	fma.rn.f32 	%f2601, %f2564, %f2569, %f2521;
	fma.rn.f32 	%f2602, %f2564, %f2570, %f2522;
	fma.rn.f32 	%f2603, %f2564, %f2571, %f2523;
	fma.rn.f32 	%f2604, %f2564, %f2572, %f2524;
	fma.rn.f32 	%f2605, %f2564, %f2573, %f2525;
	fma.rn.f32 	%f2606, %f2564, %f2574, %f2526;
	fma.rn.f32 	%f2607, %f2564, %f2575, %f2527;
	fma.rn.f32 	%f2608, %f2564, %f2576, %f2528;
	fma.rn.f32 	%f2609, %f2565, %f2569, %f2529;
	fma.rn.f32 	%f2610, %f2565, %f2570, %f2530;
	fma.rn.f32 	%f2611, %f2565, %f2571, %f2531;
	fma.rn.f32 	%f2612, %f2565, %f2572, %f2532;
	fma.rn.f32 	%f2613, %f2565, %f2573, %f2533;
	fma.rn.f32 	%f2614, %f2565, %f2574, %f2534;
	fma.rn.f32 	%f2615, %f2565, %f2575, %f2535;
	fma.rn.f32 	%f2616, %f2565, %f2576, %f2536;
	fma.rn.f32 	%f2617, %f2566, %f2569, %f2537;
	fma.rn.f32 	%f2618, %f2566, %f2570, %f2538;
	fma.rn.f32 	%f2619, %f2566, %f2571, %f2539;
	fma.rn.f32 	%f2620, %f2566, %f2572, %f2540;
	fma.rn.f32 	%f2621, %f2566, %f2573, %f2541;
	fma.rn.f32 	%f2622, %f2566, %f2574, %f2542;
	fma.rn.f32 	%f2623, %f2566, %f2575, %f2543;
	fma.rn.f32 	%f2624, %f2566, %f2576, %f2544;
	fma.rn.f32 	%f2625, %f2567, %f2569, %f2545;
	fma.rn.f32 	%f2626, %f2567, %f2570, %f2546;
	fma.rn.f32 	%f2627, %f2567, %f2571, %f2547;
	fma.rn.f32 	%f2628, %f2567, %f2572, %f2548;
	fma.rn.f32 	%f2629, %f2567, %f2573, %f2549;
	fma.rn.f32 	%f2630, %f2567, %f2574, %f2550;
	fma.rn.f32 	%f2631, %f2567, %f2575, %f2551;
	fma.rn.f32 	%f2632, %f2567, %f2576, %f2552;
	fma.rn.f32 	%f2633, %f2568, %f2569, %f2553;
	fma.rn.f32 	%f2634, %f2568, %f2570, %f2554;
	fma.rn.f32 	%f2635, %f2568, %f2571, %f2555;
	fma.rn.f32 	%f2636, %f2568, %f2572, %f2556;
	fma.rn.f32 	%f2637, %f2568, %f2573, %f2557;
	fma.rn.f32 	%f2638, %f2568, %f2574, %f2558;
	fma.rn.f32 	%f2639, %f2568, %f2575, %f2559;
	fma.rn.f32 	%f2640, %f2568, %f2576, %f2560;
	ld.shared.v4.f32 	{%f2641, %f2642, %f2643, %f2644}, [%r2+1536];
	ld.shared.v4.f32 	{%f2645, %f2646, %f2647, %f2648}, [%r2+1792];
	ld.shared.v4.f32 	{%f2649, %f2650, %f2651, %f2652}, [%r39+1536];
	ld.shared.v4.f32 	{%f2653, %f2654, %f2655, %f2656}, [%r39+1792];
	fma.rn.f32 	%f2657, %f2641, %f2649, %f2577;
	fma.rn.f32 	%f2658, %f2641, %f2650, %f2578;
	fma.rn.f32 	%f2659, %f2641, %f2651, %f2579;
	fma.rn.f32 	%f2660, %f2641, %f2652, %f2580;
	fma.rn.f32 	%f2661, %f2641, %f2653, %f2581;
	fma.rn.f32 	%f2662, %f2641, %f2654, %f2582;
	fma.rn.f32 	%f2663, %f2641, %f2655, %f2583;
	fma.rn.f32 	%f2664, %f2641, %f2656, %f2584;
	fma.rn.f32 	%f2665, %f2642, %f2649, %f2585;
	fma.rn.f32 	%f2666, %f2642, %f2650, %f2586;
	fma.rn.f32 	%f2667, %f2642, %f2651, %f2587;
	fma.rn.f32 	%f2668, %f2642, %f2652, %f2588;
	fma.rn.f32 	%f2669, %f2642, %f2653, %f2589;
	fma.rn.f32 	%f2670, %f2642, %f2654, %f2590;
	fma.rn.f32 	%f2671, %f2642, %f2655, %f2591;
	fma.rn.f32 	%f2672, %f2642, %f2656, %f2592;
	fma.rn.f32 	%f2673, %f2643, %f2649, %f2593;
	fma.rn.f32 	%f2674, %f2643, %f2650, %f2594;
	fma.rn.f32 	%f2675, %f2643, %f2651, %f2595;
	fma.rn.f32 	%f2676, %f2643, %f2652, %f2596;
	fma.rn.f32 	%f2677, %f2643, %f2653, %f2597;
	fma.rn.f32 	%f2678, %f2643, %f2654, %f2598;
	fma.rn.f32 	%f2679, %f2643, %f2655, %f2599;
	fma.rn.f32 	%f2680, %f2643, %f2656, %f2600;
	fma.rn.f32 	%f2681, %f2644, %f2649, %f2601;
	fma.rn.f32 	%f2682, %f2644, %f2650, %f2602;
	fma.rn.f32 	%f2683, %f2644, %f2651, %f2603;
	fma.rn.f32 	%f2684, %f2644, %f2652, %f2604;
	fma.rn.f32 	%f2685, %f2644, %f2653, %f2605;
	fma.rn.f32 	%f2686, %f2644, %f2654, %f2606;
	fma.rn.f32 	%f2687, %f2644, %f2655, %f2607;
	fma.rn.f32 	%f2688, %f2644, %f2656, %f2608;
	fma.rn.f32 	%f2689, %f2645, %f2649, %f2609;
	fma.rn.f32 	%f2690, %f2645, %f2650, %f2610;
	fma.rn.f32 	%f2691, %f2645, %f2651, %f2611;
	fma.rn.f32 	%f2692, %f2645, %f2652, %f2612;
	fma.rn.f32 	%f2693, %f2645, %f2653, %f2613;
	fma.rn.f32 	%f2694, %f2645, %f2654, %f2614;
	fma.rn.f32 	%f2695, %f2645, %f2655, %f2615;
	fma.rn.f32 	%f2696, %f2645, %f2656, %f2616;
	fma.rn.f32 	%f2697, %f2646, %f2649, %f2617;
	fma.rn.f32 	%f2698, %f2646, %f2650, %f2618;
	fma.rn.f32 	%f2699, %f2646, %f2651, %f2619;
	fma.rn.f32 	%f2700, %f2646, %f2652, %f2620;
	fma.rn.f32 	%f2701, %f2646, %f2653, %f2621;
	fma.rn.f32 	%f2702, %f2646, %f2654, %f2622;
	fma.rn.f32 	%f2703, %f2646, %f2655, %f2623;
	fma.rn.f32 	%f2704, %f2646, %f2656, %f2624;
	fma.rn.f32 	%f2705, %f2647, %f2649, %f2625;
	fma.rn.f32 	%f2706, %f2647, %f2650, %f2626;
	fma.rn.f32 	%f2707, %f2647, %f2651, %f2627;
	fma.rn.f32 	%f2708, %f2647, %f2652, %f2628;
	fma.rn.f32 	%f2709, %f2647, %f2653, %f2629;
	fma.rn.f32 	%f2710, %f2647, %f2654, %f2630;
	fma.rn.f32 	%f2711, %f2647, %f2655, %f2631;
	fma.rn.f32 	%f2712, %f2647, %f2656, %f2632;
	fma.rn.f32 	%f2713, %f2648, %f2649, %f2633;
	fma.rn.f32 	%f2714, %f2648, %f2650, %f2634;
	fma.rn.f32 	%f2715, %f2648, %f2651, %f2635;
	fma.rn.f32 	%f2716, %f2648, %f2652, %f2636;
	fma.rn.f32 	%f2717, %f2648, %f2653, %f2637;
	fma.rn.f32 	%f2718, %f2648, %f2654, %f2638;
	fma.rn.f32 	%f2719, %f2648, %f2655, %f2639;
	fma.rn.f32 	%f2720, %f2648, %f2656, %f2640;
	ld.shared.v4.f32 	{%f2721, %f2722, %f2723, %f2724}, [%r2+2048];
	ld.shared.v4.f32 	{%f2725, %f2726, %f2727, %f2728}, [%r2+2304];
	ld.shared.v4.f32 	{%f2729, %f2730, %f2731, %f2732}, [%r39+2048];
	ld.shared.v4.f32 	{%f2733, %f2734, %f2735, %f2736}, [%r39+2304];
	fma.rn.f32 	%f2737, %f2721, %f2729, %f2657;
	fma.rn.f32 	%f2738, %f2721, %f2730, %f2658;
	fma.rn.f32 	%f2739, %f2721, %f2731, %f2659;
	fma.rn.f32 	%f2740, %f2721, %f2732, %f2660;
	fma.rn.f32 	%f2741, %f2721, %f2733, %f2661;
	fma.rn.f32 	%f2742, %f2721, %f2734, %f2662;
	fma.rn.f32 	%f2743, %f2721, %f2735, %f2663;
	fma.rn.f32 	%f2744, %f2721, %f2736, %f2664;
	fma.rn.f32 	%f2745, %f2722, %f2729, %f2665;
	fma.rn.f32 	%f2746, %f2722, %f2730, %f2666;
	fma.rn.f32 	%f2747, %f2722, %f2731, %f2667;
	fma.rn.f32 	%f2748, %f2722, %f2732, %f2668;
	fma.rn.f32 	%f2749, %f2722, %f2733, %f2669;
	fma.rn.f32 	%f2750, %f2722, %f2734, %f2670;
	fma.rn.f32 	%f2751, %f2722, %f2735, %f2671;
	fma.rn.f32 	%f2752, %f2722, %f2736, %f2672;
	fma.rn.f32 	%f2753, %f2723, %f2729, %f2673;
	fma.rn.f32 	%f2754, %f2723, %f2730, %f2674;
	fma.rn.f32 	%f2755, %f2723, %f2731, %f2675;
	fma.rn.f32 	%f2756, %f2723, %f2732, %f2676;
	fma.rn.f32 	%f2757, %f2723, %f2733, %f2677;
	fma.rn.f32 	%f2758, %f2723, %f2734, %f2678;
	fma.rn.f32 	%f2759, %f2723, %f2735, %f2679;
	fma.rn.f32 	%f2760, %f2723, %f2736, %f2680;
	fma.rn.f32 	%f2761, %f2724, %f2729, %f2681;
	fma.rn.f32 	%f2762, %f2724, %f2730, %f2682;
	fma.rn.f32 	%f2763, %f2724, %f2731, %f2683;
	fma.rn.f32 	%f2764, %f2724, %f2732, %f2684;
	fma.rn.f32 	%f2765, %f2724, %f2733, %f2685;
	fma.rn.f32 	%f2766, %f2724, %f2734, %f2686;
	fma.rn.f32 	%f2767, %f2724, %f2735, %f2687;
	fma.rn.f32 	%f2768, %f2724, %f2736, %f2688;
	fma.rn.f32 	%f2769, %f2725, %f2729, %f2689;
	fma.rn.f32 	%f2770, %f2725, %f2730, %f2690;
	fma.rn.f32 	%f2771, %f2725, %f2731, %f2691;
	fma.rn.f32 	%f2772, %f2725, %f2732, %f2692;
	fma.rn.f32 	%f2773, %f2725, %f2733, %f2693;
	fma.rn.f32 	%f2774, %f2725, %f2734, %f2694;
	fma.rn.f32 	%f2775, %f2725, %f2735, %f2695;
	fma.rn.f32 	%f2776, %f2725, %f2736, %f2696;
	fma.rn.f32 	%f2777, %f2726, %f2729, %f2697;
	fma.rn.f32 	%f2778, %f2726, %f2730, %f2698;
	fma.rn.f32 	%f2779, %f2726, %f2731, %f2699;
	fma.rn.f32 	%f2780, %f2726, %f2732, %f2700;
	fma.rn.f32 	%f2781, %f2726, %f2733, %f2701;
	fma.rn.f32 	%f2782, %f2726, %f2734, %f2702;
	fma.rn.f32 	%f2783, %f2726, %f2735, %f2703;
	fma.rn.f32 	%f2784, %f2726, %f2736, %f2704;
	fma.rn.f32 	%f2785, %f2727, %f2729, %f2705;
	fma.rn.f32 	%f2786, %f2727, %f2730, %f2706;
	fma.rn.f32 	%f2787, %f2727, %f2731, %f2707;
	fma.rn.f32 	%f2788, %f2727, %f2732, %f2708;
	fma.rn.f32 	%f2789, %f2727, %f2733, %f2709;
	fma.rn.f32 	%f2790, %f2727, %f2734, %f2710;
	fma.rn.f32 	%f2791, %f2727, %f2735, %f2711;
	fma.rn.f32 	%f2792, %f2727, %f2736, %f2712;
	fma.rn.f32 	%f2793, %f2728, %f2729, %f2713;
	fma.rn.f32 	%f2794, %f2728, %f2730, %f2714;
	fma.rn.f32 	%f2795, %f2728, %f2731, %f2715;
	fma.rn.f32 	%f2796, %f2728, %f2732, %f2716;
	fma.rn.f32 	%f2797, %f2728, %f2733, %f2717;
	fma.rn.f32 	%f2798, %f2728, %f2734, %f2718;
	fma.rn.f32 	%f2799, %f2728, %f2735, %f2719;
	fma.rn.f32 	%f2800, %f2728, %f2736, %f2720;
	ld.shared.v4.f32 	{%f2801, %f2802, %f2803, %f2804}, [%r2+2560];
	ld.shared.v4.f32 	{%f2805, %f2806, %f2807, %f2808}, [%r2+2816];
	ld.shared.v4.f32 	{%f2809, %f2810, %f2811, %f2812}, [%r39+2560];
	ld.shared.v4.f32 	{%f2813, %f2814, %f2815, %f2816}, [%r39+2816];
	fma.rn.f32 	%f2817, %f2801, %f2809, %f2737;
	fma.rn.f32 	%f2818, %f2801, %f2810, %f2738;
	fma.rn.f32 	%f2819, %f2801, %f2811, %f2739;
	fma.rn.f32 	%f2820, %f2801, %f2812, %f2740;
	fma.rn.f32 	%f2821, %f2801, %f2813, %f2741;
	fma.rn.f32 	%f2822, %f2801, %f2814, %f2742;
	fma.rn.f32 	%f2823, %f2801, %f2815, %f2743;
	fma.rn.f32 	%f2824, %f2801, %f2816, %f2744;
	fma.rn.f32 	%f2825, %f2802, %f2809, %f2745;
	fma.rn.f32 	%f2826, %f2802, %f2810, %f2746;
	fma.rn.f32 	%f2827, %f2802, %f2811, %f2747;
	fma.rn.f32 	%f2828, %f2802, %f2812, %f2748;
	fma.rn.f32 	%f2829, %f2802, %f2813, %f2749;
	fma.rn.f32 	%f2830, %f2802, %f2814, %f2750;
	fma.rn.f32 	%f2831, %f2802, %f2815, %f2751;
	fma.rn.f32 	%f2832, %f2802, %f2816, %f2752;
	fma.rn.f32 	%f2833, %f2803, %f2809, %f2753;
	fma.rn.f32 	%f2834, %f2803, %f2810, %f2754;
	fma.rn.f32 	%f2835, %f2803, %f2811, %f2755;
	fma.rn.f32 	%f2836, %f2803, %f2812, %f2756;
	fma.rn.f32 	%f2837, %f2803, %f2813, %f2757;
	fma.rn.f32 	%f2838, %f2803, %f2814, %f2758;
	fma.rn.f32 	%f2839, %f2803, %f2815, %f2759;
	fma.rn.f32 	%f2840, %f2803, %f2816, %f2760;
	fma.rn.f32 	%f2841, %f2804, %f2809, %f2761;
	fma.rn.f32 	%f2842, %f2804, %f2810, %f2762;
	fma.rn.f32 	%f2843, %f2804, %f2811, %f2763;
	fma.rn.f32 	%f2844, %f2804, %f2812, %f2764;
	fma.rn.f32 	%f2845, %f2804, %f2813, %f2765;
	fma.rn.f32 	%f2846, %f2804, %f2814, %f2766;
	fma.rn.f32 	%f2847, %f2804, %f2815, %f2767;
	fma.rn.f32 	%f2848, %f2804, %f2816, %f2768;
	fma.rn.f32 	%f2849, %f2805, %f2809, %f2769;
	fma.rn.f32 	%f2850, %f2805, %f2810, %f2770;
	fma.rn.f32 	%f2851, %f2805, %f2811, %f2771;
	fma.rn.f32 	%f2852, %f2805, %f2812, %f2772;
	fma.rn.f32 	%f2853, %f2805, %f2813, %f2773;
	fma.rn.f32 	%f2854, %f2805, %f2814, %f2774;
	fma.rn.f32 	%f2855, %f2805, %f2815, %f2775;
	fma.rn.f32 	%f2856, %f2805, %f2816, %f2776;
	fma.rn.f32 	%f2857, %f2806, %f2809, %f2777;
	fma.rn.f32 	%f2858, %f2806, %f2810, %f2778;
	fma.rn.f32 	%f2859, %f2806, %f2811, %f2779;
	fma.rn.f32 	%f2860, %f2806, %f2812, %f2780;
	fma.rn.f32 	%f2861, %f2806, %f2813, %f2781;
	fma.rn.f32 	%f2862, %f2806, %f2814, %f2782;
	fma.rn.f32 	%f2863, %f2806, %f2815, %f2783;
	fma.rn.f32 	%f2864, %f2806, %f2816, %f2784;
	fma.rn.f32 	%f2865, %f2807, %f2809, %f2785;
	fma.rn.f32 	%f2866, %f2807, %f2810, %f2786;
	fma.rn.f32 	%f2867, %f2807, %f2811, %f2787;
	fma.rn.f32 	%f2868, %f2807, %f2812, %f2788;
	fma.rn.f32 	%f2869, %f2807, %f2813, %f2789;
	fma.rn.f32 	%f2870, %f2807, %f2814, %f2790;
	fma.rn.f32 	%f2871, %f2807, %f2815, %f2791;
	fma.rn.f32 	%f2872, %f2807, %f2816, %f2792;
	fma.rn.f32 	%f2873, %f2808, %f2809, %f2793;
	fma.rn.f32 	%f2874, %f2808, %f2810, %f2794;
	fma.rn.f32 	%f2875, %f2808, %f2811, %f2795;
	fma.rn.f32 	%f2876, %f2808, %f2812, %f2796;
	fma.rn.f32 	%f2877, %f2808, %f2813, %f2797;
	fma.rn.f32 	%f2878, %f2808, %f2814, %f2798;
	fma.rn.f32 	%f2879, %f2808, %f2815, %f2799;
	fma.rn.f32 	%f2880, %f2808, %f2816, %f2800;
	ld.shared.v4.f32 	{%f2881, %f2882, %f2883, %f2884}, [%r2+3072];
	ld.shared.v4.f32 	{%f2885, %f2886, %f2887, %f2888}, [%r2+3328];
	ld.shared.v4.f32 	{%f2889, %f2890, %f2891, %f2892}, [%r39+3072];
	ld.shared.v4.f32 	{%f2893, %f2894, %f2895, %f2896}, [%r39+3328];
	fma.rn.f32 	%f2897, %f2881, %f2889, %f2817;
	fma.rn.f32 	%f2898, %f2881, %f2890, %f2818;
	fma.rn.f32 	%f2899, %f2881, %f2891, %f2819;
	fma.rn.f32 	%f2900, %f2881, %f2892, %f2820;
	fma.rn.f32 	%f2901, %f2881, %f2893, %f2821;
	fma.rn.f32 	%f2902, %f2881, %f2894, %f2822;
	fma.rn.f32 	%f2903, %f2881, %f2895, %f2823;
	fma.rn.f32 	%f2904, %f2881, %f2896, %f2824;
	fma.rn.f32 	%f2905, %f2882, %f2889, %f2825;
	fma.rn.f32 	%f2906, %f2882, %f2890, %f2826;
	fma.rn.f32 	%f2907, %f2882, %f2891, %f2827;
	fma.rn.f32 	%f2908, %f2882, %f2892, %f2828;
	fma.rn.f32 	%f2909, %f2882, %f2893, %f2829;
	fma.rn.f32 	%f2910, %f2882, %f2894, %f2830;
	fma.rn.f32 	%f2911, %f2882, %f2895, %f2831;
	fma.rn.f32 	%f2912, %f2882, %f2896, %f2832;
	fma.rn.f32 	%f2913, %f2883, %f2889, %f2833;
	fma.rn.f32 	%f2914, %f2883, %f2890, %f2834;
	fma.rn.f32 	%f2915, %f2883, %f2891, %f2835;
	fma.rn.f32 	%f2916, %f2883, %f2892, %f2836;
	fma.rn.f32 	%f2917, %f2883, %f2893, %f2837;
	fma.rn.f32 	%f2918, %f2883, %f2894, %f2838;
	fma.rn.f32 	%f2919, %f2883, %f2895, %f2839;
	fma.rn.f32 	%f2920, %f2883, %f2896, %f2840;
	fma.rn.f32 	%f2921, %f2884, %f2889, %f2841;
	fma.rn.f32 	%f2922, %f2884, %f2890, %f2842;
	fma.rn.f32 	%f2923, %f2884, %f2891, %f2843;
	fma.rn.f32 	%f2924, %f2884, %f2892, %f2844;
	fma.rn.f32 	%f2925, %f2884, %f2893, %f2845;
	fma.rn.f32 	%f2926, %f2884, %f2894, %f2846;
	fma.rn.f32 	%f2927, %f2884, %f2895, %f2847;
	fma.rn.f32 	%f2928, %f2884, %f2896, %f2848;
	fma.rn.f32 	%f2929, %f2885, %f2889, %f2849;
	fma.rn.f32 	%f2930, %f2885, %f2890, %f2850;
	fma.rn.f32 	%f2931, %f2885, %f2891, %f2851;
	fma.rn.f32 	%f2932, %f2885, %f2892, %f2852;
	fma.rn.f32 	%f2933, %f2885, %f2893, %f2853;
	fma.rn.f32 	%f2934, %f2885, %f2894, %f2854;
	fma.rn.f32 	%f2935, %f2885, %f2895, %f2855;
	fma.rn.f32 	%f2936, %f2885, %f2896, %f2856;
	fma.rn.f32 	%f2937, %f2886, %f2889, %f2857;
	fma.rn.f32 	%f2938, %f2886, %f2890, %f2858;
	fma.rn.f32 	%f2939, %f2886, %f2891, %f2859;
	fma.rn.f32 	%f2940, %f2886, %f2892, %f2860;
	fma.rn.f32 	%f2941, %f2886, %f2893, %f2861;
	fma.rn.f32 	%f2942, %f2886, %f2894, %f2862;
	fma.rn.f32 	%f2943, %f2886, %f2895, %f2863;
	fma.rn.f32 	%f2944, %f2886, %f2896, %f2864;
	fma.rn.f32 	%f2945, %f2887, %f2889, %f2865;
	fma.rn.f32 	%f2946, %f2887, %f2890, %f2866;
	fma.rn.f32 	%f2947, %f2887, %f2891, %f2867;
	fma.rn.f32 	%f2948, %f2887, %f2892, %f2868;
	fma.rn.f32 	%f2949, %f2887, %f2893, %f2869;
	fma.rn.f32 	%f2950, %f2887, %f2894, %f2870;
	fma.rn.f32 	%f2951, %f2887, %f2895, %f2871;
	fma.rn.f32 	%f2952, %f2887, %f2896, %f2872;
	fma.rn.f32 	%f2953, %f2888, %f2889, %f2873;
	fma.rn.f32 	%f2954, %f2888, %f2890, %f2874;
	fma.rn.f32 	%f2955, %f2888, %f2891, %f2875;
	fma.rn.f32 	%f2956, %f2888, %f2892, %f2876;
	fma.rn.f32 	%f2957, %f2888, %f2893, %f2877;
	fma.rn.f32 	%f2958, %f2888, %f2894, %f2878;
	fma.rn.f32 	%f2959, %f2888, %f2895, %f2879;
	fma.rn.f32 	%f2960, %f2888, %f2896, %f2880;
	ld.shared.v4.f32 	{%f2961, %f2962, %f2963, %f2964}, [%r2+3584];
	ld.shared.v4.f32 	{%f2965, %f2966, %f2967, %f2968}, [%r2+3840];
	ld.shared.v4.f32 	{%f2969, %f2970, %f2971, %f2972}, [%r39+3584];
	ld.shared.v4.f32 	{%f2973, %f2974, %f2975, %f2976}, [%r39+3840];
	fma.rn.f32 	%f2977, %f2961, %f2969, %f2897;
	fma.rn.f32 	%f2978, %f2961, %f2970, %f2898;
	fma.rn.f32 	%f2979, %f2961, %f2971, %f2899;
	fma.rn.f32 	%f2980, %f2961, %f2972, %f2900;
	fma.rn.f32 	%f2981, %f2961, %f2973, %f2901;
	fma.rn.f32 	%f2982, %f2961, %f2974, %f2902;
	fma.rn.f32 	%f2983, %f2961, %f2975, %f2903;
	fma.rn.f32 	%f2984, %f2961, %f2976, %f2904;
	fma.rn.f32 	%f2985, %f2962, %f2969, %f2905;
	fma.rn.f32 	%f2986, %f2962, %f2970, %f2906;
	fma.rn.f32 	%f2987, %f2962, %f2971, %f2907;
	fma.rn.f32 	%f2988, %f2962, %f2972, %f2908;
	fma.rn.f32 	%f2989, %f2962, %f2973, %f2909;
	fma.rn.f32 	%f2990, %f2962, %f2974, %f2910;
	fma.rn.f32 	%f2991, %f2962, %f2975, %f2911;
	fma.rn.f32 	%f2992, %f2962, %f2976, %f2912;
	fma.rn.f32 	%f2993, %f2963, %f2969, %f2913;
	fma.rn.f32 	%f2994, %f2963, %f2970, %f2914;
	fma.rn.f32 	%f2995, %f2963, %f2971, %f2915;
	fma.rn.f32 	%f2996, %f2963, %f2972, %f2916;
	fma.rn.f32 	%f2997, %f2963, %f2973, %f2917;
	fma.rn.f32 	%f2998, %f2963, %f2974, %f2918;
	fma.rn.f32 	%f2999, %f2963, %f2975, %f2919;
	fma.rn.f32 	%f3000, %f2963, %f2976, %f2920;
	fma.rn.f32 	%f3001, %f2964, %f2969, %f2921;
	fma.rn.f32 	%f3002, %f2964, %f2970, %f2922;
	fma.rn.f32 	%f3003, %f2964, %f2971, %f2923;
	fma.rn.f32 	%f3004, %f2964, %f2972, %f2924;
	fma.rn.f32 	%f3005, %f2964, %f2973, %f2925;
	fma.rn.f32 	%f3006, %f2964, %f2974, %f2926;
	fma.rn.f32 	%f3007, %f2964, %f2975, %f2927;
	fma.rn.f32 	%f3008, %f2964, %f2976, %f2928;
	fma.rn.f32 	%f3009, %f2965, %f2969, %f2929;
	fma.rn.f32 	%f3010, %f2965, %f2970, %f2930;
	fma.rn.f32 	%f3011, %f2965, %f2971, %f2931;
	fma.rn.f32 	%f3012, %f2965, %f2972, %f2932;
	fma.rn.f32 	%f3013, %f2965, %f2973, %f2933;
	fma.rn.f32 	%f3014, %f2965, %f2974, %f2934;
	fma.rn.f32 	%f3015, %f2965, %f2975, %f2935;
	fma.rn.f32 	%f3016, %f2965, %f2976, %f2936;
	fma.rn.f32 	%f3017, %f2966, %f2969, %f2937;
	fma.rn.f32 	%f3018, %f2966, %f2970, %f2938;
	fma.rn.f32 	%f3019, %f2966, %f2971, %f2939;
	fma.rn.f32 	%f3020, %f2966, %f2972, %f2940;
	fma.rn.f32 	%f3021, %f2966, %f2973, %f2941;
	fma.rn.f32 	%f3022, %f2966, %f2974, %f2942;
	fma.rn.f32 	%f3023, %f2966, %f2975, %f2943;
	fma.rn.f32 	%f3024, %f2966, %f2976, %f2944;
	fma.rn.f32 	%f3025, %f2967, %f2969, %f2945;
	fma.rn.f32 	%f3026, %f2967, %f2970, %f2946;
	fma.rn.f32 	%f3027, %f2967, %f2971, %f2947;
	fma.rn.f32 	%f3028, %f2967, %f2972, %f2948;
	fma.rn.f32 	%f3029, %f2967, %f2973, %f2949;
	fma.rn.f32 	%f3030, %f2967, %f2974, %f2950;
	fma.rn.f32 	%f3031, %f2967, %f2975, %f2951;
	fma.rn.f32 	%f3032, %f2967, %f2976, %f2952;
	fma.rn.f32 	%f3033, %f2968, %f2969, %f2953;
	fma.rn.f32 	%f3034, %f2968, %f2970, %f2954;
	fma.rn.f32 	%f3035, %f2968, %f2971, %f2955;
	fma.rn.f32 	%f3036, %f2968, %f2972, %f2956;
	fma.rn.f32 	%f3037, %f2968, %f2973, %f2957;
	fma.rn.f32 	%f3038, %f2968, %f2974, %f2958;
	fma.rn.f32 	%f3039, %f2968, %f2975, %f2959;
	fma.rn.f32 	%f3040, %f2968, %f2976, %f2960;
	st.shared.f32 	[%r34+4096], %f2393;
	st.shared.f32 	[%r34+4608], %f2394;
	st.shared.f32 	[%r34+5120], %f2395;
	st.shared.f32 	[%r34+5632], %f2396;
	st.shared.v4.f32 	[%r37+4096], {%f2397, %f2398, %f2399, %f2400};
	bar.sync 	0;
	ld.global.nc.v4.f32 	{%f3041, %f3042, %f3043, %f3044}, [%rd10+128];
	ld.global.nc.v4.f32 	{%f3045, %f3046, %f3047, %f3048}, [%rd12+16384];
	ld.shared.v4.f32 	{%f3049, %f3050, %f3051, %f3052}, [%r2+4096];
	ld.shared.v4.f32 	{%f3053, %f3054, %f3055, %f3056}, [%r2+4352];
	ld.shared.v4.f32 	{%f3057, %f3058, %f3059, %f3060}, [%r39+4096];
	ld.shared.v4.f32 	{%f3061, %f3062, %f3063, %f3064}, [%r39+4352];
	fma.rn.f32 	%f3065, %f3049, %f3057, %f2977;
	fma.rn.f32 	%f3066, %f3049, %f3058, %f2978;
	fma.rn.f32 	%f3067, %f3049, %f3059, %f2979;
	fma.rn.f32 	%f3068, %f3049, %f3060, %f2980;
	fma.rn.f32 	%f3069, %f3049, %f3061, %f2981;
	fma.rn.f32 	%f3070, %f3049, %f3062, %f2982;
	fma.rn.f32 	%f3071, %f3049, %f3063, %f2983;
	fma.rn.f32 	%f3072, %f3049, %f3064, %f2984;
	fma.rn.f32 	%f3073, %f3050, %f3057, %f2985;
	fma.rn.f32 	%f3074, %f3050, %f3058, %f2986;
	fma.rn.f32 	%f3075, %f3050, %f3059, %f2987;
	fma.rn.f32 	%f3076, %f3050, %f3060, %f2988;
	fma.rn.f32 	%f3077, %f3050, %f3061, %f2989;
	fma.rn.f32 	%f3078, %f3050, %f3062, %f2990;
	fma.rn.f32 	%f3079, %f3050, %f3063, %f2991;
	fma.rn.f32 	%f3080, %f3050, %f3064, %f2992;
	fma.rn.f32 	%f3081, %f3051, %f3057, %f2993;
	fma.rn.f32 	%f3082, %f3051, %f3058, %f2994;
	fma.rn.f32 	%f3083, %f3051, %f3059, %f2995;
	fma.rn.f32 	%f3084, %f3051, %f3060, %f2996;
	fma.rn.f32 	%f3085, %f3051, %f3061, %f2997;
	fma.rn.f32 	%f3086, %f3051, %f3062, %f2998;
	fma.rn.f32 	%f3087, %f3051, %f3063, %f2999;
	fma.rn.f32 	%f3088, %f3051, %f3064, %f3000;
	fma.rn.f32 	%f3089, %f3052, %f3057, %f3001;
	fma.rn.f32 	%f3090, %f3052, %f3058, %f3002;
	fma.rn.f32 	%f3091, %f3052, %f3059, %f3003;
	fma.rn.f32 	%f3092, %f3052, %f3060, %f3004;
	fma.rn.f32 	%f3093, %f3052, %f3061, %f3005;
	fma.rn.f32 	%f3094, %f3052, %f3062, %f3006;
	fma.rn.f32 	%f3095, %f3052, %f3063, %f3007;
	fma.rn.f32 	%f3096, %f3052, %f3064, %f3008;
	fma.rn.f32 	%f3097, %f3053, %f3057, %f3009;
	fma.rn.f32 	%f3098, %f3053, %f3058, %f3010;
	fma.rn.f32 	%f3099, %f3053, %f3059, %f3011;
	fma.rn.f32 	%f3100, %f3053, %f3060, %f3012;
	fma.rn.f32 	%f3101, %f3053, %f3061, %f3013;
	fma.rn.f32 	%f3102, %f3053, %f3062, %f3014;
	fma.rn.f32 	%f3103, %f3053, %f3063, %f3015;
	fma.rn.f32 	%f3104, %f3053, %f3064, %f3016;
	fma.rn.f32 	%f3105, %f3054, %f3057, %f3017;
	fma.rn.f32 	%f3106, %f3054, %f3058, %f3018;
	fma.rn.f32 	%f3107, %f3054, %f3059, %f3019;
	fma.rn.f32 	%f3108, %f3054, %f3060, %f3020;
	fma.rn.f32 	%f3109, %f3054, %f3061, %f3021;
	fma.rn.f32 	%f3110, %f3054, %f3062, %f3022;
	fma.rn.f32 	%f3111, %f3054, %f3063, %f3023;
	fma.rn.f32 	%f3112, %f3054, %f3064, %f3024;
	fma.rn.f32 	%f3113, %f3055, %f3057, %f3025;
	fma.rn.f32 	%f3114, %f3055, %f3058, %f3026;
	fma.rn.f32 	%f3115, %f3055, %f3059, %f3027;
	fma.rn.f32 	%f3116, %f3055, %f3060, %f3028;
	fma.rn.f32 	%f3117, %f3055, %f3061, %f3029;
	fma.rn.f32 	%f3118, %f3055, %f3062, %f3030;
	fma.rn.f32 	%f3119, %f3055, %f3063, %f3031;
	fma.rn.f32 	%f3120, %f3055, %f3064, %f3032;
	fma.rn.f32 	%f3121, %f3056, %f3057, %f3033;
	fma.rn.f32 	%f3122, %f3056, %f3058, %f3034;
	fma.rn.f32 	%f3123, %f3056, %f3059, %f3035;
	fma.rn.f32 	%f3124, %f3056, %f3060, %f3036;
	fma.rn.f32 	%f3125, %f3056, %f3061, %f3037;
	fma.rn.f32 	%f3126, %f3056, %f3062, %f3038;
	fma.rn.f32 	%f3127, %f3056, %f3063, %f3039;
	fma.rn.f32 	%f3128, %f3056, %f3064, %f3040;
	ld.shared.v4.f32 	{%f3129, %f3130, %f3131, %f3132}, [%r2+4608];
	ld.shared.v4.f32 	{%f3133, %f3134, %f3135, %f3136}, [%r2+4864];
	ld.shared.v4.f32 	{%f3137, %f3138, %f3139, %f3140}, [%r39+4608];
	ld.shared.v4.f32 	{%f3141, %f3142, %f3143, %f3144}, [%r39+4864];
	fma.rn.f32 	%f3145, %f3129, %f3137, %f3065;
	fma.rn.f32 	%f3146, %f3129, %f3138, %f3066;
	fma.rn.f32 	%f3147, %f3129, %f3139, %f3067;
	fma.rn.f32 	%f3148, %f3129, %f3140, %f3068;
	fma.rn.f32 	%f3149, %f3129, %f3141, %f3069;
	fma.rn.f32 	%f3150, %f3129, %f3142, %f3070;
	fma.rn.f32 	%f3151, %f3129, %f3143, %f3071;
	fma.rn.f32 	%f3152, %f3129, %f3144, %f3072;
	fma.rn.f32 	%f3153, %f3130, %f3137, %f3073;
	fma.rn.f32 	%f3154, %f3130, %f3138, %f3074;
	fma.rn.f32 	%f3155, %f3130, %f3139, %f3075;
	fma.rn.f32 	%f3156, %f3130, %f3140, %f3076;
	fma.rn.f32 	%f3157, %f3130, %f3141, %f3077;
	fma.rn.f32 	%f3158, %f3130, %f3142, %f3078;
	fma.rn.f32 	%f3159, %f3130, %f3143, %f3079;
	fma.rn.f32 	%f3160, %f3130, %f3144, %f3080;
	fma.rn.f32 	%f3161, %f3131, %f3137, %f3081;
	fma.rn.f32 	%f3162, %f3131, %f3138, %f3082;
	fma.rn.f32 	%f3163, %f3131, %f3139, %f3083;
	fma.rn.f32 	%f3164, %f3131, %f3140, %f3084;
	fma.rn.f32 	%f3165, %f3131, %f3141, %f3085;
	fma.rn.f32 	%f3166, %f3131, %f3142, %f3086;
	fma.rn.f32 	%f3167, %f3131, %f3143, %f3087;
	fma.rn.f32 	%f3168, %f3131, %f3144, %f3088;
	fma.rn.f32 	%f3169, %f3132, %f3137, %f3089;
	fma.rn.f32 	%f3170, %f3132, %f3138, %f3090;
	fma.rn.f32 	%f3171, %f3132, %f3139, %f3091;
	fma.rn.f32 	%f3172, %f3132, %f3140, %f3092;
	fma.rn.f32 	%f3173, %f3132, %f3141, %f3093;
	fma.rn.f32 	%f3174, %f3132, %f3142, %f3094;
	fma.rn.f32 	%f3175, %f3132, %f3143, %f3095;
	fma.rn.f32 	%f3176, %f3132, %f3144, %f3096;
	fma.rn.f32 	%f3177, %f3133, %f3137, %f3097;
	fma.rn.f32 	%f3178, %f3133, %f3138, %f3098;
	fma.rn.f32 	%f3179, %f3133, %f3139, %f3099;
	fma.rn.f32 	%f3180, %f3133, %f3140, %f3100;
	fma.rn.f32 	%f3181, %f3133, %f3141, %f3101;
	fma.rn.f32 	%f3182, %f3133, %f3142, %f3102;
	fma.rn.f32 	%f3183, %f3133, %f3143, %f3103;
	fma.rn.f32 	%f3184, %f3133, %f3144, %f3104;
	fma.rn.f32 	%f3185, %f3134, %f3137, %f3105;
	fma.rn.f32 	%f3186, %f3134, %f3138, %f3106;
	fma.rn.f32 	%f3187, %f3134, %f3139, %f3107;
	fma.rn.f32 	%f3188, %f3134, %f3140, %f3108;
	fma.rn.f32 	%f3189, %f3134, %f3141, %f3109;
	fma.rn.f32 	%f3190, %f3134, %f3142, %f3110;
	fma.rn.f32 	%f3191, %f3134, %f3143, %f3111;
	fma.rn.f32 	%f3192, %f3134, %f3144, %f3112;
	fma.rn.f32 	%f3193, %f3135, %f3137, %f3113;
	fma.rn.f32 	%f3194, %f3135, %f3138, %f3114;
	fma.rn.f32 	%f3195, %f3135, %f3139, %f3115;
	fma.rn.f32 	%f3196, %f3135, %f3140, %f3116;
	fma.rn.f32 	%f3197, %f3135, %f3141, %f3117;
	fma.rn.f32 	%f3198, %f3135, %f3142, %f3118;
	fma.rn.f32 	%f3199, %f3135, %f3143, %f3119;
	fma.rn.f32 	%f3200, %f3135, %f3144, %f3120;
	fma.rn.f32 	%f3201, %f3136, %f3137, %f3121;
	fma.rn.f32 	%f3202, %f3136, %f3138, %f3122;
	fma.rn.f32 	%f3203, %f3136, %f3139, %f3123;
	fma.rn.f32 	%f3204, %f3136, %f3140, %f3124;
	fma.rn.f32 	%f3205, %f3136, %f3141, %f3125;
	fma.rn.f32 	%f3206, %f3136, %f3142, %f3126;
	fma.rn.f32 	%f3207, %f3136, %f3143, %f3127;
	fma.rn.f32 	%f3208, %f3136, %f3144, %f3128;
	ld.shared.v4.f32 	{%f3209, %f3210, %f3211, %f3212}, [%r2+5120];
	ld.shared.v4.f32 	{%f3213, %f3214, %f3215, %f3216}, [%r2+5376];
	ld.shared.v4.f32 	{%f3217, %f3218, %f3219, %f3220}, [%r39+5120];
	ld.shared.v4.f32 	{%f3221, %f3222, %f3223, %f3224}, [%r39+5376];
	fma.rn.f32 	%f3225, %f3209, %f3217, %f3145;
	fma.rn.f32 	%f3226, %f3209, %f3218, %f3146;
	fma.rn.f32 	%f3227, %f3209, %f3219, %f3147;
	fma.rn.f32 	%f3228, %f3209, %f3220, %f3148;
	fma.rn.f32 	%f3229, %f3209, %f3221, %f3149;
	fma.rn.f32 	%f3230, %f3209, %f3222, %f3150;
	fma.rn.f32 	%f3231, %f3209, %f3223, %f3151;
	fma.rn.f32 	%f3232, %f3209, %f3224, %f3152;
	fma.rn.f32 	%f3233, %f3210, %f3217, %f3153;
	fma.rn.f32 	%f3234, %f3210, %f3218, %f3154;
	fma.rn.f32 	%f3235, %f3210, %f3219, %f3155;
	fma.rn.f32 	%f3236, %f3210, %f3220, %f3156;
	fma.rn.f32 	%f3237, %f3210, %f3221, %f3157;
	fma.rn.f32 	%f3238, %f3210, %f3222, %f3158;
	fma.rn.f32 	%f3239, %f3210, %f3223, %f3159;
	fma.rn.f32 	%f3240, %f3210, %f3224, %f3160;
	fma.rn.f32 	%f3241, %f3211, %f3217, %f3161;
	fma.rn.f32 	%f3242, %f3211, %f3218, %f3162;
	fma.rn.f32 	%f3243, %f3211, %f3219, %f3163;
	fma.rn.f32 	%f3244, %f3211, %f3220, %f3164;
	fma.rn.f32 	%f3245, %f3211, %f3221, %f3165;
	fma.rn.f32 	%f3246, %f3211, %f3222, %f3166;
	fma.rn.f32 	%f3247, %f3211, %f3223, %f3167;
	fma.rn.f32 	%f3248, %f3211, %f3224, %f3168;
	fma.rn.f32 	%f3249, %f3212, %f3217, %f3169;
	fma.rn.f32 	%f3250, %f3212, %f3218, %f3170;
	fma.rn.f32 	%f3251, %f3212, %f3219, %f3171;
	fma.rn.f32 	%f3252, %f3212, %f3220, %f3172;
	fma.rn.f32 	%f3253, %f3212, %f3221, %f3173;
	fma.rn.f32 	%f3254, %f3212, %f3222, %f3174;
	fma.rn.f32 	%f3255, %f3212, %f3223, %f3175;
	fma.rn.f32 	%f3256, %f3212, %f3224, %f3176;
	fma.rn.f32 	%f3257, %f3213, %f3217, %f3177;
	fma.rn.f32 	%f3258, %f3213, %f3218, %f3178;
	fma.rn.f32 	%f3259, %f3213, %f3219, %f3179;
	fma.rn.f32 	%f3260, %f3213, %f3220, %f3180;
	fma.rn.f32 	%f3261, %f3213, %f3221, %f3181;
	fma.rn.f32 	%f3262, %f3213, %f3222, %f3182;
	fma.rn.f32 	%f3263, %f3213, %f3223, %f3183;
	fma.rn.f32 	%f3264, %f3213, %f3224, %f3184;
	fma.rn.f32 	%f3265, %f3214, %f3217, %f3185;
	fma.rn.f32 	%f3266, %f3214, %f3218, %f3186;
	fma.rn.f32 	%f3267, %f3214, %f3219, %f3187;
	fma.rn.f32 	%f3268, %f3214, %f3220, %f3188;
	fma.rn.f32 	%f3269, %f3214, %f3221, %f3189;
	fma.rn.f32 	%f3270, %f3214, %f3222, %f3190;
	fma.rn.f32 	%f3271, %f3214, %f3223, %f3191;
	fma.rn.f32 	%f3272, %f3214, %f3224, %f3192;
	fma.rn.f32 	%f3273, %f3215, %f3217, %f3193;
	fma.rn.f32 	%f3274, %f3215, %f3218, %f3194;
	fma.rn.f32 	%f3275, %f3215, %f3219, %f3195;
	fma.rn.f32 	%f3276, %f3215, %f3220, %f3196;
	fma.rn.f32 	%f3277, %f3215, %f3221, %f3197;
	fma.rn.f32 	%f3278, %f3215, %f3222, %f3198;
	fma.rn.f32 	%f3279, %f3215, %f3223, %f3199;
	fma.rn.f32 	%f3280, %f3215, %f3224, %f3200;
	fma.rn.f32 	%f3281, %f3216, %f3217, %f3201;
	fma.rn.f32 	%f3282, %f3216, %f3218, %f3202;
	fma.rn.f32 	%f3283, %f3216, %f3219, %f3203;
	fma.rn.f32 	%f3284, %f3216, %f3220, %f3204;
	fma.rn.f32 	%f3285, %f3216, %f3221, %f3205;
	fma.rn.f32 	%f3286, %f3216, %f3222, %f3206;
	fma.rn.f32 	%f3287, %f3216, %f3223, %f3207;
	fma.rn.f32 	%f3288, %f3216, %f3224, %f3208;
	ld.shared.v4.f32 	{%f3289, %f3290, %f3291, %f3292}, [%r2+5632];
	ld.shared.v4.f32 	{%f3293, %f3294, %f3295, %f3296}, [%r2+5888];
	ld.shared.v4.f32 	{%f3297, %f3298, %f3299, %f3300}, [%r39+5632];
	ld.shared.v4.f32 	{%f3301, %f3302, %f3303, %f3304}, [%r39+5888];
	fma.rn.f32 	%f3305, %f3289, %f3297, %f3225;
	fma.rn.f32 	%f3306, %f3289, %f3298, %f3226;
	fma.rn.f32 	%f3307, %f3289, %f3299, %f3227;
	fma.rn.f32 	%f3308, %f3289, %f3300, %f3228;
	fma.rn.f32 	%f3309, %f3289, %f3301, %f3229;
	fma.rn.f32 	%f3310, %f3289, %f3302, %f3230;
	fma.rn.f32 	%f3311, %f3289, %f3303, %f3231;
	fma.rn.f32 	%f3312, %f3289, %f3304, %f3232;
	fma.rn.f32 	%f3313, %f3290, %f3297, %f3233;
	fma.rn.f32 	%f3314, %f3290, %f3298, %f3234;
	fma.rn.f32 	%f3315, %f3290, %f3299, %f3235;
	fma.rn.f32 	%f3316, %f3290, %f3300, %f3236;
	fma.rn.f32 	%f3317, %f3290, %f3301, %f3237;
	fma.rn.f32 	%f3318, %f3290, %f3302, %f3238;
	fma.rn.f32 	%f3319, %f3290, %f3303, %f3239;
	fma.rn.f32 	%f3320, %f3290, %f3304, %f3240;
	fma.rn.f32 	%f3321, %f3291, %f3297, %f3241;
	fma.rn.f32 	%f3322, %f3291, %f3298, %f3242;
	fma.rn.f32 	%f3323, %f3291, %f3299, %f3243;
	fma.rn.f32 	%f3324, %f3291, %f3300, %f3244;
	fma.rn.f32 	%f3325, %f3291, %f3301, %f3245;
	fma.rn.f32 	%f3326, %f3291, %f3302, %f3246;
	fma.rn.f32 	%f3327, %f3291, %f3303, %f3247;
	fma.rn.f32 	%f3328, %f3291, %f3304, %f3248;
	fma.rn.f32 	%f3329, %f3292, %f3297, %f3249;
	fma.rn.f32 	%f3330, %f3292, %f3298, %f3250;
	fma.rn.f32 	%f3331, %f3292, %f3299, %f3251;
	fma.rn.f32 	%f3332, %f3292, %f3300, %f3252;
	fma.rn.f32 	%f3333, %f3292, %f3301, %f3253;
	fma.rn.f32 	%f3334, %f3292, %f3302, %f3254;
	fma.rn.f32 	%f3335, %f3292, %f3303, %f3255;
	fma.rn.f32 	%f3336, %f3292, %f3304, %f3256;
	fma.rn.f32 	%f3337, %f3293, %f3297, %f3257;
	fma.rn.f32 	%f3338, %f3293, %f3298, %f3258;
	fma.rn.f32 	%f3339, %f3293, %f3299, %f3259;
	fma.rn.f32 	%f3340, %f3293, %f3300, %f3260;
	fma.rn.f32 	%f3341, %f3293, %f3301, %f3261;
	fma.rn.f32 	%f3342, %f3293, %f3302, %f3262;
	fma.rn.f32 	%f3343, %f3293, %f3303, %f3263;
	fma.rn.f32 	%f3344, %f3293, %f3304, %f3264;
	fma.rn.f32 	%f3345, %f3294, %f3297, %f3265;
	fma.rn.f32 	%f3346, %f3294, %f3298, %f3266;
	fma.rn.f32 	%f3347, %f3294, %f3299, %f3267;
	fma.rn.f32 	%f3348, %f3294, %f3300, %f3268;
	fma.rn.f32 	%f3349, %f3294, %f3301, %f3269;
	fma.rn.f32 	%f3350, %f3294, %f3302, %f3270;
	fma.rn.f32 	%f3351, %f3294, %f3303, %f3271;
	fma.rn.f32 	%f3352, %f3294, %f3304, %f3272;
	fma.rn.f32 	%f3353, %f3295, %f3297, %f3273;
	fma.rn.f32 	%f3354, %f3295, %f3298, %f3274;
	fma.rn.f32 	%f3355, %f3295, %f3299, %f3275;
	fma.rn.f32 	%f3356, %f3295, %f3300, %f3276;
	fma.rn.f32 	%f3357, %f3295, %f3301, %f3277;
	fma.rn.f32 	%f3358, %f3295, %f3302, %f3278;
	fma.rn.f32 	%f3359, %f3295, %f3303, %f3279;
	fma.rn.f32 	%f3360, %f3295, %f3304, %f3280;
	fma.rn.f32 	%f3361, %f3296, %f3297, %f3281;
	fma.rn.f32 	%f3362, %f3296, %f3298, %f3282;
	fma.rn.f32 	%f3363, %f3296, %f3299, %f3283;
	fma.rn.f32 	%f3364, %f3296, %f3300, %f3284;
	fma.rn.f32 	%f3365, %f3296, %f3301, %f3285;
	fma.rn.f32 	%f3366, %f3296, %f3302, %f3286;
	fma.rn.f32 	%f3367, %f3296, %f3303, %f3287;
	fma.rn.f32 	%f3368, %f3296, %f3304, %f3288;
	ld.shared.v4.f32 	{%f3369, %f3370, %f3371, %f3372}, [%r2+6144];
	ld.shared.v4.f32 	{%f3373, %f3374, %f3375, %f3376}, [%r2+6400];
	ld.shared.v4.f32 	{%f3377, %f3378, %f3379, %f3380}, [%r39+6144];
	ld.shared.v4.f32 	{%f3381, %f3382, %f3383, %f3384}, [%r39+6400];
	fma.rn.f32 	%f3385, %f3369, %f3377, %f3305;
	fma.rn.f32 	%f3386, %f3369, %f3378, %f3306;
	fma.rn.f32 	%f3387, %f3369, %f3379, %f3307;
	fma.rn.f32 	%f3388, %f3369, %f3380, %f3308;
	fma.rn.f32 	%f3389, %f3369, %f3381, %f3309;
	fma.rn.f32 	%f3390, %f3369, %f3382, %f3310;
	fma.rn.f32 	%f3391, %f3369, %f3383, %f3311;
	fma.rn.f32 	%f3392, %f3369, %f3384, %f3312;
	fma.rn.f32 	%f3393, %f3370, %f3377, %f3313;
	fma.rn.f32 	%f3394, %f3370, %f3378, %f3314;
	fma.rn.f32 	%f3395, %f3370, %f3379, %f3315;
	fma.rn.f32 	%f3396, %f3370, %f3380, %f3316;
	fma.rn.f32 	%f3397, %f3370, %f3381, %f3317;
	fma.rn.f32 	%f3398, %f3370, %f3382, %f3318;
	fma.rn.f32 	%f3399, %f3370, %f3383, %f3319;
	fma.rn.f32 	%f3400, %f3370, %f3384, %f3320;
	fma.rn.f32 	%f3401, %f3371, %f3377, %f3321;
	fma.rn.f32 	%f3402, %f3371, %f3378, %f3322;
	fma.rn.f32 	%f3403, %f3371, %f3379, %f3323;
	fma.rn.f32 	%f3404, %f3371, %f3380, %f3324;
	fma.rn.f32 	%f3405, %f3371, %f3381, %f3325;
	fma.rn.f32 	%f3406, %f3371, %f3382, %f3326;
	fma.rn.f32 	%f3407, %f3371, %f3383, %f3327;
	fma.rn.f32 	%f3408, %f3371, %f3384, %f3328;
	fma.rn.f32 	%f3409, %f3372, %f3377, %f3329;
	fma.rn.f32 	%f3410, %f3372, %f3378, %f3330;
	fma.rn.f32 	%f3411, %f3372, %f3379, %f3331;
	fma.rn.f32 	%f3412, %f3372, %f3380, %f3332;
	fma.rn.f32 	%f3413, %f3372, %f3381, %f3333;
	fma.rn.f32 	%f3414, %f3372, %f3382, %f3334;
	fma.rn.f32 	%f3415, %f3372, %f3383, %f3335;
	fma.rn.f32 	%f3416, %f3372, %f3384, %f3336;
	fma.rn.f32 	%f3417, %f3373, %f3377, %f3337;
	fma.rn.f32 	%f3418, %f3373, %f3378, %f3338;
	fma.rn.f32 	%f3419, %f3373, %f3379, %f3339;
	fma.rn.f32 	%f3420, %f3373, %f3380, %f3340;
	fma.rn.f32 	%f3421, %f3373, %f3381, %f3341;
	fma.rn.f32 	%f3422, %f3373, %f3382, %f3342;
	fma.rn.f32 	%f3423, %f3373, %f3383, %f3343;
	fma.rn.f32 	%f3424, %f3373, %f3384, %f3344;
	fma.rn.f32 	%f3425, %f3374, %f3377, %f3345;
	fma.rn.f32 	%f3426, %f3374, %f3378, %f3346;
	fma.rn.f32 	%f3427, %f3374, %f3379, %f3347;
	fma.rn.f32 	%f3428, %f3374, %f3380, %f3348;
	fma.rn.f32 	%f3429, %f3374, %f3381, %f3349;
	fma.rn.f32 	%f3430, %f3374, %f3382, %f3350;
	fma.rn.f32 	%f3431, %f3374, %f3383, %f3351;
	fma.rn.f32 	%f3432, %f3374, %f3384, %f3352;
	fma.rn.f32 	%f3433, %f3375, %f3377, %f3353;
	fma.rn.f32 	%f3434, %f3375, %f3378, %f3354;
	fma.rn.f32 	%f3435, %f3375, %f3379, %f3355;
	fma.rn.f32 	%f3436, %f3375, %f3380, %f3356;
	fma.rn.f32 	%f3437, %f3375, %f3381, %f3357;
	fma.rn.f32 	%f3438, %f3375, %f3382, %f3358;
	fma.rn.f32 	%f3439, %f3375, %f3383, %f3359;
	fma.rn.f32 	%f3440, %f3375, %f3384, %f3360;
	fma.rn.f32 	%f3441, %f3376, %f3377, %f3361;
	fma.rn.f32 	%f3442, %f3376, %f3378, %f3362;
	fma.rn.f32 	%f3443, %f3376, %f3379, %f3363;
	fma.rn.f32 	%f3444, %f3376, %f3380, %f3364;
	fma.rn.f32 	%f3445, %f3376, %f3381, %f3365;
	fma.rn.f32 	%f3446, %f3376, %f3382, %f3366;
	fma.rn.f32 	%f3447, %f3376, %f3383, %f3367;
	fma.rn.f32 	%f3448, %f3376, %f3384, %f3368;
	ld.shared.v4.f32 	{%f3449, %f3450, %f3451, %f3452}, [%r2+6656];
	ld.shared.v4.f32 	{%f3453, %f3454, %f3455, %f3456}, [%r2+6912];
	ld.shared.v4.f32 	{%f3457, %f3458, %f3459, %f3460}, [%r39+6656];
	ld.shared.v4.f32 	{%f3461, %f3462, %f3463, %f3464}, [%r39+6912];
	fma.rn.f32 	%f3465, %f3449, %f3457, %f3385;
	fma.rn.f32 	%f3466, %f3449, %f3458, %f3386;
	fma.rn.f32 	%f3467, %f3449, %f3459, %f3387;
	fma.rn.f32 	%f3468, %f3449, %f3460, %f3388;
	fma.rn.f32 	%f3469, %f3449, %f3461, %f3389;
	fma.rn.f32 	%f3470, %f3449, %f3462, %f3390;
	fma.rn.f32 	%f3471, %f3449, %f3463, %f3391;
	fma.rn.f32 	%f3472, %f3449, %f3464, %f3392;
	fma.rn.f32 	%f3473, %f3450, %f3457, %f3393;
	fma.rn.f32 	%f3474, %f3450, %f3458, %f3394;
	fma.rn.f32 	%f3475, %f3450, %f3459, %f3395;
	fma.rn.f32 	%f3476, %f3450, %f3460, %f3396;
	fma.rn.f32 	%f3477, %f3450, %f3461, %f3397;
	fma.rn.f32 	%f3478, %f3450, %f3462, %f3398;
	fma.rn.f32 	%f3479, %f3450, %f3463, %f3399;
	fma.rn.f32 	%f3480, %f3450, %f3464, %f3400;
	fma.rn.f32 	%f3481, %f3451, %f3457, %f3401;
	fma.rn.f32 	%f3482, %f3451, %f3458, %f3402;
	fma.rn.f32 	%f3483, %f3451, %f3459, %f3403;
	fma.rn.f32 	%f3484, %f3451, %f3460, %f3404;
	fma.rn.f32 	%f3485, %f3451, %f3461, %f3405;
	fma.rn.f32 	%f3486, %f3451, %f3462, %f3406;
	fma.rn.f32 	%f3487, %f3451, %f3463, %f3407;
	fma.rn.f32 	%f3488, %f3451, %f3464, %f3408;
	fma.rn.f32 	%f3489, %f3452, %f3457, %f3409;
	fma.rn.f32 	%f3490, %f3452, %f3458, %f3410;
	fma.rn.f32 	%f3491, %f3452, %f3459, %f3411;
	fma.rn.f32 	%f3492, %f3452, %f3460, %f3412;
	fma.rn.f32 	%f3493, %f3452, %f3461, %f3413;
	fma.rn.f32 	%f3494, %f3452, %f3462, %f3414;
	fma.rn.f32 	%f3495, %f3452, %f3463, %f3415;
	fma.rn.f32 	%f3496, %f3452, %f3464, %f3416;
	fma.rn.f32 	%f3497, %f3453, %f3457, %f3417;
	fma.rn.f32 	%f3498, %f3453, %f3458, %f3418;
	fma.rn.f32 	%f3499, %f3453, %f3459, %f3419;
	fma.rn.f32 	%f3500, %f3453, %f3460, %f3420;
	fma.rn.f32 	%f3501, %f3453, %f3461, %f3421;
	fma.rn.f32 	%f3502, %f3453, %f3462, %f3422;
	fma.rn.f32 	%f3503, %f3453, %f3463, %f3423;
	fma.rn.f32 	%f3504, %f3453, %f3464, %f3424;
	fma.rn.f32 	%f3505, %f3454, %f3457, %f3425;
	fma.rn.f32 	%f3506, %f3454, %f3458, %f3426;
	fma.rn.f32 	%f3507, %f3454, %f3459, %f3427;
	fma.rn.f32 	%f3508, %f3454, %f3460, %f3428;
	fma.rn.f32 	%f3509, %f3454, %f3461, %f3429;
	fma.rn.f32 	%f3510, %f3454, %f3462, %f3430;
	fma.rn.f32 	%f3511, %f3454, %f3463, %f3431;
	fma.rn.f32 	%f3512, %f3454, %f3464, %f3432;
	fma.rn.f32 	%f3513, %f3455, %f3457, %f3433;
	fma.rn.f32 	%f3514, %f3455, %f3458, %f3434;
	fma.rn.f32 	%f3515, %f3455, %f3459, %f3435;
	fma.rn.f32 	%f3516, %f3455, %f3460, %f3436;
	fma.rn.f32 	%f3517, %f3455, %f3461, %f3437;
	fma.rn.f32 	%f3518, %f3455, %f3462, %f3438;
	fma.rn.f32 	%f3519, %f3455, %f3463, %f3439;
	fma.rn.f32 	%f3520, %f3455, %f3464, %f3440;
	fma.rn.f32 	%f3521, %f3456, %f3457, %f3441;
	fma.rn.f32 	%f3522, %f3456, %f3458, %f3442;
	fma.rn.f32 	%f3523, %f3456, %f3459, %f3443;
	fma.rn.f32 	%f3524, %f3456, %f3460, %f3444;
	fma.rn.f32 	%f3525, %f3456, %f3461, %f3445;
	fma.rn.f32 	%f3526, %f3456, %f3462, %f3446;
	fma.rn.f32 	%f3527, %f3456, %f3463, %f3447;
	fma.rn.f32 	%f3528, %f3456, %f3464, %f3448;
	ld.shared.v4.f32 	{%f3529, %f3530, %f3531, %f3532}, [%r2+7168];
	ld.shared.v4.f32 	{%f3533, %f3534, %f3535, %f3536}, [%r2+7424];
	ld.shared.v4.f32 	{%f3537, %f3538, %f3539, %f3540}, [%r39+7168];
	ld.shared.v4.f32 	{%f3541, %f3542, %f3543, %f3544}, [%r39+7424];
	fma.rn.f32 	%f3545, %f3529, %f3537, %f3465;
	fma.rn.f32 	%f3546, %f3529, %f3538, %f3466;
	fma.rn.f32 	%f3547, %f3529, %f3539, %f3467;
	fma.rn.f32 	%f3548, %f3529, %f3540, %f3468;
	fma.rn.f32 	%f3549, %f3529, %f3541, %f3469;
	fma.rn.f32 	%f3550, %f3529, %f3542, %f3470;
	fma.rn.f32 	%f3551, %f3529, %f3543, %f3471;
	fma.rn.f32 	%f3552, %f3529, %f3544, %f3472;
	fma.rn.f32 	%f3553, %f3530, %f3537, %f3473;
	fma.rn.f32 	%f3554, %f3530, %f3538, %f3474;
	fma.rn.f32 	%f3555, %f3530, %f3539, %f3475;
	fma.rn.f32 	%f3556, %f3530, %f3540, %f3476;
	fma.rn.f32 	%f3557, %f3530, %f3541, %f3477;
	fma.rn.f32 	%f3558, %f3530, %f3542, %f3478;
	fma.rn.f32 	%f3559, %f3530, %f3543, %f3479;
	fma.rn.f32 	%f3560, %f3530, %f3544, %f3480;
	fma.rn.f32 	%f3561, %f3531, %f3537, %f3481;
	fma.rn.f32 	%f3562, %f3531, %f3538, %f3482;
	fma.rn.f32 	%f3563, %f3531, %f3539, %f3483;
	fma.rn.f32 	%f3564, %f3531, %f3540, %f3484;
	fma.rn.f32 	%f3565, %f3531, %f3541, %f3485;
	fma.rn.f32 	%f3566, %f3531, %f3542, %f3486;
	fma.rn.f32 	%f3567, %f3531, %f3543, %f3487;
	fma.rn.f32 	%f3568, %f3531, %f3544, %f3488;
	fma.rn.f32 	%f3569, %f3532, %f3537, %f3489;
	fma.rn.f32 	%f3570, %f3532, %f3538, %f3490;
	fma.rn.f32 	%f3571, %f3532, %f3539, %f3491;
	fma.rn.f32 	%f3572, %f3532, %f3540, %f3492;
	fma.rn.f32 	%f3573, %f3532, %f3541, %f3493;
	fma.rn.f32 	%f3574, %f3532, %f3542, %f3494;
	fma.rn.f32 	%f3575, %f3532, %f3543, %f3495;
	fma.rn.f32 	%f3576, %f3532, %f3544, %f3496;
	fma.rn.f32 	%f3577, %f3533, %f3537, %f3497;
	fma.rn.f32 	%f3578, %f3533, %f3538, %f3498;
	fma.rn.f32 	%f3579, %f3533, %f3539, %f3499;
	fma.rn.f32 	%f3580, %f3533, %f3540, %f3500;
	fma.rn.f32 	%f3581, %f3533, %f3541, %f3501;
	fma.rn.f32 	%f3582, %f3533, %f3542, %f3502;
	fma.rn.f32 	%f3583, %f3533, %f3543, %f3503;
	fma.rn.f32 	%f3584, %f3533, %f3544, %f3504;
	fma.rn.f32 	%f3585, %f3534, %f3537, %f3505;
	fma.rn.f32 	%f3586, %f3534, %f3538, %f3506;
	fma.rn.f32 	%f3587, %f3534, %f3539, %f3507;
	fma.rn.f32 	%f3588, %f3534, %f3540, %f3508;
	fma.rn.f32 	%f3589, %f3534, %f3541, %f3509;
	fma.rn.f32 	%f3590, %f3534, %f3542, %f3510;
	fma.rn.f32 	%f3591, %f3534, %f3543, %f3511;
	fma.rn.f32 	%f3592, %f3534, %f3544, %f3512;
	fma.rn.f32 	%f3593, %f3535, %f3537, %f3513;
	fma.rn.f32 	%f3594, %f3535, %f3538, %f3514;
	fma.rn.f32 	%f3595, %f3535, %f3539, %f3515;
	fma.rn.f32 	%f3596, %f3535, %f3540, %f3516;
	fma.rn.f32 	%f3597, %f3535, %f3541, %f3517;
	fma.rn.f32 	%f3598, %f3535, %f3542, %f3518;
	fma.rn.f32 	%f3599, %f3535, %f3543, %f3519;
	fma.rn.f32 	%f3600, %f3535, %f3544, %f3520;
	fma.rn.f32 	%f3601, %f3536, %f3537, %f3521;
	fma.rn.f32 	%f3602, %f3536, %f3538, %f3522;
	fma.rn.f32 	%f3603, %f3536, %f3539, %f3523;
	fma.rn.f32 	%f3604, %f3536, %f3540, %f3524;
	fma.rn.f32 	%f3605, %f3536, %f3541, %f3525;
	fma.rn.f32 	%f3606, %f3536, %f3542, %f3526;
	fma.rn.f32 	%f3607, %f3536, %f3543, %f3527;
	fma.rn.f32 	%f3608, %f3536, %f3544, %f3528;
	ld.shared.v4.f32 	{%f3609, %f3610, %f3611, %f3612}, [%r2+7680];
	ld.shared.v4.f32 	{%f3613, %f3614, %f3615, %f3616}, [%r2+7936];
	ld.shared.v4.f32 	{%f3617, %f3618, %f3619, %f3620}, [%r39+7680];
	ld.shared.v4.f32 	{%f3621, %f3622, %f3623, %f3624}, [%r39+7936];
	fma.rn.f32 	%f3625, %f3609, %f3617, %f3545;
	fma.rn.f32 	%f3626, %f3609, %f3618, %f3546;
	fma.rn.f32 	%f3627, %f3609, %f3619, %f3547;
	fma.rn.f32 	%f3628, %f3609, %f3620, %f3548;
	fma.rn.f32 	%f3629, %f3609, %f3621, %f3549;
	fma.rn.f32 	%f3630, %f3609, %f3622, %f3550;
	fma.rn.f32 	%f3631, %f3609, %f3623, %f3551;
	fma.rn.f32 	%f3632, %f3609, %f3624, %f3552;
	fma.rn.f32 	%f3633, %f3610, %f3617, %f3553;
	fma.rn.f32 	%f3634, %f3610, %f3618, %f3554;
	fma.rn.f32 	%f3635, %f3610, %f3619, %f3555;
	fma.rn.f32 	%f3636, %f3610, %f3620, %f3556;
	fma.rn.f32 	%f3637, %f3610, %f3621, %f3557;
	fma.rn.f32 	%f3638, %f3610, %f3622, %f3558;
	fma.rn.f32 	%f3639, %f3610, %f3623, %f3559;
	fma.rn.f32 	%f3640, %f3610, %f3624, %f3560;
	fma.rn.f32 	%f3641, %f3611, %f3617, %f3561;
	fma.rn.f32 	%f3642, %f3611, %f3618, %f3562;
	fma.rn.f32 	%f3643, %f3611, %f3619, %f3563;
	fma.rn.f32 	%f3644, %f3611, %f3620, %f3564;
	fma.rn.f32 	%f3645, %f3611, %f3621, %f3565;
	fma.rn.f32 	%f3646, %f3611, %f3622, %f3566;
	fma.rn.f32 	%f3647, %f3611, %f3623, %f3567;
	fma.rn.f32 	%f3648, %f3611, %f3624, %f3568;
	fma.rn.f32 	%f3649, %f3612, %f3617, %f3569;
	fma.rn.f32 	%f3650, %f3612, %f3618, %f3570;
	fma.rn.f32 	%f3651, %f3612, %f3619, %f3571;
	fma.rn.f32 	%f3652, %f3612, %f3620, %f3572;
	fma.rn.f32 	%f3653, %f3612, %f3621, %f3573;
	fma.rn.f32 	%f3654, %f3612, %f3622, %f3574;
	fma.rn.f32 	%f3655, %f3612, %f3623, %f3575;
	fma.rn.f32 	%f3656, %f3612, %f3624, %f3576;
	fma.rn.f32 	%f3657, %f3613, %f3617, %f3577;
	fma.rn.f32 	%f3658, %f3613, %f3618, %f3578;
	fma.rn.f32 	%f3659, %f3613, %f3619, %f3579;
	fma.rn.f32 	%f3660, %f3613, %f3620, %f3580;
	fma.rn.f32 	%f3661, %f3613, %f3621, %f3581;
	fma.rn.f32 	%f3662, %f3613, %f3622, %f3582;
	fma.rn.f32 	%f3663, %f3613, %f3623, %f3583;
	fma.rn.f32 	%f3664, %f3613, %f3624, %f3584;
	fma.rn.f32 	%f3665, %f3614, %f3617, %f3585;
	fma.rn.f32 	%f3666, %f3614, %f3618, %f3586;
	fma.rn.f32 	%f3667, %f3614, %f3619, %f3587;
	fma.rn.f32 	%f3668, %f3614, %f3620, %f3588;
	fma.rn.f32 	%f3669, %f3614, %f3621, %f3589;
	fma.rn.f32 	%f3670, %f3614, %f3622, %f3590;
	fma.rn.f32 	%f3671, %f3614, %f3623, %f3591;
	fma.rn.f32 	%f3672, %f3614, %f3624, %f3592;
	fma.rn.f32 	%f3673, %f3615, %f3617, %f3593;
	fma.rn.f32 	%f3674, %f3615, %f3618, %f3594;
	fma.rn.f32 	%f3675, %f3615, %f3619, %f3595;
	fma.rn.f32 	%f3676, %f3615, %f3620, %f3596;
	fma.rn.f32 	%f3677, %f3615, %f3621, %f3597;
	fma.rn.f32 	%f3678, %f3615, %f3622, %f3598;
	fma.rn.f32 	%f3679, %f3615, %f3623, %f3599;
	fma.rn.f32 	%f3680, %f3615, %f3624, %f3600;
	fma.rn.f32 	%f3681, %f3616, %f3617, %f3601;
	fma.rn.f32 	%f3682, %f3616, %f3618, %f3602;
	fma.rn.f32 	%f3683, %f3616, %f3619, %f3603;
	fma.rn.f32 	%f3684, %f3616, %f3620, %f3604;
	fma.rn.f32 	%f3685, %f3616, %f3621, %f3605;
	fma.rn.f32 	%f3686, %f3616, %f3622, %f3606;
	fma.rn.f32 	%f3687, %f3616, %f3623, %f3607;
	fma.rn.f32 	%f3688, %f3616, %f3624, %f3608;
	st.shared.f32 	[%r34], %f3041;
	st.shared.f32 	[%r34+512], %f3042;
	st.shared.f32 	[%r34+1024], %f3043;
	st.shared.f32 	[%r34+1536], %f3044;
	st.shared.v4.f32 	[%r37], {%f3045, %f3046, %f3047, %f3048};
	bar.sync 	0;
	ld.global.nc.v4.f32 	{%f3689, %f3690, %f3691, %f3692}, [%rd10+160];
	ld.global.nc.v4.f32 	{%f3693, %f3694, %f3695, %f3696}, [%rd12+20480];
	ld.shared.v4.f32 	{%f3697, %f3698, %f3699, %f3700}, [%r2];
	ld.shared.v4.f32 	{%f3701, %f3702, %f3703, %f3704}, [%r2+256];
	ld.shared.v4.f32 	{%f3705, %f3706, %f3707, %f3708}, [%r39];
	ld.shared.v4.f32 	{%f3709, %f3710, %f3711, %f3712}, [%r39+256];
	fma.rn.f32 	%f3713, %f3697, %f3705, %f3625;
	fma.rn.f32 	%f3714, %f3697, %f3706, %f3626;
	fma.rn.f32 	%f3715, %f3697, %f3707, %f3627;
	fma.rn.f32 	%f3716, %f3697, %f3708, %f3628;
	fma.rn.f32 	%f3717, %f3697, %f3709, %f3629;
	fma.rn.f32 	%f3718, %f3697, %f3710, %f3630;
	fma.rn.f32 	%f3719, %f3697, %f3711, %f3631;
	fma.rn.f32 	%f3720, %f3697, %f3712, %f3632;
	fma.rn.f32 	%f3721, %f3698, %f3705, %f3633;
	fma.rn.f32 	%f3722, %f3698, %f3706, %f3634;
	fma.rn.f32 	%f3723, %f3698, %f3707, %f3635;
	fma.rn.f32 	%f3724, %f3698, %f3708, %f3636;
	fma.rn.f32 	%f3725, %f3698, %f3709, %f3637;
	fma.rn.f32 	%f3726, %f3698, %f3710, %f3638;
	fma.rn.f32 	%f3727, %f3698, %f3711, %f3639;
	fma.rn.f32 	%f3728, %f3698, %f3712, %f3640;
	fma.rn.f32 	%f3729, %f3699, %f3705, %f3641;
	fma.rn.f32 	%f3730, %f3699, %f3706, %f3642;
	fma.rn.f32 	%f3731, %f3699, %f3707, %f3643;
	fma.rn.f32 	%f3732, %f3699, %f3708, %f3644;
	fma.rn.f32 	%f3733, %f3699, %f3709, %f3645;
	fma.rn.f32 	%f3734, %f3699, %f3710, %f3646;
	fma.rn.f32 	%f3735, %f3699, %f3711, %f3647;
	fma.rn.f32 	%f3736, %f3699, %f3712, %f3648;
	fma.rn.f32 	%f3737, %f3700, %f3705, %f3649;
	fma.rn.f32 	%f3738, %f3700, %f3706, %f3650;
	fma.rn.f32 	%f3739, %f3700, %f3707, %f3651;
	fma.rn.f32 	%f3740, %f3700, %f3708, %f3652;
	fma.rn.f32 	%f3741, %f3700, %f3709, %f3653;
	fma.rn.f32 	%f3742, %f3700, %f3710, %f3654;
	fma.rn.f32 	%f3743, %f3700, %f3711, %f3655;
	fma.rn.f32 	%f3744, %f3700, %f3712, %f3656;
	fma.rn.f32 	%f3745, %f3701, %f3705, %f3657;
	fma.rn.f32 	%f3746, %f3701, %f3706, %f3658;
	fma.rn.f32 	%f3747, %f3701, %f3707, %f3659;
	fma.rn.f32 	%f3748, %f3701, %f3708, %f3660;
	fma.rn.f32 	%f3749, %f3701, %f3709, %f3661;
	fma.rn.f32 	%f3750, %f3701, %f3710, %f3662;
	fma.rn.f32 	%f3751, %f3701, %f3711, %f3663;
	fma.rn.f32 	%f3752, %f3701, %f3712, %f3664;
	fma.rn.f32 	%f3753, %f3702, %f3705, %f3665;
	fma.rn.f32 	%f3754, %f3702, %f3706, %f3666;
	fma.rn.f32 	%f3755, %f3702, %f3707, %f3667;
	fma.rn.f32 	%f3756, %f3702, %f3708, %f3668;
	fma.rn.f32 	%f3757, %f3702, %f3709, %f3669;
	fma.rn.f32 	%f3758, %f3702, %f3710, %f3670;
	fma.rn.f32 	%f3759, %f3702, %f3711, %f3671;
	fma.rn.f32 	%f3760, %f3702, %f3712, %f3672;
	fma.rn.f32 	%f3761, %f3703, %f3705, %f3673;
	fma.rn.f32 	%f3762, %f3703, %f3706, %f3674;
	fma.rn.f32 	%f3763, %f3703, %f3707, %f3675;
	fma.rn.f32 	%f3764, %f3703, %f3708, %f3676;
	fma.rn.f32 	%f3765, %f3703, %f3709, %f3677;
	fma.rn.f32 	%f3766, %f3703, %f3710, %f3678;
	fma.rn.f32 	%f3767, %f3703, %f3711, %f3679;
	fma.rn.f32 	%f3768, %f3703, %f3712, %f3680;
	fma.rn.f32 	%f3769, %f3704, %f3705, %f3681;
	fma.rn.f32 	%f3770, %f3704, %f3706, %f3682;
	fma.rn.f32 	%f3771, %f3704, %f3707, %f3683;
	fma.rn.f32 	%f3772, %f3704, %f3708, %f3684;
	fma.rn.f32 	%f3773, %f3704, %f3709, %f3685;
	fma.rn.f32 	%f3774, %f3704, %f3710, %f3686;
	fma.rn.f32 	%f3775, %f3704, %f3711, %f3687;
	fma.rn.f32 	%f3776, %f3704, %f3712, %f3688;
	ld.shared.v4.f32 	{%f3777, %f3778, %f3779, %f3780}, [%r2+512];
	ld.shared.v4.f32 	{%f3781, %f3782, %f3783, %f3784}, [%r2+768];
	ld.shared.v4.f32 	{%f3785, %f3786, %f3787, %f3788}, [%r39+512];
	ld.shared.v4.f32 	{%f3789, %f3790, %f3791, %f3792}, [%r39+768];
	fma.rn.f32 	%f3793, %f3777, %f3785, %f3713;
	fma.rn.f32 	%f3794, %f3777, %f3786, %f3714;
	fma.rn.f32 	%f3795, %f3777, %f3787, %f3715;
	fma.rn.f32 	%f3796, %f3777, %f3788, %f3716;
	fma.rn.f32 	%f3797, %f3777, %f3789, %f3717;
	fma.rn.f32 	%f3798, %f3777, %f3790, %f3718;
	fma.rn.f32 	%f3799, %f3777, %f3791, %f3719;
	fma.rn.f32 	%f3800, %f3777, %f3792, %f3720;
	fma.rn.f32 	%f3801, %f3778, %f3785, %f3721;
	fma.rn.f32 	%f3802, %f3778, %f3786, %f3722;
	fma.rn.f32 	%f3803, %f3778, %f3787, %f3723;
	fma.rn.f32 	%f3804, %f3778, %f3788, %f3724;
	fma.rn.f32 	%f3805, %f3778, %f3789, %f3725;
	fma.rn.f32 	%f3806, %f3778, %f3790, %f3726;
	fma.rn.f32 	%f3807, %f3778, %f3791, %f3727;
	fma.rn.f32 	%f3808, %f3778, %f3792, %f3728;
	fma.rn.f32 	%f3809, %f3779, %f3785, %f3729;
	fma.rn.f32 	%f3810, %f3779, %f3786, %f3730;
	fma.rn.f32 	%f3811, %f3779, %f3787, %f3731;
	fma.rn.f32 	%f3812, %f3779, %f3788, %f3732;
	fma.rn.f32 	%f3813, %f3779, %f3789, %f3733;
	fma.rn.f32 	%f3814, %f3779, %f3790, %f3734;
	fma.rn.f32 	%f3815, %f3779, %f3791, %f3735;
	fma.rn.f32 	%f3816, %f3779, %f3792, %f3736;
	fma.rn.f32 	%f3817, %f3780, %f3785, %f3737;
	fma.rn.f32 	%f3818, %f3780, %f3786, %f3738;
	fma.rn.f32 	%f3819, %f3780, %f3787, %f3739;
	fma.rn.f32 	%f3820, %f3780, %f3788, %f3740;
	fma.rn.f32 	%f3821, %f3780, %f3789, %f3741;
	fma.rn.f32 	%f3822, %f3780, %f3790, %f3742;
	fma.rn.f32 	%f3823, %f3780, %f3791, %f3743;
	fma.rn.f32 	%f3824, %f3780, %f3792, %f3744;
	fma.rn.f32 	%f3825, %f3781, %f3785, %f3745;
	fma.rn.f32 	%f3826, %f3781, %f3786, %f3746;
	fma.rn.f32 	%f3827, %f3781, %f3787, %f3747;
	fma.rn.f32 	%f3828, %f3781, %f3788, %f3748;
	fma.rn.f32 	%f3829, %f3781, %f3789, %f3749;
	fma.rn.f32 	%f3830, %f3781, %f3790, %f3750;
	fma.rn.f32 	%f3831, %f3781, %f3791, %f3751;
	fma.rn.f32 	%f3832, %f3781, %f3792, %f3752;
	fma.rn.f32 	%f3833, %f3782, %f3785, %f3753;
	fma.rn.f32 	%f3834, %f3782, %f3786, %f3754;
	fma.rn.f32 	%f3835, %f3782, %f3787, %f3755;
	fma.rn.f32 	%f3836, %f3782, %f3788, %f3756;
	fma.rn.f32 	%f3837, %f3782, %f3789, %f3757;
	fma.rn.f32 	%f3838, %f3782, %f3790, %f3758;
	fma.rn.f32 	%f3839, %f3782, %f3791, %f3759;
	fma.rn.f32 	%f3840, %f3782, %f3792, %f3760;
	fma.rn.f32 	%f3841, %f3783, %f3785, %f3761;
	fma.rn.f32 	%f3842, %f3783, %f3786, %f3762;
	fma.rn.f32 	%f3843, %f3783, %f3787, %f3763;
	fma.rn.f32 	%f3844, %f3783, %f3788, %f3764;
	fma.rn.f32 	%f3845, %f3783, %f3789, %f3765;
	fma.rn.f32 	%f3846, %f3783, %f3790, %f3766;
	fma.rn.f32 	%f3847, %f3783, %f3791, %f3767;
	fma.rn.f32 	%f3848, %f3783, %f3792, %f3768;
	fma.rn.f32 	%f3849, %f3784, %f3785, %f3769;
	fma.rn.f32 	%f3850, %f3784, %f3786, %f3770;
	fma.rn.f32 	%f3851, %f3784, %f3787, %f3771;
	fma.rn.f32 	%f3852, %f3784, %f3788, %f3772;
	fma.rn.f32 	%f3853, %f3784, %f3789, %f3773;
	fma.rn.f32 	%f3854, %f3784, %f3790, %f3774;
	fma.rn.f32 	%f3855, %f3784, %f3791, %f3775;
	fma.rn.f32 	%f3856, %f3784, %f3792, %f3776;
	ld.shared.v4.f32 	{%f3857, %f3858, %f3859, %f3860}, [%r2+1024];
	ld.shared.v4.f32 	{%f3861, %f3862, %f3863, %f3864}, [%r2+1280];
	ld.shared.v4.f32 	{%f3865, %f3866, %f3867, %f3868}, [%r39+1024];
	ld.shared.v4.f32 	{%f3869, %f3870, %f3871, %f3872}, [%r39+1280];
	fma.rn.f32 	%f3873, %f3857, %f3865, %f3793;
	fma.rn.f32 	%f3874, %f3857, %f3866, %f3794;
	fma.rn.f32 	%f3875, %f3857, %f3867, %f3795;
	fma.rn.f32 	%f3876, %f3857, %f3868, %f3796;
	fma.rn.f32 	%f3877, %f3857, %f3869, %f3797;
	fma.rn.f32 	%f3878, %f3857, %f3870, %f3798;
	fma.rn.f32 	%f3879, %f3857, %f3871, %f3799;
	fma.rn.f32 	%f3880, %f3857, %f3872, %f3800;
	fma.rn.f32 	%f3881, %f3858, %f3865, %f3801;
	fma.rn.f32 	%f3882, %f3858, %f3866, %f3802;
	fma.rn.f32 	%f3883, %f3858, %f3867, %f3803;
	fma.rn.f32 	%f3884, %f3858, %f3868, %f3804;
	fma.rn.f32 	%f3885, %f3858, %f3869, %f3805;
	fma.rn.f32 	%f3886, %f3858, %f3870, %f3806;
	fma.rn.f32 	%f3887, %f3858, %f3871, %f3807;
	fma.rn.f32 	%f3888, %f3858, %f3872, %f3808;
	fma.rn.f32 	%f3889, %f3859, %f3865, %f3809;
	fma.rn.f32 	%f3890, %f3859, %f3866, %f3810;
	fma.rn.f32 	%f3891, %f3859, %f3867, %f3811;
	fma.rn.f32 	%f3892, %f3859, %f3868, %f3812;
	fma.rn.f32 	%f3893, %f3859, %f3869, %f3813;
	fma.rn.f32 	%f3894, %f3859, %f3870, %f3814;
	fma.rn.f32 	%f3895, %f3859, %f3871, %f3815;
	fma.rn.f32 	%f3896, %f3859, %f3872, %f3816;
	fma.rn.f32 	%f3897, %f3860, %f3865, %f3817;
	fma.rn.f32 	%f3898, %f3860, %f3866, %f3818;
	fma.rn.f32 	%f3899, %f3860, %f3867, %f3819;
	fma.rn.f32 	%f3900, %f3860, %f3868, %f3820;
	fma.rn.f32 	%f3901, %f3860, %f3869, %f3821;
	fma.rn.f32 	%f3902, %f3860, %f3870, %f3822;
	fma.rn.f32 	%f3903, %f3860, %f3871, %f3823;
	fma.rn.f32 	%f3904, %f3860, %f3872, %f3824;
	fma.rn.f32 	%f3905, %f3861, %f3865, %f3825;
	fma.rn.f32 	%f3906, %f3861, %f3866, %f3826;
	fma.rn.f32 	%f3907, %f3861, %f3867, %f3827;
	fma.rn.f32 	%f3908, %f3861, %f3868, %f3828;
	fma.rn.f32 	%f3909, %f3861, %f3869, %f3829;
	fma.rn.f32 	%f3910, %f3861, %f3870, %f3830;
	fma.rn.f32 	%f3911, %f3861, %f3871, %f3831;
	fma.rn.f32 	%f3912, %f3861, %f3872, %f3832;
	fma.rn.f32 	%f3913, %f3862, %f3865, %f3833;
	fma.rn.f32 	%f3914, %f3862, %f3866, %f3834;
	fma.rn.f32 	%f3915, %f3862, %f3867, %f3835;
	fma.rn.f32 	%f3916, %f3862, %f3868, %f3836;
	fma.rn.f32 	%f3917, %f3862, %f3869, %f3837;
	fma.rn.f32 	%f3918, %f3862, %f3870, %f3838;
	fma.rn.f32 	%f3919, %f3862, %f3871, %f3839;
	fma.rn.f32 	%f3920, %f3862, %f3872, %f3840;
	fma.rn.f32 	%f3921, %f3863, %f3865, %f3841;
	fma.rn.f32 	%f3922, %f3863, %f3866, %f3842;
	fma.rn.f32 	%f3923, %f3863, %f3867, %f3843;
	fma.rn.f32 	%f3924, %f3863, %f3868, %f3844;
	fma.rn.f32 	%f3925, %f3863, %f3869, %f3845;
	fma.rn.f32 	%f3926, %f3863, %f3870, %f3846;
	fma.rn.f32 	%f3927, %f3863, %f3871, %f3847;
	fma.rn.f32 	%f3928, %f3863, %f3872, %f3848;
	fma.rn.f32 	%f3929, %f3864, %f3865, %f3849;
	fma.rn.f32 	%f3930, %f3864, %f3866, %f3850;
	fma.rn.f32 	%f3931, %f3864, %f3867, %f3851;
	fma.rn.f32 	%f3932, %f3864, %f3868, %f3852;
	fma.rn.f32 	%f3933, %f3864, %f3869, %f3853;
	fma.rn.f32 	%f3934, %f3864, %f3870, %f3854;
	fma.rn.f32 	%f3935, %f3864, %f3871, %f3855;
	fma.rn.f32 	%f3936, %f3864, %f3872, %f3856;
	ld.shared.v4.f32 	{%f3937, %f3938, %f3939, %f3940}, [%r2+1536];
	ld.shared.v4.f32 	{%f3941, %f3942, %f3943, %f3944}, [%r2+1792];
	ld.shared.v4.f32 	{%f3945, %f3946, %f3947, %f3948}, [%r39+1536];
	ld.shared.v4.f32 	{%f3949, %f3950, %f3951, %f3952}, [%r39+1792];
	fma.rn.f32 	%f3953, %f3937, %f3945, %f3873;
	fma.rn.f32 	%f3954, %f3937, %f3946, %f3874;
	fma.rn.f32 	%f3955, %f3937, %f3947, %f3875;
	fma.rn.f32 	%f3956, %f3937, %f3948, %f3876;
	fma.rn.f32 	%f3957, %f3937, %f3949, %f3877;
	fma.rn.f32 	%f3958, %f3937, %f3950, %f3878;
	fma.rn.f32 	%f3959, %f3937, %f3951, %f3879;
	fma.rn.f32 	%f3960, %f3937, %f3952, %f3880;
	fma.rn.f32 	%f3961, %f3938, %f3945, %f3881;
	fma.rn.f32 	%f3962, %f3938, %f3946, %f3882;
	fma.rn.f32 	%f3963, %f3938, %f3947, %f3883;
	fma.rn.f32 	%f3964, %f3938, %f3948, %f3884;
	fma.rn.f32 	%f3965, %f3938, %f3949, %f3885;
	fma.rn.f32 	%f3966, %f3938, %f3950, %f3886;
	fma.rn.f32 	%f3967, %f3938, %f3951, %f3887;
	fma.rn.f32 	%f3968, %f3938, %f3952, %f3888;
	fma.rn.f32 	%f3969, %f3939, %f3945, %f3889;
	fma.rn.f32 	%f3970, %f3939, %f3946, %f3890;
	fma.rn.f32 	%f3971, %f3939, %f3947, %f3891;
	fma.rn.f32 	%f3972, %f3939, %f3948, %f3892;
	fma.rn.f32 	%f3973, %f3939, %f3949, %f3893;
	fma.rn.f32 	%f3974, %f3939, %f3950, %f3894;
	fma.rn.f32 	%f3975, %f3939, %f3951, %f3895;
	fma.rn.f32 	%f3976, %f3939, %f3952, %f3896;
	fma.rn.f32 	%f3977, %f3940, %f3945, %f3897;
	fma.rn.f32 	%f3978, %f3940, %f3946, %f3898;
	fma.rn.f32 	%f3979, %f3940, %f3947, %f3899;
	fma.rn.f32 	%f3980, %f3940, %f3948, %f3900;
	fma.rn.f32 	%f3981, %f3940, %f3949, %f3901;
	fma.rn.f32 	%f3982, %f3940, %f3950, %f3902;
	fma.rn.f32 	%f3983, %f3940, %f3951, %f3903;
	fma.rn.f32 	%f3984, %f3940, %f3952, %f3904;
	fma.rn.f32 	%f3985, %f3941, %f3945, %f3905;
	fma.rn.f32 	%f3986, %f3941, %f3946, %f3906;
	fma.rn.f32 	%f3987, %f3941, %f3947, %f3907;
	fma.rn.f32 	%f3988, %f3941, %f3948, %f3908;
	fma.rn.f32 	%f3989, %f3941, %f3949, %f3909;
	fma.rn.f32 	%f3990, %f3941, %f3950, %f3910;
	fma.rn.f32 	%f3991, %f3941, %f3951, %f3911;
	fma.rn.f32 	%f3992, %f3941, %f3952, %f3912;
	fma.rn.f32 	%f3993, %f3942, %f3945, %f3913;
	fma.rn.f32 	%f3994, %f3942, %f3946, %f3914;
	fma.rn.f32 	%f3995, %f3942, %f3947, %f3915;
	fma.rn.f32 	%f3996, %f3942, %f3948, %f3916;
	fma.rn.f32 	%f3997, %f3942, %f3949, %f3917;
	fma.rn.f32 	%f3998, %f3942, %f3950, %f3918;
	fma.rn.f32 	%f3999, %f3942, %f3951, %f3919;
	fma.rn.f32 	%f4000, %f3942, %f3952, %f3920;
	fma.rn.f32 	%f4001, %f3943, %f3945, %f3921;
	fma.rn.f32 	%f4002, %f3943, %f3946, %f3922;
	fma.rn.f32 	%f4003, %f3943, %f3947, %f3923;
	fma.rn.f32 	%f4004, %f3943, %f3948, %f3924;
	fma.rn.f32 	%f4005, %f3943, %f3949, %f3925;
	fma.rn.f32 	%f4006, %f3943, %f3950, %f3926;
	fma.rn.f32 	%f4007, %f3943, %f3951, %f3927;
	fma.rn.f32 	%f4008, %f3943, %f3952, %f3928;
	fma.rn.f32 	%f4009, %f3944, %f3945, %f3929;
	fma.rn.f32 	%f4010, %f3944, %f3946, %f3930;
	fma.rn.f32 	%f4011, %f3944, %f3947, %f3931;
	fma.rn.f32 	%f4012, %f3944, %f3948, %f3932;
	fma.rn.f32 	%f4013, %f3944, %f3949, %f3933;
	fma.rn.f32 	%f4014, %f3944, %f3950, %f3934;
	fma.rn.f32 	%f4015, %f3944, %f3951, %f3935;
	fma.rn.f32 	%f4016, %f3944, %f3952, %f3936;
	ld.shared.v4.f32 	{%f4017, %f4018, %f4019, %f4020}, [%r2+2048];
	ld.shared.v4.f32 	{%f4021, %f4022, %f4023, %f4024}, [%r2+2304];
	ld.shared.v4.f32 	{%f4025, %f4026, %f4027, %f4028}, [%r39+2048];
	ld.shared.v4.f32 	{%f4029, %f4030, %f4031, %f4032}, [%r39+2304];
	fma.rn.f32 	%f4033, %f4017, %f4025, %f3953;
	fma.rn.f32 	%f4034, %f4017, %f4026, %f3954;
	fma.rn.f32 	%f4035, %f4017, %f4027, %f3955;
	fma.rn.f32 	%f4036, %f4017, %f4028, %f3956;
	fma.rn.f32 	%f4037, %f4017, %f4029, %f3957;
	fma.rn.f32 	%f4038, %f4017, %f4030, %f3958;
	fma.rn.f32 	%f4039, %f4017, %f4031, %f3959;
	fma.rn.f32 	%f4040, %f4017, %f4032, %f3960;
	fma.rn.f32 	%f4041, %f4018, %f4025, %f3961;
	fma.rn.f32 	%f4042, %f4018, %f4026, %f3962;
	fma.rn.f32 	%f4043, %f4018, %f4027, %f3963;
	fma.rn.f32 	%f4044, %f4018, %f4028, %f3964;
	fma.rn.f32 	%f4045, %f4018, %f4029, %f3965;
	fma.rn.f32 	%f4046, %f4018, %f4030, %f3966;
	fma.rn.f32 	%f4047, %f4018, %f4031, %f3967;
	fma.rn.f32 	%f4048, %f4018, %f4032, %f3968;
	fma.rn.f32 	%f4049, %f4019, %f4025, %f3969;
	fma.rn.f32 	%f4050, %f4019, %f4026, %f3970;
	fma.rn.f32 	%f4051, %f4019, %f4027, %f3971;
	fma.rn.f32 	%f4052, %f4019, %f4028, %f3972;
	fma.rn.f32 	%f4053, %f4019, %f4029, %f3973;
	fma.rn.f32 	%f4054, %f4019, %f4030, %f3974;
	fma.rn.f32 	%f4055, %f4019, %f4031, %f3975;
	fma.rn.f32 	%f4056, %f4019, %f4032, %f3976;
	fma.rn.f32 	%f4057, %f4020, %f4025, %f3977;
	fma.rn.f32 	%f4058, %f4020, %f4026, %f3978;
	fma.rn.f32 	%f4059, %f4020, %f4027, %f3979;
	fma.rn.f32 	%f4060, %f4020, %f4028, %f3980;
	fma.rn.f32 	%f4061, %f4020, %f4029, %f3981;
	fma.rn.f32 	%f4062, %f4020, %f4030, %f3982;
	fma.rn.f32 	%f4063, %f4020, %f4031, %f3983;
	fma.rn.f32 	%f4064, %f4020, %f4032, %f3984;
	fma.rn.f32 	%f4065, %f4021, %f4025, %f3985;
	fma.rn.f32 	%f4066, %f4021, %f4026, %f3986;
	fma.rn.f32 	%f4067, %f4021, %f4027, %f3987;
	fma.rn.f32 	%f4068, %f4021, %f4028, %f3988;
	fma.rn.f32 	%f4069, %f4021, %f4029, %f3989;
	fma.rn.f32 	%f4070, %f4021, %f4030, %f3990;
	fma.rn.f32 	%f4071, %f4021, %f4031, %f3991;
	fma.rn.f32 	%f4072, %f4021, %f4032, %f3992;
	fma.rn.f32 	%f4073, %f4022, %f4025, %f3993;
	fma.rn.f32 	%f4074, %f4022, %f4026, %f3994;
	fma.rn.f32 	%f4075, %f4022, %f4027, %f3995;
	fma.rn.f32 	%f4076, %f4022, %f4028, %f3996;
	fma.rn.f32 	%f4077, %f4022, %f4029, %f3997;
	fma.rn.f32 	%f4078, %f4022, %f4030, %f3998;
	fma.rn.f32 	%f4079, %f4022, %f4031, %f3999;
	fma.rn.f32 	%f4080, %f4022, %f4032, %f4000;
	fma.rn.f32 	%f4081, %f4023, %f4025, %f4001;
	fma.rn.f32 	%f4082, %f4023, %f4026, %f4002;
	fma.rn.f32 	%f4083, %f4023, %f4027, %f4003;
	fma.rn.f32 	%f4084, %f4023, %f4028, %f4004;
	fma.rn.f32 	%f4085, %f4023, %f4029, %f4005;
	fma.rn.f32 	%f4086, %f4023, %f4030, %f4006;
	fma.rn.f32 	%f4087, %f4023, %f4031, %f4007;
	fma.rn.f32 	%f4088, %f4023, %f4032, %f4008;
	fma.rn.f32 	%f4089, %f4024, %f4025, %f4009;
	fma.rn.f32 	%f4090, %f4024, %f4026, %f4010;
	fma.rn.f32 	%f4091, %f4024, %f4027, %f4011;
	fma.rn.f32 	%f4092, %f4024, %f4028, %f4012;
	fma.rn.f32 	%f4093, %f4024, %f4029, %f4013;
	fma.rn.f32 	%f4094, %f4024, %f4030, %f4014;
	fma.rn.f32 	%f4095, %f4024, %f4031, %f4015;
	fma.rn.f32 	%f4096, %f4024, %f4032, %f4016;
	ld.shared.v4.f32 	{%f4097, %f4098, %f4099, %f4100}, [%r2+2560];
	ld.shared.v4.f32 	{%f4101, %f4102, %f4103, %f4104}, [%r2+2816];
	ld.shared.v4.f32 	{%f4105, %f4106, %f4107, %f4108}, [%r39+2560];
	ld.shared.v4.f32 	{%f4109, %f4110, %f4111, %f4112}, [%r39+2816];
	fma.rn.f32 	%f4113, %f4097, %f4105, %f4033;
	fma.rn.f32 	%f4114, %f4097, %f4106, %f4034;
	fma.rn.f32 	%f4115, %f4097, %f4107, %f4035;
	fma.rn.f32 	%f4116, %f4097, %f4108, %f4036;
	fma.rn.f32 	%f4117, %f4097, %f4109, %f4037;
	fma.rn.f32 	%f4118, %f4097, %f4110, %f4038;
	fma.rn.f32 	%f4119, %f4097, %f4111, %f4039;
	fma.rn.f32 	%f4120, %f4097, %f4112, %f4040;
	fma.rn.f32 	%f4121, %f4098, %f4105, %f4041;
	fma.rn.f32 	%f4122, %f4098, %f4106, %f4042;
	fma.rn.f32 	%f4123, %f4098, %f4107, %f4043;
	fma.rn.f32 	%f4124, %f4098, %f4108, %f4044;
	fma.rn.f32 	%f4125, %f4098, %f4109, %f4045;
	fma.rn.f32 	%f4126, %f4098, %f4110, %f4046;
	fma.rn.f32 	%f4127, %f4098, %f4111, %f4047;
	fma.rn.f32 	%f4128, %f4098, %f4112, %f4048;
	fma.rn.f32 	%f4129, %f4099, %f4105, %f4049;
	fma.rn.f32 	%f4130, %f4099, %f4106, %f4050;
	fma.rn.f32 	%f4131, %f4099, %f4107, %f4051;
	fma.rn.f32 	%f4132, %f4099, %f4108, %f4052;
	fma.rn.f32 	%f4133, %f4099, %f4109, %f4053;
	fma.rn.f32 	%f4134, %f4099, %f4110, %f4054;
	fma.rn.f32 	%f4135, %f4099, %f4111, %f4055;
	fma.rn.f32 	%f4136, %f4099, %f4112, %f4056;
	fma.rn.f32 	%f4137, %f4100, %f4105, %f4057;
	fma.rn.f32 	%f4138, %f4100, %f4106, %f4058;
	fma.rn.f32 	%f4139, %f4100, %f4107, %f4059;
	fma.rn.f32 	%f4140, %f4100, %f4108, %f4060;
	fma.rn.f32 	%f4141, %f4100, %f4109, %f4061;
	fma.rn.f32 	%f4142, %f4100, %f4110, %f4062;
	fma.rn.f32 	%f4143, %f4100, %f4111, %f4063;
	fma.rn.f32 	%f4144, %f4100, %f4112, %f4064;
	fma.rn.f32 	%f4145, %f4101, %f4105, %f4065;
	fma.rn.f32 	%f4146, %f4101, %f4106, %f4066;
	fma.rn.f32 	%f4147, %f4101, %f4107, %f4067;
	fma.rn.f32 	%f4148, %f4101, %f4108, %f4068;
	fma.rn.f32 	%f4149, %f4101, %f4109, %f4069;
	fma.rn.f32 	%f4150, %f4101, %f4110, %f4070;
	fma.rn.f32 	%f4151, %f4101, %f4111, %f4071;
	fma.rn.f32 	%f4152, %f4101, %f4112, %f4072;
	fma.rn.f32 	%f4153, %f4102, %f4105, %f4073;
	fma.rn.f32 	%f4154, %f4102, %f4106, %f4074;
	fma.rn.f32 	%f4155, %f4102, %f4107, %f4075;
	fma.rn.f32 	%f4156, %f4102, %f4108, %f4076;
	fma.rn.f32 	%f4157, %f4102, %f4109, %f4077;
	fma.rn.f32 	%f4158, %f4102, %f4110, %f4078;
	fma.rn.f32 	%f4159, %f4102, %f4111, %f4079;
	fma.rn.f32 	%f4160, %f4102, %f4112, %f4080;
	fma.rn.f32 	%f4161, %f4103, %f4105, %f4081;
	fma.rn.f32 	%f4162, %f4103, %f4106, %f4082;
	fma.rn.f32 	%f4163, %f4103, %f4107, %f4083;
	fma.rn.f32 	%f4164, %f4103, %f4108, %f4084;
	fma.rn.f32 	%f4165, %f4103, %f4109, %f4085;
	fma.rn.f32 	%f4166, %f4103, %f4110, %f4086;
	fma.rn.f32 	%f4167, %f4103, %f4111, %f4087;
	fma.rn.f32 	%f4168, %f4103, %f4112, %f4088;
	fma.rn.f32 	%f4169, %f4104, %f4105, %f4089;
	fma.rn.f32 	%f4170, %f4104, %f4106, %f4090;
	fma.rn.f32 	%f4171, %f4104, %f4107, %f4091;
	fma.rn.f32 	%f4172, %f4104, %f4108, %f4092;
	fma.rn.f32 	%f4173, %f4104, %f4109, %f4093;
	fma.rn.f32 	%f4174, %f4104, %f4110, %f4094;
	fma.rn.f32 	%f4175, %f4104, %f4111, %f4095;
	fma.rn.f32 	%f4176, %f4104, %f4112, %f4096;
	ld.shared.v4.f32 	{%f4177, %f4178, %f4179, %f4180}, [%r2+3072];
	ld.shared.v4.f32 	{%f4181, %f4182, %f4183, %f4184}, [%r2+3328];
	ld.shared.v4.f32 	{%f4185, %f4186, %f4187, %f4188}, [%r39+3072];
	ld.shared.v4.f32 	{%f4189, %f4190, %f4191, %f4192}, [%r39+3328];
	fma.rn.f32 	%f4193, %f4177, %f4185, %f4113;
	fma.rn.f32 	%f4194, %f4177, %f4186, %f4114;
	fma.rn.f32 	%f4195, %f4177, %f4187, %f4115;
	fma.rn.f32 	%f4196, %f4177, %f4188, %f4116;
	fma.rn.f32 	%f4197, %f4177, %f4189, %f4117;
	fma.rn.f32 	%f4198, %f4177, %f4190, %f4118;
	fma.rn.f32 	%f4199, %f4177, %f4191, %f4119;
	fma.rn.f32 	%f4200, %f4177, %f4192, %f4120;
	fma.rn.f32 	%f4201, %f4178, %f4185, %f4121;
	fma.rn.f32 	%f4202, %f4178, %f4186, %f4122;
	fma.rn.f32 	%f4203, %f4178, %f4187, %f4123;
	fma.rn.f32 	%f4204, %f4178, %f4188, %f4124;
	fma.rn.f32 	%f4205, %f4178, %f4189, %f4125;
	fma.rn.f32 	%f4206, %f4178, %f4190, %f4126;
	fma.rn.f32 	%f4207, %f4178, %f4191, %f4127;
	fma.rn.f32 	%f4208, %f4178, %f4192, %f4128;
	fma.rn.f32 	%f4209, %f4179, %f4185, %f4129;
	fma.rn.f32 	%f4210, %f4179, %f4186, %f4130;
	fma.rn.f32 	%f4211, %f4179, %f4187, %f4131;
	fma.rn.f32 	%f4212, %f4179, %f4188, %f4132;
	fma.rn.f32 	%f4213, %f4179, %f4189, %f4133;
	fma.rn.f32 	%f4214, %f4179, %f4190, %f4134;
	fma.rn.f32 	%f4215, %f4179, %f4191, %f4135;
	fma.rn.f32 	%f4216, %f4179, %f4192, %f4136;
	fma.rn.f32 	%f4217, %f4180, %f4185, %f4137;
	fma.rn.f32 	%f4218, %f4180, %f4186, %f4138;
	fma.rn.f32 	%f4219, %f4180, %f4187, %f4139;
	fma.rn.f32 	%f4220, %f4180, %f4188, %f4140;
	fma.rn.f32 	%f4221, %f4180, %f4189, %f4141;
	fma.rn.f32 	%f4222, %f4180, %f4190, %f4142;
	fma.rn.f32 	%f4223, %f4180, %f4191, %f4143;
	fma.rn.f32 	%f4224, %f4180, %f4192, %f4144;
	fma.rn.f32 	%f4225, %f4181, %f4185, %f4145;
	fma.rn.f32 	%f4226, %f4181, %f4186, %f4146;
	fma.rn.f32 	%f4227, %f4181, %f4187, %f4147;
	fma.rn.f32 	%f4228, %f4181, %f4188, %f4148;
	fma.rn.f32 	%f4229, %f4181, %f4189, %f4149;
	fma.rn.f32 	%f4230, %f4181, %f4190, %f4150;
	fma.rn.f32 	%f4231, %f4181, %f4191, %f4151;
	fma.rn.f32 	%f4232, %f4181, %f4192, %f4152;
	fma.rn.f32 	%f4233, %f4182, %f4185, %f4153;
	fma.rn.f32 	%f4234, %f4182, %f4186, %f4154;
	fma.rn.f32 	%f4235, %f4182, %f4187, %f4155;
	fma.rn.f32 	%f4236, %f4182, %f4188, %f4156;
	fma.rn.f32 	%f4237, %f4182, %f4189, %f4157;
	fma.rn.f32 	%f4238, %f4182, %f4190, %f4158;
	fma.rn.f32 	%f4239, %f4182, %f4191, %f4159;
	fma.rn.f32 	%f4240, %f4182, %f4192, %f4160;
	fma.rn.f32 	%f4241, %f4183, %f4185, %f4161;
	fma.rn.f32 	%f4242, %f4183, %f4186, %f4162;
	fma.rn.f32 	%f4243, %f4183, %f4187, %f4163;
	fma.rn.f32 	%f4244, %f4183, %f4188, %f4164;
	fma.rn.f32 	%f4245, %f4183, %f4189, %f4165;
	fma.rn.f32 	%f4246, %f4183, %f4190, %f4166;
	fma.rn.f32 	%f4247, %f4183, %f4191, %f4167;
	fma.rn.f32 	%f4248, %f4183, %f4192, %f4168;
	fma.rn.f32 	%f4249, %f4184, %f4185, %f4169;
	fma.rn.f32 	%f4250, %f4184, %f4186, %f4170;
	fma.rn.f32 	%f4251, %f4184, %f4187, %f4171;
	fma.rn.f32 	%f4252, %f4184, %f4188, %f4172;
	fma.rn.f32 	%f4253, %f4184, %f4189, %f4173;
	fma.rn.f32 	%f4254, %f4184, %f4190, %f4174;
	fma.rn.f32 	%f4255, %f4184, %f4191, %f4175;
	fma.rn.f32 	%f4256, %f4184, %f4192, %f4176;
	ld.shared.v4.f32 	{%f4257, %f4258, %f4259, %f4260}, [%r2+3584];
	ld.shared.v4.f32 	{%f4261, %f4262, %f4263, %f4264}, [%r2+3840];
	ld.shared.v4.f32 	{%f4265, %f4266, %f4267, %f4268}, [%r39+3584];
	ld.shared.v4.f32 	{%f4269, %f4270, %f4271, %f4272}, [%r39+3840];
	fma.rn.f32 	%f4273, %f4257, %f4265, %f4193;
	fma.rn.f32 	%f4274, %f4257, %f4266, %f4194;
	fma.rn.f32 	%f4275, %f4257, %f4267, %f4195;
	fma.rn.f32 	%f4276, %f4257, %f4268, %f4196;
	fma.rn.f32 	%f4277, %f4257, %f4269, %f4197;
	fma.rn.f32 	%f4278, %f4257, %f4270, %f4198;
	fma.rn.f32 	%f4279, %f4257, %f4271, %f4199;
	fma.rn.f32 	%f4280, %f4257, %f4272, %f4200;
	fma.rn.f32 	%f4281, %f4258, %f4265, %f4201;
	fma.rn.f32 	%f4282, %f4258, %f4266, %f4202;
	fma.rn.f32 	%f4283, %f4258, %f4267, %f4203;
	fma.rn.f32 	%f4284, %f4258, %f4268, %f4204;
	fma.rn.f32 	%f4285, %f4258, %f4269, %f4205;
	fma.rn.f32 	%f4286, %f4258, %f4270, %f4206;
	fma.rn.f32 	%f4287, %f4258, %f4271, %f4207;
	fma.rn.f32 	%f4288, %f4258, %f4272, %f4208;
	fma.rn.f32 	%f4289, %f4259, %f4265, %f4209;
	fma.rn.f32 	%f4290, %f4259, %f4266, %f4210;
	fma.rn.f32 	%f4291, %f4259, %f4267, %f4211;
	fma.rn.f32 	%f4292, %f4259, %f4268, %f4212;
	fma.rn.f32 	%f4293, %f4259, %f4269, %f4213;
	fma.rn.f32 	%f4294, %f4259, %f4270, %f4214;
	fma.rn.f32 	%f4295, %f4259, %f4271, %f4215;
	fma.rn.f32 	%f4296, %f4259, %f4272, %f4216;
	fma.rn.f32 	%f4297, %f4260, %f4265, %f4217;
	fma.rn.f32 	%f4298, %f4260, %f4266, %f4218;
	fma.rn.f32 	%f4299, %f4260, %f4267, %f4219;
	fma.rn.f32 	%f4300, %f4260, %f4268, %f4220;
	fma.rn.f32 	%f4301, %f4260, %f4269, %f4221;
	fma.rn.f32 	%f4302, %f4260, %f4270, %f4222;
	fma.rn.f32 	%f4303, %f4260, %f4271, %f4223;
	fma.rn.f32 	%f4304, %f4260, %f4272, %f4224;
	fma.rn.f32 	%f4305, %f4261, %f4265, %f4225;
	fma.rn.f32 	%f4306, %f4261, %f4266, %f4226;
	fma.rn.f32 	%f4307, %f4261, %f4267, %f4227;
	fma.rn.f32 	%f4308, %f4261, %f4268, %f4228;
	fma.rn.f32 	%f4309, %f4261, %f4269, %f4229;
	fma.rn.f32 	%f4310, %f4261, %f4270, %f4230;
	fma.rn.f32 	%f4311, %f4261, %f4271, %f4231;
	fma.rn.f32 	%f4312, %f4261, %f4272, %f4232;
	fma.rn.f32 	%f4313, %f4262, %f4265, %f4233;
	fma.rn.f32 	%f4314, %f4262, %f4266, %f4234;
	fma.rn.f32 	%f4315, %f4262, %f4267, %f4235;
	fma.rn.f32 	%f4316, %f4262, %f4268, %f4236;
	fma.rn.f32 	%f4317, %f4262, %f4269, %f4237;
	fma.rn.f32 	%f4318, %f4262, %f4270, %f4238;
	fma.rn.f32 	%f4319, %f4262, %f4271, %f4239;
	fma.rn.f32 	%f4320, %f4262, %f4272, %f4240;
	fma.rn.f32 	%f4321, %f4263, %f4265, %f4241;
	fma.rn.f32 	%f4322, %f4263, %f4266, %f4242;
	fma.rn.f32 	%f4323, %f4263, %f4267, %f4243;
	fma.rn.f32 	%f4324, %f4263, %f4268, %f4244;
	fma.rn.f32 	%f4325, %f4263, %f4269, %f4245;
	fma.rn.f32 	%f4326, %f4263, %f4270, %f4246;
	fma.rn.f32 	%f4327, %f4263, %f4271, %f4247;
	fma.rn.f32 	%f4328, %f4263, %f4272, %f4248;
	fma.rn.f32 	%f4329, %f4264, %f4265, %f4249;
	fma.rn.f32 	%f4330, %f4264, %f4266, %f4250;
	fma.rn.f32 	%f4331, %f4264, %f4267, %f4251;
	fma.rn.f32 	%f4332, %f4264, %f4268, %f4252;
	fma.rn.f32 	%f4333, %f4264, %f4269, %f4253;
	fma.rn.f32 	%f4334, %f4264, %f4270, %f4254;
	fma.rn.f32 	%f4335, %f4264, %f4271, %f4255;
	fma.rn.f32 	%f4336, %f4264, %f4272, %f4256;
	st.shared.f32 	[%r34+4096], %f3689;
	st.shared.f32 	[%r34+4608], %f3690;
	st.shared.f32 	[%r34+5120], %f3691;
	st.shared.f32 	[%r34+5632], %f3692;
	st.shared.v4.f32 	[%r37+4096], {%f3693, %f3694, %f3695, %f3696};
	bar.sync 	0;
	ld.global.nc.v4.f32 	{%f4337, %f4338, %f4339, %f4340}, [%rd10+192];
	ld.global.nc.v4.f32 	{%f4341, %f4342, %f4343, %f4344}, [%rd12+24576];
	ld.shared.v4.f32 	{%f4345, %f4346, %f4347, %f4348}, [%r2+4096];
	ld.shared.v4.f32 	{%f4349, %f4350, %f4351, %f4352}, [%r2+4352];
	ld.shared.v4.f32 	{%f4353, %f4354, %f4355, %f4356}, [%r39+4096];
	ld.shared.v4.f32 	{%f4357, %f4358, %f4359, %f4360}, [%r39+4352];
	fma.rn.f32 	%f4361, %f4345, %f4353, %f4273;
	fma.rn.f32 	%f4362, %f4345, %f4354, %f4274;
	fma.rn.f32 	%f4363, %f4345, %f4355, %f4275;
	fma.rn.f32 	%f4364, %f4345, %f4356, %f4276;
	fma.rn.f32 	%f4365, %f4345, %f4357, %f4277;
	fma.rn.f32 	%f4366, %f4345, %f4358, %f4278;
	fma.rn.f32 	%f4367, %f4345, %f4359, %f4279;
	fma.rn.f32 	%f4368, %f4345, %f4360, %f4280;
	fma.rn.f32 	%f4369, %f4346, %f4353, %f4281;
	fma.rn.f32 	%f4370, %f4346, %f4354, %f4282;
	fma.rn.f32 	%f4371, %f4346, %f4355, %f4283;
	fma.rn.f32 	%f4372, %f4346, %f4356, %f4284;
	fma.rn.f32 	%f4373, %f4346, %f4357, %f4285;
	fma.rn.f32 	%f4374, %f4346, %f4358, %f4286;
	fma.rn.f32 	%f4375, %f4346, %f4359, %f4287;
	fma.rn.f32 	%f4376, %f4346, %f4360, %f4288;
	fma.rn.f32 	%f4377, %f4347, %f4353, %f4289;
	fma.rn.f32 	%f4378, %f4347, %f4354, %f4290;
	fma.rn.f32 	%f4379, %f4347, %f4355, %f4291;
	fma.rn.f32 	%f4380, %f4347, %f4356, %f4292;
	fma.rn.f32 	%f4381, %f4347, %f4357, %f4293;
	fma.rn.f32 	%f4382, %f4347, %f4358, %f4294;
	fma.rn.f32 	%f4383, %f4347, %f4359, %f4295;
	fma.rn.f32 	%f4384, %f4347, %f4360, %f4296;
	fma.rn.f32 	%f4385, %f4348, %f4353, %f4297;
	fma.rn.f32 	%f4386, %f4348, %f4354, %f4298;
	fma.rn.f32 	%f4387, %f4348, %f4355, %f4299;
	fma.rn.f32 	%f4388, %f4348, %f4356, %f4300;
	fma.rn.f32 	%f4389, %f4348, %f4357, %f4301;
	fma.rn.f32 	%f4390, %f4348, %f4358, %f4302;
	fma.rn.f32 	%f4391, %f4348, %f4359, %f4303;
	fma.rn.f32 	%f4392, %f4348, %f4360, %f4304;
	fma.rn.f32 	%f4393, %f4349, %f4353, %f4305;
	fma.rn.f32 	%f4394, %f4349, %f4354, %f4306;
	fma.rn.f32 	%f4395, %f4349, %f4355, %f4307;
	fma.rn.f32 	%f4396, %f4349, %f4356, %f4308;
	fma.rn.f32 	%f4397, %f4349, %f4357, %f4309;
	fma.rn.f32 	%f4398, %f4349, %f4358, %f4310;
	fma.rn.f32 	%f4399, %f4349, %f4359, %f4311;
	fma.rn.f32 	%f4400, %f4349, %f4360, %f4312;
	fma.rn.f32 	%f4401, %f4350, %f4353, %f4313;
	fma.rn.f32 	%f4402, %f4350, %f4354, %f4314;
	fma.rn.f32 	%f4403, %f4350, %f4355, %f4315;
	fma.rn.f32 	%f4404, %f4350, %f4356, %f4316;
	fma.rn.f32 	%f4405, %f4350, %f4357, %f4317;
	fma.rn.f32 	%f4406, %f4350, %f4358, %f4318;
	fma.rn.f32 	%f4407, %f4350, %f4359, %f4319;
	fma.rn.f32 	%f4408, %f4350, %f4360, %f4320;
	fma.rn.f32 	%f4409, %f4351, %f4353, %f4321;
	fma.rn.f32 	%f4410, %f4351, %f4354, %f4322;
	fma.rn.f32 	%f4411, %f4351, %f4355, %f4323;
	fma.rn.f32 	%f4412, %f4351, %f4356, %f4324;
	fma.rn.f32 	%f4413, %f4351, %f4357, %f4325;
	fma.rn.f32 	%f4414, %f4351, %f4358, %f4326;
	fma.rn.f32 	%f4415, %f4351, %f4359, %f4327;
	fma.rn.f32 	%f4416, %f4351, %f4360, %f4328;
	fma.rn.f32 	%f4417, %f4352, %f4353, %f4329;
	fma.rn.f32 	%f4418, %f4352, %f4354, %f4330;
	fma.rn.f32 	%f4419, %f4352, %f4355, %f4331;
	fma.rn.f32 	%f4420, %f4352, %f4356, %f4332;
	fma.rn.f32 	%f4421, %f4352, %f4357, %f4333;
	fma.rn.f32 	%f4422, %f4352, %f4358, %f4334;
	fma.rn.f32 	%f4423, %f4352, %f4359, %f4335;
	fma.rn.f32 	%f4424, %f4352, %f4360, %f4336;
	ld.shared.v4.f32 	{%f4425, %f4426, %f4427, %f4428}, [%r2+4608];
	ld.shared.v4.f32 	{%f4429, %f4430, %f4431, %f4432}, [%r2+4864];
	ld.shared.v4.f32 	{%f4433, %f4434, %f4435, %f4436}, [%r39+4608];
	ld.shared.v4.f32 	{%f4437, %f4438, %f4439, %f4440}, [%r39+4864];
	fma.rn.f32 	%f4441, %f4425, %f4433, %f4361;
	fma.rn.f32 	%f4442, %f4425, %f4434, %f4362;
	fma.rn.f32 	%f4443, %f4425, %f4435, %f4363;
	fma.rn.f32 	%f4444, %f4425, %f4436, %f4364;
	fma.rn.f32 	%f4445, %f4425, %f4437, %f4365;
	fma.rn.f32 	%f4446, %f4425, %f4438, %f4366;
	fma.rn.f32 	%f4447, %f4425, %f4439, %f4367;
	fma.rn.f32 	%f4448, %f4425, %f4440, %f4368;
	fma.rn.f32 	%f4449, %f4426, %f4433, %f4369;
	fma.rn.f32 	%f4450, %f4426, %f4434, %f4370;
	fma.rn.f32 	%f4451, %f4426, %f4435, %f4371;
	fma.rn.f32 	%f4452, %f4426, %f4436, %f4372;
	fma.rn.f32 	%f4453, %f4426, %f4437, %f4373;
	fma.rn.f32 	%f4454, %f4426, %f4438, %f4374;
	fma.rn.f32 	%f4455, %f4426, %f4439, %f4375;
	fma.rn.f32 	%f4456, %f4426, %f4440, %f4376;
	fma.rn.f32 	%f4457, %f4427, %f4433, %f4377;
	fma.rn.f32 	%f4458, %f4427, %f4434, %f4378;
	fma.rn.f32 	%f4459, %f4427, %f4435, %f4379;
	fma.rn.f32 	%f4460, %f4427, %f4436, %f4380;
	fma.rn.f32 	%f4461, %f4427, %f4437, %f4381;
	fma.rn.f32 	%f4462, %f4427, %f4438, %f4382;
	fma.rn.f32 	%f4463, %f4427, %f4439, %f4383;
	fma.rn.f32 	%f4464, %f4427, %f4440, %f4384;
	fma.rn.f32 	%f4465, %f4428, %f4433, %f4385;
	fma.rn.f32 	%f4466, %f4428, %f4434, %f4386;
	fma.rn.f32 	%f4467, %f4428, %f4435, %f4387;
	fma.rn.f32 	%f4468, %f4428, %f4436, %f4388;
	fma.rn.f32 	%f4469, %f4428, %f4437, %f4389;
	fma.rn.f32 	%f4470, %f4428, %f4438, %f4390;
	fma.rn.f32 	%f4471, %f4428, %f4439, %f4391;
	fma.rn.f32 	%f4472, %f4428, %f4440, %f4392;
	fma.rn.f32 	%f4473, %f4429, %f4433, %f4393;
	fma.rn.f32 	%f4474, %f4429, %f4434, %f4394;
	fma.rn.f32 	%f4475, %f4429, %f4435, %f4395;
	fma.rn.f32 	%f4476, %f4429, %f4436, %f4396;
	fma.rn.f32 	%f4477, %f4429, %f4437, %f4397;
	fma.rn.f32 	%f4478, %f4429, %f4438, %f4398;
	fma.rn.f32 	%f4479, %f4429, %f4439, %f4399;
	fma.rn.f32 	%f4480, %f4429, %f4440, %f4400;
	fma.rn.f32 	%f4481, %f4430, %f4433, %f4401;
	fma.rn.f32 	%f4482, %f4430, %f4434, %f4402;
	fma.rn.f32 	%f4483, %f4430, %f4435, %f4403;
	fma.rn.f32 	%f4484, %f4430, %f4436, %f4404;
	fma.rn.f32 	%f4485, %f4430, %f4437, %f4405;
	fma.rn.f32 	%f4486, %f4430, %f4438, %f4406;
	fma.rn.f32 	%f4487, %f4430, %f4439, %f4407;
	fma.rn.f32 	%f4488, %f4430, %f4440, %f4408;
	fma.rn.f32 	%f4489, %f4431, %f4433, %f4409;
	fma.rn.f32 	%f4490, %f4431, %f4434, %f4410;
	fma.rn.f32 	%f4491, %f4431, %f4435, %f4411;
	fma.rn.f32 	%f4492, %f4431, %f4436, %f4412;
	fma.rn.f32 	%f4493, %f4431, %f4437, %f4413;
	fma.rn.f32 	%f4494, %f4431, %f4438, %f4414;
	fma.rn.f32 	%f4495, %f4431, %f4439, %f4415;
	fma.rn.f32 	%f4496, %f4431, %f4440, %f4416;
	fma.rn.f32 	%f4497, %f4432, %f4433, %f4417;
	fma.rn.f32 	%f4498, %f4432, %f4434, %f4418;
	fma.rn.f32 	%f4499, %f4432, %f4435, %f4419;
	fma.rn.f32 	%f4500, %f4432, %f4436, %f4420;
	fma.rn.f32 	%f4501, %f4432, %f4437, %f4421;
	fma.rn.f32 	%f4502, %f4432, %f4438, %f4422;
	fma.rn.f32 	%f4503, %f4432, %f4439, %f4423;
	fma.rn.f32 	%f4504, %f4432, %f4440, %f4424;
	ld.shared.v4.f32 	{%f4505, %f4506, %f4507, %f4508}, [%r2+5120];
	ld.shared.v4.f32 	{%f4509, %f4510, %f4511, %f4512}, [%r2+5376];
	ld.shared.v4.f32 	{%f4513, %f4514, %f4515, %f4516}, [%r39+5120];
	ld.shared.v4.f32 	{%f4517, %f4518, %f4519, %f4520}, [%r39+5376];
	fma.rn.f32 	%f4521, %f4505, %f4513, %f4441;
	fma.rn.f32 	%f4522, %f4505, %f4514, %f4442;
	fma.rn.f32 	%f4523, %f4505, %f4515, %f4443;
	fma.rn.f32 	%f4524, %f4505, %f4516, %f4444;
	fma.rn.f32 	%f4525, %f4505, %f4517, %f4445;
	fma.rn.f32 	%f4526, %f4505, %f4518, %f4446;
	fma.rn.f32 	%f4527, %f4505, %f4519, %f4447;
	fma.rn.f32 	%f4528, %f4505, %f4520, %f4448;
	fma.rn.f32 	%f4529, %f4506, %f4513, %f4449;
	fma.rn.f32 	%f4530, %f4506, %f4514, %f4450;
	fma.rn.f32 	%f4531, %f4506, %f4515, %f4451;
	fma.rn.f32 	%f4532, %f4506, %f4516, %f4452;
	fma.rn.f32 	%f4533, %f4506, %f4517, %f4453;
	fma.rn.f32 	%f4534, %f4506, %f4518, %f4454;
	fma.rn.f32 	%f4535, %f4506, %f4519, %f4455;
	fma.rn.f32 	%f4536, %f4506, %f4520, %f4456;
	fma.rn.f32 	%f4537, %f4507, %f4513, %f4457;
	fma.rn.f32 	%f4538, %f4507, %f4514, %f4458;
	fma.rn.f32 	%f4539, %f4507, %f4515, %f4459;
	fma.rn.f32 	%f4540, %f4507, %f4516, %f4460;
	fma.rn.f32 	%f4541, %f4507, %f4517, %f4461;
	fma.rn.f32 	%f4542, %f4507, %f4518, %f4462;
	fma.rn.f32 	%f4543, %f4507, %f4519, %f4463;
	fma.rn.f32 	%f4544, %f4507, %f4520, %f4464;
	fma.rn.f32 	%f4545, %f4508, %f4513, %f4465;
	fma.rn.f32 	%f4546, %f4508, %f4514, %f4466;
	fma.rn.f32 	%f4547, %f4508, %f4515, %f4467;
	fma.rn.f32 	%f4548, %f4508, %f4516, %f4468;
	fma.rn.f32 	%f4549, %f4508, %f4517, %f4469;
	fma.rn.f32 	%f4550, %f4508, %f4518, %f4470;
	fma.rn.f32 	%f4551, %f4508, %f4519, %f4471;
	fma.rn.f32 	%f4552, %f4508, %f4520, %f4472;
	fma.rn.f32 	%f4553, %f4509, %f4513, %f4473;
	fma.rn.f32 	%f4554, %f4509, %f4514, %f4474;
	fma.rn.f32 	%f4555, %f4509, %f4515, %f4475;
	fma.rn.f32 	%f4556, %f4509, %f4516, %f4476;
	fma.rn.f32 	%f4557, %f4509, %f4517, %f4477;
	fma.rn.f32 	%f4558, %f4509, %f4518, %f4478;
	fma.rn.f32 	%f4559, %f4509, %f4519, %f4479;
	fma.rn.f32 	%f4560, %f4509, %f4520, %f4480;
	fma.rn.f32 	%f4561, %f4510, %f4513, %f4481;
	fma.rn.f32 	%f4562, %f4510, %f4514, %f4482;
	fma.rn.f32 	%f4563, %f4510, %f4515, %f4483;
	fma.rn.f32 	%f4564, %f4510, %f4516, %f4484;
	fma.rn.f32 	%f4565, %f4510, %f4517, %f4485;
	fma.rn.f32 	%f4566, %f4510, %f4518, %f4486;
	fma.rn.f32 	%f4567, %f4510, %f4519, %f4487;
	fma.rn.f32 	%f4568, %f4510, %f4520, %f4488;
	fma.rn.f32 	%f4569, %f4511, %f4513, %f4489;
	fma.rn.f32 	%f4570, %f4511, %f4514, %f4490;
	fma.rn.f32 	%f4571, %f4511, %f4515, %f4491;
	fma.rn.f32 	%f4572, %f4511, %f4516, %f4492;
	fma.rn.f32 	%f4573, %f4511, %f4517, %f4493;
	fma.rn.f32 	%f4574, %f4511, %f4518, %f4494;
	fma.rn.f32 	%f4575, %f4511, %f4519, %f4495;
	fma.rn.f32 	%f4576, %f4511, %f4520, %f4496;
	fma.rn.f32 	%f4577, %f4512, %f4513, %f4497;
	fma.rn.f32 	%f4578, %f4512, %f4514, %f4498;
	fma.rn.f32 	%f4579, %f4512, %f4515, %f4499;
	fma.rn.f32 	%f4580, %f4512, %f4516, %f4500;
	fma.rn.f32 	%f4581, %f4512, %f4517, %f4501;
	fma.rn.f32 	%f4582, %f4512, %f4518, %f4502;
	fma.rn.f32 	%f4583, %f4512, %f4519, %f4503;
	fma.rn.f32 	%f4584, %f4512, %f4520, %f4504;
	ld.shared.v4.f32 	{%f4585, %f4586, %f4587, %f4588}, [%r2+5632];
	ld.shared.v4.f32 	{%f4589, %f4590, %f4591, %f4592}, [%r2+5888];
	ld.shared.v4.f32 	{%f4593, %f4594, %f4595, %f4596}, [%r39+5632];
	ld.shared.v4.f32 	{%f4597, %f4598, %f4599, %f4600}, [%r39+5888];
	fma.rn.f32 	%f4601, %f4585, %f4593, %f4521;
	fma.rn.f32 	%f4602, %f4585, %f4594, %f4522;
	fma.rn.f32 	%f4603, %f4585, %f4595, %f4523;
	fma.rn.f32 	%f4604, %f4585, %f4596, %f4524;
	fma.rn.f32 	%f4605, %f4585, %f4597, %f4525;
	fma.rn.f32 	%f4606, %f4585, %f4598, %f4526;
	fma.rn.f32 	%f4607, %f4585, %f4599, %f4527;
	fma.rn.f32 	%f4608, %f4585, %f4600, %f4528;
	fma.rn.f32 	%f4609, %f4586, %f4593, %f4529;
	fma.rn.f32 	%f4610, %f4586, %f4594, %f4530;
	fma.rn.f32 	%f4611, %f4586, %f4595, %f4531;
	fma.rn.f32 	%f4612, %f4586, %f4596, %f4532;
	fma.rn.f32 	%f4613, %f4586, %f4597, %f4533;
	fma.rn.f32 	%f4614, %f4586, %f4598, %f4534;
	fma.rn.f32 	%f4615, %f4586, %f4599, %f4535;
	fma.rn.f32 	%f4616, %f4586, %f4600, %f4536;
	fma.rn.f32 	%f4617, %f4587, %f4593, %f4537;
	fma.rn.f32 	%f4618, %f4587, %f4594, %f4538;
	fma.rn.f32 	%f4619, %f4587, %f4595, %f4539;
	fma.rn.f32 	%f4620, %f4587, %f4596, %f4540;
	fma.rn.f32 	%f4621, %f4587, %f4597, %f4541;
	fma.rn.f32 	%f4622, %f4587, %f4598, %f4542;
	fma.rn.f32 	%f4623, %f4587, %f4599, %f4543;
	fma.rn.f32 	%f4624, %f4587, %f4600, %f4544;
	fma.rn.f32 	%f4625, %f4588, %f4593, %f4545;
	fma.rn.f32 	%f4626, %f4588, %f4594, %f4546;
	fma.rn.f32 	%f4627, %f4588, %f4595, %f4547;
	fma.rn.f32 	%f4628, %f4588, %f4596, %f4548;
	fma.rn.f32 	%f4629, %f4588, %f4597, %f4549;
	fma.rn.f32 	%f4630, %f4588, %f4598, %f4550;
	fma.rn.f32 	%f4631, %f4588, %f4599, %f4551;
	fma.rn.f32 	%f4632, %f4588, %f4600, %f4552;
	fma.rn.f32 	%f4633, %f4589, %f4593, %f4553;
	fma.rn.f32 	%f4634, %f4589, %f4594, %f4554;
	fma.rn.f32 	%f4635, %f4589, %f4595, %f4555;
	fma.rn.f32 	%f4636, %f4589, %f4596, %f4556;
	fma.rn.f32 	%f4637, %f4589, %f4597, %f4557;
	fma.rn.f32 	%f4638, %f4589, %f4598, %f4558;
	fma.rn.f32 	%f4639, %f4589, %f4599, %f4559;
	fma.rn.f32 	%f4640, %f4589, %f4600, %f4560;
	fma.rn.f32 	%f4641, %f4590, %f4593, %f4561;
	fma.rn.f32 	%f4642, %f4590, %f4594, %f4562;
	fma.rn.f32 	%f4643, %f4590, %f4595, %f4563;
	fma.rn.f32 	%f4644, %f4590, %f4596, %f4564;
	fma.rn.f32 	%f4645, %f4590, %f4597, %f4565;
	fma.rn.f32 	%f4646, %f4590, %f4598, %f4566;
	fma.rn.f32 	%f4647, %f4590, %f4599, %f4567;
	fma.rn.f32 	%f4648, %f4590, %f4600, %f4568;
	fma.rn.f32 	%f4649, %f4591, %f4593, %f4569;
	fma.rn.f32 	%f4650, %f4591, %f4594, %f4570;
	fma.rn.f32 	%f4651, %f4591, %f4595, %f4571;
	fma.rn.f32 	%f4652, %f4591, %f4596, %f4572;
	fma.rn.f32 	%f4653, %f4591, %f4597, %f4573;
	fma.rn.f32 	%f4654, %f4591, %f4598, %f4574;
	fma.rn.f32 	%f4655, %f4591, %f4599, %f4575;
	fma.rn.f32 	%f4656, %f4591, %f4600, %f4576;
	fma.rn.f32 	%f4657, %f4592, %f4593, %f4577;
	fma.rn.f32 	%f4658, %f4592, %f4594, %f4578;
	fma.rn.f32 	%f4659, %f4592, %f4595, %f4579;
	fma.rn.f32 	%f4660, %f4592, %f4596, %f4580;
	fma.rn.f32 	%f4661, %f4592, %f4597, %f4581;
	fma.rn.f32 	%f4662, %f4592, %f4598, %f4582;
	fma.rn.f32 	%f4663, %f4592, %f4599, %f4583;
	fma.rn.f32 	%f4664, %f4592, %f4600, %f4584;
	ld.shared.v4.f32 	{%f4665, %f4666, %f4667, %f4668}, [%r2+6144];
	ld.shared.v4.f32 	{%f4669, %f4670, %f4671, %f4672}, [%r2+6400];
	ld.shared.v4.f32 	{%f4673, %f4674, %f4675, %f4676}, [%r39+6144];
	ld.shared.v4.f32 	{%f4677, %f4678, %f4679, %f4680}, [%r39+6400];
	fma.rn.f32 	%f4681, %f4665, %f4673, %f4601;
	fma.rn.f32 	%f4682, %f4665, %f4674, %f4602;
	fma.rn.f32 	%f4683, %f4665, %f4675, %f4603;
	fma.rn.f32 	%f4684, %f4665, %f4676, %f4604;
	fma.rn.f32 	%f4685, %f4665, %f4677, %f4605;
	fma.rn.f32 	%f4686, %f4665, %f4678, %f4606;
	fma.rn.f32 	%f4687, %f4665, %f4679, %f4607;
	fma.rn.f32 	%f4688, %f4665, %f4680, %f4608;
	fma.rn.f32 	%f4689, %f4666, %f4673, %f4609;
	fma.rn.f32 	%f4690, %f4666, %f4674, %f4610;
	fma.rn.f32 	%f4691, %f4666, %f4675, %f4611;
	fma.rn.f32 	%f4692, %f4666, %f4676, %f4612;
	fma.rn.f32 	%f4693, %f4666, %f4677, %f4613;
	fma.rn.f32 	%f4694, %f4666, %f4678, %f4614;
	fma.rn.f32 	%f4695, %f4666, %f4679, %f4615;
	fma.rn.f32 	%f4696, %f4666, %f4680, %f4616;
	fma.rn.f32 	%f4697, %f4667, %f4673, %f4617;
	fma.rn.f32 	%f4698, %f4667, %f4674, %f4618;
	fma.rn.f32 	%f4699, %f4667, %f4675, %f4619;
	fma.rn.f32 	%f4700, %f4667, %f4676, %f4620;
	fma.rn.f32 	%f4701, %f4667, %f4677, %f4621;
	fma.rn.f32 	%f4702, %f4667, %f4678, %f4622;
	fma.rn.f32 	%f4703, %f4667, %f4679, %f4623;
	fma.rn.f32 	%f4704, %f4667, %f4680, %f4624;
	fma.rn.f32 	%f4705, %f4668, %f4673, %f4625;
	fma.rn.f32 	%f4706, %f4668, %f4674, %f4626;
	fma.rn.f32 	%f4707, %f4668, %f4675, %f4627;
	fma.rn.f32 	%f4708, %f4668, %f4676, %f4628;
	fma.rn.f32 	%f4709, %f4668, %f4677, %f4629;
	fma.rn.f32 	%f4710, %f4668, %f4678, %f4630;
	fma.rn.f32 	%f4711, %f4668, %f4679, %f4631;
	fma.rn.f32 	%f4712, %f4668, %f4680, %f4632;
	fma.rn.f32 	%f4713, %f4669, %f4673, %f4633;
	fma.rn.f32 	%f4714, %f4669, %f4674, %f4634;
	fma.rn.f32 	%f4715, %f4669, %f4675, %f4635;
	fma.rn.f32 	%f4716, %f4669, %f4676, %f4636;
	fma.rn.f32 	%f4717, %f4669, %f4677, %f4637;
	fma.rn.f32 	%f4718, %f4669, %f4678, %f4638;
	fma.rn.f32 	%f4719, %f4669, %f4679, %f4639;
	fma.rn.f32 	%f4720, %f4669, %f4680, %f4640;
	fma.rn.f32 	%f4721, %f4670, %f4673, %f4641;
	fma.rn.f32 	%f4722, %f4670, %f4674, %f4642;
	fma.rn.f32 	%f4723, %f4670, %f4675, %f4643;
	fma.rn.f32 	%f4724, %f4670, %f4676, %f4644;
	fma.rn.f32 	%f4725, %f4670, %f4677, %f4645;
	fma.rn.f32 	%f4726, %f4670, %f4678, %f4646;
	fma.rn.f32 	%f4727, %f4670, %f4679, %f4647;
	fma.rn.f32 	%f4728, %f4670, %f4680, %f4648;
	fma.rn.f32 	%f4729, %f4671, %f4673, %f4649;
	fma.rn.f32 	%f4730, %f4671, %f4674, %f4650;
	fma.rn.f32 	%f4731, %f4671, %f4675, %f4651;
	fma.rn.f32 	%f4732, %f4671, %f4676, %f4652;
	fma.rn.f32 	%f4733, %f4671, %f4677, %f4653;
	fma.rn.f32 	%f4734, %f4671, %f4678, %f4654;
	fma.rn.f32 	%f4735, %f4671, %f4679, %f4655;
	fma.rn.f32 	%f4736, %f4671, %f4680, %f4656;
	fma.rn.f32 	%f4737, %f4672, %f4673, %f4657;
	fma.rn.f32 	%f4738, %f4672, %f4674, %f4658;
	fma.rn.f32 	%f4739, %f4672, %f4675, %f4659;
	fma.rn.f32 	%f4740, %f4672, %f4676, %f4660;
	fma.rn.f32 	%f4741, %f4672, %f4677, %f4661;
	fma.rn.f32 	%f4742, %f4672, %f4678, %f4662;
	fma.rn.f32 	%f4743, %f4672, %f4679, %f4663;
	fma.rn.f32 	%f4744, %f4672, %f4680, %f4664;
	ld.shared.v4.f32 	{%f4745, %f4746, %f4747, %f4748}, [%r2+6656];
	ld.shared.v4.f32 	{%f4749, %f4750, %f4751, %f4752}, [%r2+6912];
	ld.shared.v4.f32 	{%f4753, %f4754, %f4755, %f4756}, [%r39+6656];
	ld.shared.v4.f32 	{%f4757, %f4758, %f4759, %f4760}, [%r39+6912];
	fma.rn.f32 	%f4761, %f4745, %f4753, %f4681;
	fma.rn.f32 	%f4762, %f4745, %f4754, %f4682;
	fma.rn.f32 	%f4763, %f4745, %f4755, %f4683;
	fma.rn.f32 	%f4764, %f4745, %f4756, %f4684;
	fma.rn.f32 	%f4765, %f4745, %f4757, %f4685;
	fma.rn.f32 	%f4766, %f4745, %f4758, %f4686;
	fma.rn.f32 	%f4767, %f4745, %f4759, %f4687;
	fma.rn.f32 	%f4768, %f4745, %f4760, %f4688;
	fma.rn.f32 	%f4769, %f4746, %f4753, %f4689;
	fma.rn.f32 	%f4770, %f4746, %f4754, %f4690;
	fma.rn.f32 	%f4771, %f4746, %f4755, %f4691;
	fma.rn.f32 	%f4772, %f4746, %f4756, %f4692;
	fma.rn.f32 	%f4773, %f4746, %f4757, %f4693;
	fma.rn.f32 	%f4774, %f4746, %f4758, %f4694;
	fma.rn.f32 	%f4775, %f4746, %f4759, %f4695;
	fma.rn.f32 	%f4776, %f4746, %f4760, %f4696;
	fma.rn.f32 	%f4777, %f4747, %f4753, %f4697;
	fma.rn.f32 	%f4778, %f4747, %f4754, %f4698;
	fma.rn.f32 	%f4779, %f4747, %f4755, %f4699;
	fma.rn.f32 	%f4780, %f4747, %f4756, %f4700;
	fma.rn.f32 	%f4781, %f4747, %f4757, %f4701;
	fma.rn.f32 	%f4782, %f4747, %f4758, %f4702;
	fma.rn.f32 	%f4783, %f4747, %f4759, %f4703;
	fma.rn.f32 	%f4784, %f4747, %f4760, %f4704;
	fma.rn.f32 	%f4785, %f4748, %f4753, %f4705;
	fma.rn.f32 	%f4786, %f4748, %f4754, %f4706;
	fma.rn.f32 	%f4787, %f4748, %f4755, %f4707;
	fma.rn.f32 	%f4788, %f4748, %f4756, %f4708;
	fma.rn.f32 	%f4789, %f4748, %f4757, %f4709;
	fma.rn.f32 	%f4790, %f4748, %f4758, %f4710;
	fma.rn.f32 	%f4791, %f4748, %f4759, %f4711;
	fma.rn.f32 	%f4792, %f4748, %f4760, %f4712;
	fma.rn.f32 	%f4793, %f4749, %f4753, %f4713;
	fma.rn.f32 	%f4794, %f4749, %f4754, %f4714;
	fma.rn.f32 	%f4795, %f4749, %f4755, %f4715;
	fma.rn.f32 	%f4796, %f4749, %f4756, %f4716;
	fma.rn.f32 	%f4797, %f4749, %f4757, %f4717;
	fma.rn.f32 	%f4798, %f4749, %f4758, %f4718;
	fma.rn.f32 	%f4799, %f4749, %f4759, %f4719;
	fma.rn.f32 	%f4800, %f4749, %f4760, %f4720;
	fma.rn.f32 	%f4801, %f4750, %f4753, %f4721;
	fma.rn.f32 	%f4802, %f4750, %f4754, %f4722;
	fma.rn.f32 	%f4803, %f4750, %f4755, %f4723;
	fma.rn.f32 	%f4804, %f4750, %f4756, %f4724;
	fma.rn.f32 	%f4805, %f4750, %f4757, %f4725;
	fma.rn.f32 	%f4806, %f4750, %f4758, %f4726;
	fma.rn.f32 	%f4807, %f4750, %f4759, %f4727;
	fma.rn.f32 	%f4808, %f4750, %f4760, %f4728;
	fma.rn.f32 	%f4809, %f4751, %f4753, %f4729;
	fma.rn.f32 	%f4810, %f4751, %f4754, %f4730;
	fma.rn.f32 	%f4811, %f4751, %f4755, %f4731;
	fma.rn.f32 	%f4812, %f4751, %f4756, %f4732;
	fma.rn.f32 	%f4813, %f4751, %f4757, %f4733;
	fma.rn.f32 	%f4814, %f4751, %f4758, %f4734;
	fma.rn.f32 	%f4815, %f4751, %f4759, %f4735;
	fma.rn.f32 	%f4816, %f4751, %f4760, %f4736;
	fma.rn.f32 	%f4817, %f4752, %f4753, %f4737;
	fma.rn.f32 	%f4818, %f4752, %f4754, %f4738;
	fma.rn.f32 	%f4819, %f4752, %f4755, %f4739;
	fma.rn.f32 	%f4820, %f4752, %f4756, %f4740;
	fma.rn.f32 	%f4821, %f4752, %f4757, %f4741;
	fma.rn.f32 	%f4822, %f4752, %f4758, %f4742;
	fma.rn.f32 	%f4823, %f4752, %f4759, %f4743;
	fma.rn.f32 	%f4824, %f4752, %f4760, %f4744;
	ld.shared.v4.f32 	{%f4825, %f4826, %f4827, %f4828}, [%r2+7168];
	ld.shared.v4.f32 	{%f4829, %f4830, %f4831, %f4832}, [%r2+7424];
	ld.shared.v4.f32 	{%f4833, %f4834, %f4835, %f4836}, [%r39+7168];
	ld.shared.v4.f32 	{%f4837, %f4838, %f4839, %f4840}, [%r39+7424];
	fma.rn.f32 	%f4841, %f4825, %f4833, %f4761;
	fma.rn.f32 	%f4842, %f4825, %f4834, %f4762;
	fma.rn.f32 	%f4843, %f4825, %f4835, %f4763;
	fma.rn.f32 	%f4844, %f4825, %f4836, %f4764;
	fma.rn.f32 	%f4845, %f4825, %f4837, %f4765;
	fma.rn.f32 	%f4846, %f4825, %f4838, %f4766;
	fma.rn.f32 	%f4847, %f4825, %f4839, %f4767;
	fma.rn.f32 	%f4848, %f4825, %f4840, %f4768;
	fma.rn.f32 	%f4849, %f4826, %f4833, %f4769;
	fma.rn.f32 	%f4850, %f4826, %f4834, %f4770;
	fma.rn.f32 	%f4851, %f4826, %f4835, %f4771;
	fma.rn.f32 	%f4852, %f4826, %f4836, %f4772;
	fma.rn.f32 	%f4853, %f4826, %f4837, %f4773;
	fma.rn.f32 	%f4854, %f4826, %f4838, %f4774;
	fma.rn.f32 	%f4855, %f4826, %f4839, %f4775;
	fma.rn.f32 	%f4856, %f4826, %f4840, %f4776;
	fma.rn.f32 	%f4857, %f4827, %f4833, %f4777;
	fma.rn.f32 	%f4858, %f4827, %f4834, %f4778;
	fma.rn.f32 	%f4859, %f4827, %f4835, %f4779;
	fma.rn.f32 	%f4860, %f4827, %f4836, %f4780;
	fma.rn.f32 	%f4861, %f4827, %f4837, %f4781;
	fma.rn.f32 	%f4862, %f4827, %f4838, %f4782;
	fma.rn.f32 	%f4863, %f4827, %f4839, %f4783;
	fma.rn.f32 	%f4864, %f4827, %f4840, %f4784;
	fma.rn.f32 	%f4865, %f4828, %f4833, %f4785;
	fma.rn.f32 	%f4866, %f4828, %f4834, %f4786;
	fma.rn.f32 	%f4867, %f4828, %f4835, %f4787;
	fma.rn.f32 	%f4868, %f4828, %f4836, %f4788;
	fma.rn.f32 	%f4869, %f4828, %f4837, %f4789;
	fma.rn.f32 	%f4870, %f4828, %f4838, %f4790;
	fma.rn.f32 	%f4871, %f4828, %f4839, %f4791;
	fma.rn.f32 	%f4872, %f4828, %f4840, %f4792;
	fma.rn.f32 	%f4873, %f4829, %f4833, %f4793;
	fma.rn.f32 	%f4874, %f4829, %f4834, %f4794;
	fma.rn.f32 	%f4875, %f4829, %f4835, %f4795;
	fma.rn.f32 	%f4876, %f4829, %f4836, %f4796;
	fma.rn.f32 	%f4877, %f4829, %f4837, %f4797;
	fma.rn.f32 	%f4878, %f4829, %f4838, %f4798;
	fma.rn.f32 	%f4879, %f4829, %f4839, %f4799;
	fma.rn.f32 	%f4880, %f4829, %f4840, %f4800;
	fma.rn.f32 	%f4881, %f4830, %f4833, %f4801;
	fma.rn.f32 	%f4882, %f4830, %f4834, %f4802;
	fma.rn.f32 	%f4883, %f4830, %f4835, %f4803;
	fma.rn.f32 	%f4884, %f4830, %f4836, %f4804;
	fma.rn.f32 	%f4885, %f4830, %f4837, %f4805;
	fma.rn.f32 	%f4886, %f4830, %f4838, %f4806;
	fma.rn.f32 	%f4887, %f4830, %f4839, %f4807;
	fma.rn.f32 	%f4888, %f4830, %f4840, %f4808;
	fma.rn.f32 	%f4889, %f4831, %f4833, %f4809;
	fma.rn.f32 	%f4890, %f4831, %f4834, %f4810;
	fma.rn.f32 	%f4891, %f4831, %f4835, %f4811;
	fma.rn.f32 	%f4892, %f4831, %f4836, %f4812;
	fma.rn.f32 	%f4893, %f4831, %f4837, %f4813;
	fma.rn.f32 	%f4894, %f4831, %f4838, %f4814;
	fma.rn.f32 	%f4895, %f4831, %f4839, %f4815;
	fma.rn.f32 	%f4896, %f4831, %f4840, %f4816;
	fma.rn.f32 	%f4897, %f4832, %f4833, %f4817;
	fma.rn.f32 	%f4898, %f4832, %f4834, %f4818;
	fma.rn.f32 	%f4899, %f4832, %f4835, %f4819;
	fma.rn.f32 	%f4900, %f4832, %f4836, %f4820;
	fma.rn.f32 	%f4901, %f4832, %f4837, %f4821;
	fma.rn.f32 	%f4902, %f4832, %f4838, %f4822;
	fma.rn.f32 	%f4903, %f4832, %f4839, %f4823;
	fma.rn.f32 	%f4904, %f4832, %f4840, %f4824;
	ld.shared.v4.f32 	{%f4905, %f4906, %f4907, %f4908}, [%r2+7680];
	ld.shared.v4.f32 	{%f4909, %f4910, %f4911, %f4912}, [%r2+7936];
	ld.shared.v4.f32 	{%f4913, %f4914, %f4915, %f4916}, [%r39+7680];
	ld.shared.v4.f32 	{%f4917, %f4918, %f4919, %f4920}, [%r39+7936];
	fma.rn.f32 	%f4921, %f4905, %f4913, %f4841;
	fma.rn.f32 	%f4922, %f4905, %f4914, %f4842;
	fma.rn.f32 	%f4923, %f4905, %f4915, %f4843;
	fma.rn.f32 	%f4924, %f4905, %f4916, %f4844;
	fma.rn.f32 	%f4925, %f4905, %f4917, %f4845;
	fma.rn.f32 	%f4926, %f4905, %f4918, %f4846;
	fma.rn.f32 	%f4927, %f4905, %f4919, %f4847;
	fma.rn.f32 	%f4928, %f4905, %f4920, %f4848;
	fma.rn.f32 	%f4929, %f4906, %f4913, %f4849;
	fma.rn.f32 	%f4930, %f4906, %f4914, %f4850;
	fma.rn.f32 	%f4931, %f4906, %f4915, %f4851;
	fma.rn.f32 	%f4932, %f4906, %f4916, %f4852;
	fma.rn.f32 	%f4933, %f4906, %f4917, %f4853;
	fma.rn.f32 	%f4934, %f4906, %f4918, %f4854;
	fma.rn.f32 	%f4935, %f4906, %f4919, %f4855;
	fma.rn.f32 	%f4936, %f4906, %f4920, %f4856;
	fma.rn.f32 	%f4937, %f4907, %f4913, %f4857;
	fma.rn.f32 	%f4938, %f4907, %f4914, %f4858;
	fma.rn.f32 	%f4939, %f4907, %f4915, %f4859;
	fma.rn.f32 	%f4940, %f4907, %f4916, %f4860;
	fma.rn.f32 	%f4941, %f4907, %f4917, %f4861;
	fma.rn.f32 	%f4942, %f4907, %f4918, %f4862;
	fma.rn.f32 	%f4943, %f4907, %f4919, %f4863;
	fma.rn.f32 	%f4944, %f4907, %f4920, %f4864;
	fma.rn.f32 	%f4945, %f4908, %f4913, %f4865;
	fma.rn.f32 	%f4946, %f4908, %f4914, %f4866;
	fma.rn.f32 	%f4947, %f4908, %f4915, %f4867;
	fma.rn.f32 	%f4948, %f4908, %f4916, %f4868;
	fma.rn.f32 	%f4949, %f4908, %f4917, %f4869;
	fma.rn.f32 	%f4950, %f4908, %f4918, %f4870;
	fma.rn.f32 	%f4951, %f4908, %f4919, %f4871;
	fma.rn.f32 	%f4952, %f4908, %f4920, %f4872;
	fma.rn.f32 	%f4953, %f4909, %f4913, %f4873;
	fma.rn.f32 	%f4954, %f4909, %f4914, %f4874;
	fma.rn.f32 	%f4955, %f4909, %f4915, %f4875;
	fma.rn.f32 	%f4956, %f4909, %f4916, %f4876;
	fma.rn.f32 	%f4957, %f4909, %f4917, %f4877;
	fma.rn.f32 	%f4958, %f4909, %f4918, %f4878;
	fma.rn.f32 	%f4959, %f4909, %f4919, %f4879;
	fma.rn.f32 	%f4960, %f4909, %f4920, %f4880;
	fma.rn.f32 	%f4961, %f4910, %f4913, %f4881;
	fma.rn.f32 	%f4962, %f4910, %f4914, %f4882;
	fma.rn.f32 	%f4963, %f4910, %f4915, %f4883;
	fma.rn.f32 	%f4964, %f4910, %f4916, %f4884;
	fma.rn.f32 	%f4965, %f4910, %f4917, %f4885;
	fma.rn.f32 	%f4966, %f4910, %f4918, %f4886;
	fma.rn.f32 	%f4967, %f4910, %f4919, %f4887;
	fma.rn.f32 	%f4968, %f4910, %f4920, %f4888;
	fma.rn.f32 	%f4969, %f4911, %f4913, %f4889;
	fma.rn.f32 	%f4970, %f4911, %f4914, %f4890;
	fma.rn.f32 	%f4971, %f4911, %f4915, %f4891;
	fma.rn.f32 	%f4972, %f4911, %f4916, %f4892;
	fma.rn.f32 	%f4973, %f4911, %f4917, %f4893;
	fma.rn.f32 	%f4974, %f4911, %f4918, %f4894;
	fma.rn.f32 	%f4975, %f4911, %f4919, %f4895;
	fma.rn.f32 	%f4976, %f4911, %f4920, %f4896;
	fma.rn.f32 	%f4977, %f4912, %f4913, %f4897;
	fma.rn.f32 	%f4978, %f4912, %f4914, %f4898;
	fma.rn.f32 	%f4979, %f4912, %f4915, %f4899;
	fma.rn.f32 	%f4980, %f4912, %f4916, %f4900;
	fma.rn.f32 	%f4981, %f4912, %f4917, %f4901;
	fma.rn.f32 	%f4982, %f4912, %f4918, %f4902;
	fma.rn.f32 	%f4983, %f4912, %f4919, %f4903;
	fma.rn.f32 	%f4984, %f4912, %f4920, %f4904;
	st.shared.f32 	[%r34], %f4337;
	st.shared.f32 	[%r34+512], %f4338;
	st.shared.f32 	[%r34+1024], %f4339;
	st.shared.f32 	[%r34+1536], %f4340;
	st.shared.v4.f32 	[%r37], {%f4341, %f4342, %f4343, %f4344};
	bar.sync 	0;
	ld.global.nc.v4.f32 	{%f4985, %f4986, %f4987, %f4988}, [%rd10+224];
	ld.global.nc.v4.f32 	{%f4989, %f4990, %f4991, %f4992}, [%rd12+28672];
	ld.shared.v4.f32 	{%f4993, %f4994, %f4995, %f4996}, [%r2];
	ld.shared.v4.f32 	{%f4997, %f4998, %f4999, %f5000}, [%r2+256];
	ld.shared.v4.f32 	{%f5001, %f5002, %f5003, %f5004}, [%r39];
	ld.shared.v4.f32 	{%f5005, %f5006, %f5007, %f5008}, [%r39+256];
	fma.rn.f32 	%f5009, %f4993, %f5001, %f4921;
	fma.rn.f32 	%f5010, %f4993, %f5002, %f4922;
	fma.rn.f32 	%f5011, %f4993, %f5003, %f4923;
	fma.rn.f32 	%f5012, %f4993, %f5004, %f4924;
	fma.rn.f32 	%f5013, %f4993, %f5005, %f4925;
	fma.rn.f32 	%f5014, %f4993, %f5006, %f4926;
	fma.rn.f32 	%f5015, %f4993, %f5007, %f4927;
	fma.rn.f32 	%f5016, %f4993, %f5008, %f4928;
	fma.rn.f32 	%f5017, %f4994, %f5001, %f4929;
	fma.rn.f32 	%f5018, %f4994, %f5002, %f4930;
	fma.rn.f32 	%f5019, %f4994, %f5003, %f4931;
	fma.rn.f32 	%f5020, %f4994, %f5004, %f4932;
	fma.rn.f32 	%f5021, %f4994, %f5005, %f4933;
	fma.rn.f32 	%f5022, %f4994, %f5006, %f4934;
	fma.rn.f32 	%f5023, %f4994, %f5007, %f4935;
	fma.rn.f32 	%f5024, %f4994, %f5008, %f4936;
	fma.rn.f32 	%f5025, %f4995, %f5001, %f4937;
	fma.rn.f32 	%f5026, %f4995, %f5002, %f4938;
	fma.rn.f32 	%f5027, %f4995, %f5003, %f4939;
	fma.rn.f32 	%f5028, %f4995, %f5004, %f4940;
	fma.rn.f32 	%f5029, %f4995, %f5005, %f4941;
	fma.rn.f32 	%f5030, %f4995, %f5006, %f4942;
	fma.rn.f32 	%f5031, %f4995, %f5007, %f4943;
	fma.rn.f32 	%f5032, %f4995, %f5008, %f4944;
	fma.rn.f32 	%f5033, %f4996, %f5001, %f4945;
	fma.rn.f32 	%f5034, %f4996, %f5002, %f4946;
	fma.rn.f32 	%f5035, %f4996, %f5003, %f4947;
	fma.rn.f32 	%f5036, %f4996, %f5004, %f4948;
	fma.rn.f32 	%f5037, %f4996, %f5005, %f4949;
	fma.rn.f32 	%f5038, %f4996, %f5006, %f4950;
	fma.rn.f32 	%f5039, %f4996, %f5007, %f4951;
	fma.rn.f32 	%f5040, %f4996, %f5008, %f4952;
	fma.rn.f32 	%f5041, %f4997, %f5001, %f4953;
	fma.rn.f32 	%f5042, %f4997, %f5002, %f4954;
	fma.rn.f32 	%f5043, %f4997, %f5003, %f4955;
	fma.rn.f32 	%f5044, %f4997, %f5004, %f4956;
	fma.rn.f32 	%f5045, %f4997, %f5005, %f4957;
	fma.rn.f32 	%f5046, %f4997, %f5006, %f4958;
	fma.rn.f32 	%f5047, %f4997, %f5007, %f4959;
	fma.rn.f32 	%f5048, %f4997, %f5008, %f4960;
	fma.rn.f32 	%f5049, %f4998, %f5001, %f4961;
	fma.rn.f32 	%f5050, %f4998, %f5002, %f4962;
	fma.rn.f32 	%f5051, %f4998, %f5003, %f4963;
	fma.rn.f32 	%f5052, %f4998, %f5004, %f4964;
	fma.rn.f32 	%f5053, %f4998, %f5005, %f4965;
	fma.rn.f32 	%f5054, %f4998, %f5006, %f4966;
	fma.rn.f32 	%f5055, %f4998, %f5007, %f4967;
	fma.rn.f32 	%f5056, %f4998, %f5008, %f4968;
	fma.rn.f32 	%f5057, %f4999, %f5001, %f4969;
	fma.rn.f32 	%f5058, %f4999, %f5002, %f4970;
	fma.rn.f32 	%f5059, %f4999, %f5003, %f4971;
	fma.rn.f32 	%f5060, %f4999, %f5004, %f4972;
	fma.rn.f32 	%f5061, %f4999, %f5005, %f4973;
	fma.rn.f32 	%f5062, %f4999, %f5006, %f4974;
	fma.rn.f32 	%f5063, %f4999, %f5007, %f4975;
	fma.rn.f32 	%f5064, %f4999, %f5008, %f4976;
	fma.rn.f32 	%f5065, %f5000, %f5001, %f4977;
	fma.rn.f32 	%f5066, %f5000, %f5002, %f4978;
	fma.rn.f32 	%f5067, %f5000, %f5003, %f4979;
	fma.rn.f32 	%f5068, %f5000, %f5004, %f4980;
	fma.rn.f32 	%f5069, %f5000, %f5005, %f4981;
	fma.rn.f32 	%f5070, %f5000, %f5006, %f4982;
	fma.rn.f32 	%f5071, %f5000, %f5007, %f4983;
	fma.rn.f32 	%f5072, %f5000, %f5008, %f4984;
	ld.shared.v4.f32 	{%f5073, %f5074, %f5075, %f5076}, [%r2+512];
	ld.shared.v4.f32 	{%f5077, %f5078, %f5079, %f5080}, [%r2+768];
	ld.shared.v4.f32 	{%f5081, %f5082, %f5083, %f5084}, [%r39+512];
	ld.shared.v4.f32 	{%f5085, %f5086, %f5087, %f5088}, [%r39+768];
	fma.rn.f32 	%f5089, %f5073, %f5081, %f5009;
	fma.rn.f32 	%f5090, %f5073, %f5082, %f5010;
	fma.rn.f32 	%f5091, %f5073, %f5083, %f5011;
	fma.rn.f32 	%f5092, %f5073, %f5084, %f5012;
	fma.rn.f32 	%f5093, %f5073, %f5085, %f5013;
	fma.rn.f32 	%f5094, %f5073, %f5086, %f5014;
	fma.rn.f32 	%f5095, %f5073, %f5087, %f5015;
	fma.rn.f32 	%f5096, %f5073, %f5088, %f5016;
	fma.rn.f32 	%f5097, %f5074, %f5081, %f5017;
	fma.rn.f32 	%f5098, %f5074, %f5082, %f5018;
	fma.rn.f32 	%f5099, %f5074, %f5083, %f5019;
	fma.rn.f32 	%f5100, %f5074, %f5084, %f5020;
	fma.rn.f32 	%f5101, %f5074, %f5085, %f5021;
	fma.rn.f32 	%f5102, %f5074, %f5086, %f5022;
	fma.rn.f32 	%f5103, %f5074, %f5087, %f5023;
	fma.rn.f32 	%f5104, %f5074, %f5088, %f5024;
	fma.rn.f32 	%f5105, %f5075, %f5081, %f5025;
	fma.rn.f32 	%f5106, %f5075, %f5082, %f5026;
	fma.rn.f32 	%f5107, %f5075, %f5083, %f5027;
	fma.rn.f32 	%f5108, %f5075, %f5084, %f5028;
	fma.rn.f32 	%f5109, %f5075, %f5085, %f5029;
	fma.rn.f32 	%f5110, %f5075, %f5086, %f5030;
	fma.rn.f32 	%f5111, %f5075, %f5087, %f5031;
	fma.rn.f32 	%f5112, %f5075, %f5088, %f5032;
	fma.rn.f32 	%f5113, %f5076, %f5081, %f5033;
	fma.rn.f32 	%f5114, %f5076, %f5082, %f5034;
	fma.rn.f32 	%f5115, %f5076, %f5083, %f5035;
	fma.rn.f32 	%f5116, %f5076, %f5084, %f5036;
	fma.rn.f32 	%f5117, %f5076, %f5085, %f5037;
	fma.rn.f32 	%f5118, %f5076, %f5086, %f5038;
	fma.rn.f32 	%f5119, %f5076, %f5087, %f5039;
	fma.rn.f32 	%f5120, %f5076, %f5088, %f5040;
	fma.rn.f32 	%f5121, %f5077, %f5081, %f5041;
	fma.rn.f32 	%f5122, %f5077, %f5082, %f5042;
	fma.rn.f32 	%f5123, %f5077, %f5083, %f5043;
	fma.rn.f32 	%f5124, %f5077, %f5084, %f5044;
	fma.rn.f32 	%f5125, %f5077, %f5085, %f5045;
	fma.rn.f32 	%f5126, %f5077, %f5086, %f5046;
	fma.rn.f32 	%f5127, %f5077, %f5087, %f5047;
	fma.rn.f32 	%f5128, %f5077, %f5088, %f5048;
	fma.rn.f32 	%f5129, %f5078, %f5081, %f5049;
	fma.rn.f32 	%f5130, %f5078, %f5082, %f5050;
	fma.rn.f32 	%f5131, %f5078, %f5083, %f5051;
	fma.rn.f32 	%f5132, %f5078, %f5084, %f5052;
	fma.rn.f32 	%f5133, %f5078, %f5085, %f5053;
	fma.rn.f32 	%f5134, %f5078, %f5086, %f5054;
	fma.rn.f32 	%f5135, %f5078, %f5087, %f5055;
	fma.rn.f32 	%f5136, %f5078, %f5088, %f5056;
	fma.rn.f32 	%f5137, %f5079, %f5081, %f5057;
	fma.rn.f32 	%f5138, %f5079, %f5082, %f5058;
	fma.rn.f32 	%f5139, %f5079, %f5083, %f5059;
	fma.rn.f32 	%f5140, %f5079, %f5084, %f5060;
	fma.rn.f32 	%f5141, %f5079, %f5085, %f5061;
	fma.rn.f32 	%f5142, %f5079, %f5086, %f5062;
	fma.rn.f32 	%f5143, %f5079, %f5087, %f5063;
	fma.rn.f32 	%f5144, %f5079, %f5088, %f5064;
	fma.rn.f32 	%f5145, %f5080, %f5081, %f5065;
	fma.rn.f32 	%f5146, %f5080, %f5082, %f5066;
	fma.rn.f32 	%f5147, %f5080, %f5083, %f5067;
	fma.rn.f32 	%f5148, %f5080, %f5084, %f5068;
	fma.rn.f32 	%f5149, %f5080, %f5085, %f5069;
	fma.rn.f32 	%f5150, %f5080, %f5086, %f5070;
	fma.rn.f32 	%f5151, %f5080, %f5087, %f5071;
	fma.rn.f32 	%f5152, %f5080, %f5088, %f5072;
	ld.shared.v4.f32 	{%f5153, %f5154, %f5155, %f5156}, [%r2+1024];
	ld.shared.v4.f32 	{%f5157, %f5158, %f5159, %f5160}, [%r2+1280];
	ld.shared.v4.f32 	{%f5161, %f5162, %f5163, %f5164}, [%r39+1024];
	ld.shared.v4.f32 	{%f5165, %f5166, %f5167, %f5168}, [%r39+1280];
	fma.rn.f32 	%f5169, %f5153, %f5161, %f5089;
	fma.rn.f32 	%f5170, %f5153, %f5162, %f5090;
	fma.rn.f32 	%f5171, %f5153, %f5163, %f5091;
	fma.rn.f32 	%f5172, %f5153, %f5164, %f5092;
	fma.rn.f32 	%f5173, %f5153, %f5165, %f5093;
	fma.rn.f32 	%f5174, %f5153, %f5166, %f5094;
	fma.rn.f32 	%f5175, %f5153, %f5167, %f5095;
	fma.rn.f32 	%f5176, %f5153, %f5168, %f5096;
	fma.rn.f32 	%f5177, %f5154, %f5161, %f5097;
	fma.rn.f32 	%f5178, %f5154, %f5162, %f5098;
	fma.rn.f32 	%f5179, %f5154, %f5163, %f5099;
	fma.rn.f32 	%f5180, %f5154, %f5164, %f5100;
	fma.rn.f32 	%f5181, %f5154, %f5165, %f5101;
	fma.rn.f32 	%f5182, %f5154, %f5166, %f5102;
	fma.rn.f32 	%f5183, %f5154, %f5167, %f5103;
	fma.rn.f32 	%f5184, %f5154, %f5168, %f5104;
	fma.rn.f32 	%f5185, %f5155, %f5161, %f5105;
	fma.rn.f32 	%f5186, %f5155, %f5162, %f5106;
	fma.rn.f32 	%f5187, %f5155, %f5163, %f5107;
	fma.rn.f32 	%f5188, %f5155, %f5164, %f5108;
	fma.rn.f32 	%f5189, %f5155, %f5165, %f5109;
	fma.rn.f32 	%f5190, %f5155, %f5166, %f5110;
	fma.rn.f32 	%f5191, %f5155, %f5167, %f5111;
	fma.rn.f32 	%f5192, %f5155, %f5168, %f5112;
	fma.rn.f32 	%f5193, %f5156, %f5161, %f5113;
	fma.rn.f32 	%f5194, %f5156, %f5162, %f5114;
	fma.rn.f32 	%f5195, %f5156, %f5163, %f5115;
	fma.rn.f32 	%f5196, %f5156, %f5164, %f5116;
	fma.rn.f32 	%f5197, %f5156, %f5165, %f5117;
	fma.rn.f32 	%f5198, %f5156, %f5166, %f5118;
	fma.rn.f32 	%f5199, %f5156, %f5167, %f5119;
	fma.rn.f32 	%f5200, %f5156, %f5168, %f5120;
	fma.rn.f32 	%f5201, %f5157, %f5161, %f5121;
	fma.rn.f32 	%f5202, %f5157, %f5162, %f5122;
	fma.rn.f32 	%f5203, %f5157, %f5163, %f5123;
	fma.rn.f32 	%f5204, %f5157, %f5164, %f5124;
	fma.rn.f32 	%f5205, %f5157, %f5165, %f5125;
	fma.rn.f32 	%f5206, %f5157, %f5166, %f5126;
	fma.rn.f32 	%f5207, %f5157, %f5167, %f5127;
	fma.rn.f32 	%f5208, %f5157, %f5168, %f5128;
	fma.rn.f32 	%f5209, %f5158, %f5161, %f5129;
	fma.rn.f32 	%f5210, %f5158, %f5162, %f5130;
	fma.rn.f32 	%f5211, %f5158, %f5163, %f5131;
	fma.rn.f32 	%f5212, %f5158, %f5164, %f5132;
	fma.rn.f32 	%f5213, %f5158, %f5165, %f5133;
	fma.rn.f32 	%f5214, %f5158, %f5166, %f5134;
	fma.rn.f32 	%f5215, %f5158, %f5167, %f5135;
	fma.rn.f32 	%f5216, %f5158, %f5168, %f5136;
	fma.rn.f32 	%f5217, %f5159, %f5161, %f5137;
	fma.rn.f32 	%f5218, %f5159, %f5162, %f5138;
	fma.rn.f32 	%f5219, %f5159, %f5163, %f5139;
	fma.rn.f32 	%f5220, %f5159, %f5164, %f5140;
	fma.rn.f32 	%f5221, %f5159, %f5165, %f5141;
	fma.rn.f32 	%f5222, %f5159, %f5166, %f5142;
	fma.rn.f32 	%f5223, %f5159, %f5167, %f5143;
	fma.rn.f32 	%f5224, %f5159, %f5168, %f5144;
	fma.rn.f32 	%f5225, %f5160, %f5161, %f5145;
	fma.rn.f32 	%f5226, %f5160, %f5162, %f5146;
	fma.rn.f32 	%f5227, %f5160, %f5163, %f5147;
	fma.rn.f32 	%f5228, %f5160, %f5164, %f5148;
	fma.rn.f32 	%f5229, %f5160, %f5165, %f5149;
	fma.rn.f32 	%f5230, %f5160, %f5166, %f5150;
	fma.rn.f32 	%f5231, %f5160, %f5167, %f5151;
	fma.rn.f32 	%f5232, %f5160, %f5168, %f5152;
	ld.shared.v4.f32 	{%f5233, %f5234, %f5235, %f5236}, [%r2+1536];
	ld.shared.v4.f32 	{%f5237, %f5238, %f5239, %f5240}, [%r2+1792];
	ld.shared.v4.f32 	{%f5241, %f5242, %f5243, %f5244}, [%r39+1536];
	ld.shared.v4.f32 	{%f5245, %f5246, %f5247, %f5248}, [%r39+1792];
	fma.rn.f32 	%f5249, %f5233, %f5241, %f5169;
	fma.rn.f32 	%f5250, %f5233, %f5242, %f5170;
	fma.rn.f32 	%f5251, %f5233, %f5243, %f5171;
	fma.rn.f32 	%f5252, %f5233, %f5244, %f5172;
	fma.rn.f32 	%f5253, %f5233, %f5245, %f5173;
	fma.rn.f32 	%f5254, %f5233, %f5246, %f5174;
	fma.rn.f32 	%f5255, %f5233, %f5247, %f5175;
	fma.rn.f32 	%f5256, %f5233, %f5248, %f5176;
	fma.rn.f32 	%f5257, %f5234, %f5241, %f5177;
	fma.rn.f32 	%f5258, %f5234, %f5242, %f5178;
	fma.rn.f32 	%f5259, %f5234, %f5243, %f5179;
	fma.rn.f32 	%f5260, %f5234, %f5244, %f5180;
	fma.rn.f32 	%f5261, %f5234, %f5245, %f5181;
	fma.rn.f32 	%f5262, %f5234, %f5246, %f5182;
	fma.rn.f32 	%f5263, %f5234, %f5247, %f5183;
	fma.rn.f32 	%f5264, %f5234, %f5248, %f5184;
	fma.rn.f32 	%f5265, %f5235, %f5241, %f5185;
	fma.rn.f32 	%f5266, %f5235, %f5242, %f5186;
	fma.rn.f32 	%f5267, %f5235, %f5243, %f5187;
	fma.rn.f32 	%f5268, %f5235, %f5244, %f5188;
	fma.rn.f32 	%f5269, %f5235, %f5245, %f5189;
	fma.rn.f32 	%f5270, %f5235, %f5246, %f5190;
	fma.rn.f32 	%f5271, %f5235, %f5247, %f5191;
	fma.rn.f32 	%f5272, %f5235, %f5248, %f5192;
	fma.rn.f32 	%f5273, %f5236, %f5241, %f5193;
	fma.rn.f32 	%f5274, %f5236, %f5242, %f5194;
	fma.rn.f32 	%f5275, %f5236, %f5243, %f5195;
	fma.rn.f32 	%f5276, %f5236, %f5244, %f5196;
	fma.rn.f32 	%f5277, %f5236, %f5245, %f5197;
	fma.rn.f32 	%f5278, %f5236, %f5246, %f5198;
	fma.rn.f32 	%f5279, %f5236, %f5247, %f5199;
	fma.rn.f32 	%f5280, %f5236, %f5248, %f5200;
	fma.rn.f32 	%f5281, %f5237, %f5241, %f5201;
	fma.rn.f32 	%f5282, %f5237, %f5242, %f5202;
	fma.rn.f32 	%f5283, %f5237, %f5243, %f5203;
	fma.rn.f32 	%f5284, %f5237, %f5244, %f5204;
	fma.rn.f32 	%f5285, %f5237, %f5245, %f5205;
	fma.rn.f32 	%f5286, %f5237, %f5246, %f5206;
	fma.rn.f32 	%f5287, %f5237, %f5247, %f5207;
	fma.rn.f32 	%f5288, %f5237, %f5248, %f5208;
	fma.rn.f32 	%f5289, %f5238, %f5241, %f5209;
	fma.rn.f32 	%f5290, %f5238, %f5242, %f5210;
	fma.rn.f32 	%f5291, %f5238, %f5243, %f5211;
	fma.rn.f32 	%f5292, %f5238, %f5244, %f5212;
	fma.rn.f32 	%f5293, %f5238, %f5245, %f5213;
	fma.rn.f32 	%f5294, %f5238, %f5246, %f5214;
	fma.rn.f32 	%f5295, %f5238, %f5247, %f5215;
	fma.rn.f32 	%f5296, %f5238, %f5248, %f5216;
	fma.rn.f32 	%f5297, %f5239, %f5241, %f5217;
	fma.rn.f32 	%f5298, %f5239, %f5242, %f5218;
	fma.rn.f32 	%f5299, %f5239, %f5243, %f5219;
	fma.rn.f32 	%f5300, %f5239, %f5244, %f5220;
	fma.rn.f32 	%f5301, %f5239, %f5245, %f5221;
	fma.rn.f32 	%f5302, %f5239, %f5246, %f5222;
	fma.rn.f32 	%f5303, %f5239, %f5247, %f5223;
	fma.rn.f32 	%f5304, %f5239, %f5248, %f5224;
	fma.rn.f32 	%f5305, %f5240, %f5241, %f5225;
	fma.rn.f32 	%f5306, %f5240, %f5242, %f5226;
	fma.rn.f32 	%f5307, %f5240, %f5243, %f5227;
	fma.rn.f32 	%f5308, %f5240, %f5244, %f5228;
	fma.rn.f32 	%f5309, %f5240, %f5245, %f5229;
	fma.rn.f32 	%f5310, %f5240, %f5246, %f5230;
	fma.rn.f32 	%f5311, %f5240, %f5247, %f5231;
	fma.rn.f32 	%f5312, %f5240, %f5248, %f5232;
	ld.shared.v4.f32 	{%f5313, %f5314, %f5315, %f5316}, [%r2+2048];
	ld.shared.v4.f32 	{%f5317, %f5318, %f5319, %f5320}, [%r2+2304];
	ld.shared.v4.f32 	{%f5321, %f5322, %f5323, %f5324}, [%r39+2048];
	ld.shared.v4.f32 	{%f5325, %f5326, %f5327, %f5328}, [%r39+2304];
	fma.rn.f32 	%f5329, %f5313, %f5321, %f5249;
	fma.rn.f32 	%f5330, %f5313, %f5322, %f5250;
	fma.rn.f32 	%f5331, %f5313, %f5323, %f5251;
	fma.rn.f32 	%f5332, %f5313, %f5324, %f5252;
	fma.rn.f32 	%f5333, %f5313, %f5325, %f5253;
	fma.rn.f32 	%f5334, %f5313, %f5326, %f5254;
	fma.rn.f32 	%f5335, %f5313, %f5327, %f5255;
	fma.rn.f32 	%f5336, %f5313, %f5328, %f5256;
	fma.rn.f32 	%f5337, %f5314, %f5321, %f5257;
	fma.rn.f32 	%f5338, %f5314, %f5322, %f5258;
	fma.rn.f32 	%f5339, %f5314, %f5323, %f5259;
	fma.rn.f32 	%f5340, %f5314, %f5324, %f5260;
	fma.rn.f32 	%f5341, %f5314, %f5325, %f5261;
	fma.rn.f32 	%f5342, %f5314, %f5326, %f5262;
	fma.rn.f32 	%f5343, %f5314, %f5327, %f5263;
	fma.rn.f32 	%f5344, %f5314, %f5328, %f5264;
	fma.rn.f32 	%f5345, %f5315, %f5321, %f5265;
	fma.rn.f32 	%f5346, %f5315, %f5322, %f5266;
	fma.rn.f32 	%f5347, %f5315, %f5323, %f5267;
	fma.rn.f32 	%f5348, %f5315, %f5324, %f5268;
	fma.rn.f32 	%f5349, %f5315, %f5325, %f5269;
	fma.rn.f32 	%f5350, %f5315, %f5326, %f5270;
	fma.rn.f32 	%f5351, %f5315, %f5327, %f5271;
	fma.rn.f32 	%f5352, %f5315, %f5328, %f5272;
	fma.rn.f32 	%f5353, %f5316, %f5321, %f5273;
	fma.rn.f32 	%f5354, %f5316, %f5322, %f5274;
	fma.rn.f32 	%f5355, %f5316, %f5323, %f5275;
	fma.rn.f32 	%f5356, %f5316, %f5324, %f5276;
	fma.rn.f32 	%f5357, %f5316, %f5325, %f5277;
	fma.rn.f32 	%f5358, %f5316, %f5326, %f5278;
	fma.rn.f32 	%f5359, %f5316, %f5327, %f5279;
	fma.rn.f32 	%f5360, %f5316, %f5328, %f5280;
	fma.rn.f32 	%f5361, %f5317, %f5321, %f5281;
	fma.rn.f32 	%f5362, %f5317, %f5322, %f5282;
	fma.rn.f32 	%f5363, %f5317, %f5323, %f5283;
	fma.rn.f32 	%f5364, %f5317, %f5324, %f5284;
	fma.rn.f32 	%f5365, %f5317, %f5325, %f5285;
	fma.rn.f32 	%f5366, %f5317, %f5326, %f5286;
	fma.rn.f32 	%f5367, %f5317, %f5327, %f5287;
	fma.rn.f32 	%f5368, %f5317, %f5328, %f5288;
	fma.rn.f32 	%f5369, %f5318, %f5321, %f5289;
	fma.rn.f32 	%f5370, %f5318, %f5322, %f5290;
	fma.rn.f32 	%f5371, %f5318, %f5323, %f5291;
	fma.rn.f32 	%f5372, %f5318, %f5324, %f5292;
	fma.rn.f32 	%f5373, %f5318, %f5325, %f5293;
	fma.rn.f32 	%f5374, %f5318, %f5326, %f5294;
	fma.rn.f32 	%f5375, %f5318, %f5327, %f5295;
	fma.rn.f32 	%f5376, %f5318, %f5328, %f5296;
	fma.rn.f32 	%f5377, %f5319, %f5321, %f5297;
	fma.rn.f32 	%f5378, %f5319, %f5322, %f5298;
	fma.rn.f32 	%f5379, %f5319, %f5323, %f5299;
	fma.rn.f32 	%f5380, %f5319, %f5324, %f5300;
	fma.rn.f32 	%f5381, %f5319, %f5325, %f5301;
	fma.rn.f32 	%f5382, %f5319, %f5326, %f5302;
	fma.rn.f32 	%f5383, %f5319, %f5327, %f5303;
	fma.rn.f32 	%f5384, %f5319, %f5328, %f5304;
	fma.rn.f32 	%f5385, %f5320, %f5321, %f5305;
	fma.rn.f32 	%f5386, %f5320, %f5322, %f5306;
	fma.rn.f32 	%f5387, %f5320, %f5323, %f5307;
	fma.rn.f32 	%f5388, %f5320, %f5324, %f5308;
	fma.rn.f32 	%f5389, %f5320, %f5325, %f5309;
	fma.rn.f32 	%f5390, %f5320, %f5326, %f5310;
	fma.rn.f32 	%f5391, %f5320, %f5327, %f5311;
	fma.rn.f32 	%f5392, %f5320, %f5328, %f5312;
	ld.shared.v4.f32 	{%f5393, %f5394, %f5395, %f5396}, [%r2+2560];
	ld.shared.v4.f32 	{%f5397, %f5398, %f5399, %f5400}, [%r2+2816];
	ld.shared.v4.f32 	{%f5401, %f5402, %f5403, %f5404}, [%r39+2560];
	ld.shared.v4.f32 	{%f5405, %f5406, %f5407, %f5408}, [%r39+2816];
	fma.rn.f32 	%f5409, %f5393, %f5401, %f5329;
	fma.rn.f32 	%f5410, %f5393, %f5402, %f5330;
	fma.rn.f32 	%f5411, %f5393, %f5403, %f5331;
	fma.rn.f32 	%f5412, %f5393, %f5404, %f5332;
	fma.rn.f32 	%f5413, %f5393, %f5405, %f5333;
	fma.rn.f32 	%f5414, %f5393, %f5406, %f5334;
	fma.rn.f32 	%f5415, %f5393, %f5407, %f5335;
	fma.rn.f32 	%f5416, %f5393, %f5408, %f5336;
	fma.rn.f32 	%f5417, %f5394, %f5401, %f5337;
	fma.rn.f32 	%f5418, %f5394, %f5402, %f5338;
	fma.rn.f32 	%f5419, %f5394, %f5403, %f5339;
	fma.rn.f32 	%f5420, %f5394, %f5404, %f5340;
	fma.rn.f32 	%f5421, %f5394, %f5405, %f5341;
	fma.rn.f32 	%f5422, %f5394, %f5406, %f5342;
	fma.rn.f32 	%f5423, %f5394, %f5407, %f5343;
	fma.rn.f32 	%f5424, %f5394, %f5408, %f5344;
	fma.rn.f32 	%f5425, %f5395, %f5401, %f5345;
	fma.rn.f32 	%f5426, %f5395, %f5402, %f5346;
	fma.rn.f32 	%f5427, %f5395, %f5403, %f5347;
	fma.rn.f32 	%f5428, %f5395, %f5404, %f5348;
	fma.rn.f32 	%f5429, %f5395, %f5405, %f5349;
	fma.rn.f32 	%f5430, %f5395, %f5406, %f5350;
	fma.rn.f32 	%f5431, %f5395, %f5407, %f5351;
	fma.rn.f32 	%f5432, %f5395, %f5408, %f5352;
	fma.rn.f32 	%f5433, %f5396, %f5401, %f5353;
	fma.rn.f32 	%f5434, %f5396, %f5402, %f5354;
	fma.rn.f32 	%f5435, %f5396, %f5403, %f5355;
	fma.rn.f32 	%f5436, %f5396, %f5404, %f5356;
	fma.rn.f32 	%f5437, %f5396, %f5405, %f5357;
	fma.rn.f32 	%f5438, %f5396, %f5406, %f5358;
	fma.rn.f32 	%f5439, %f5396, %f5407, %f5359;
	fma.rn.f32 	%f5440, %f5396, %f5408, %f5360;
	fma.rn.f32 	%f5441, %f5397, %f5401, %f5361;
	fma.rn.f32 	%f5442, %f5397, %f5402, %f5362;
	fma.rn.f32 	%f5443, %f5397, %f5403, %f5363;
	fma.rn.f32 	%f5444, %f5397, %f5404, %f5364;
	fma.rn.f32 	%f5445, %f5397, %f5405, %f5365;
	fma.rn.f32 	%f5446, %f5397, %f5406, %f5366;
	fma.rn.f32 	%f5447, %f5397, %f5407, %f5367;
	fma.rn.f32 	%f5448, %f5397, %f5408, %f5368;
	fma.rn.f32 	%f5449, %f5398, %f5401, %f5369;
	fma.rn.f32 	%f5450, %f5398, %f5402, %f5370;
	fma.rn.f32 	%f5451, %f5398, %f5403, %f5371;
	fma.rn.f32 	%f5452, %f5398, %f5404, %f5372;
	fma.rn.f32 	%f5453, %f5398, %f5405, %f5373;
	fma.rn.f32 	%f5454, %f5398, %f5406, %f5374;
	fma.rn.f32 	%f5455, %f5398, %f5407, %f5375;
	fma.rn.f32 	%f5456, %f5398, %f5408, %f5376;
	fma.rn.f32 	%f5457, %f5399, %f5401, %f5377;
	fma.rn.f32 	%f5458, %f5399, %f5402, %f5378;
	fma.rn.f32 	%f5459, %f5399, %f5403, %f5379;
	fma.rn.f32 	%f5460, %f5399, %f5404, %f5380;
	fma.rn.f32 	%f5461, %f5399, %f5405, %f5381;
	fma.rn.f32 	%f5462, %f5399, %f5406, %f5382;
	fma.rn.f32 	%f5463, %f5399, %f5407, %f5383;
	fma.rn.f32 	%f5464, %f5399, %f5408, %f5384;
	fma.rn.f32 	%f5465, %f5400, %f5401, %f5385;
	fma.rn.f32 	%f5466, %f5400, %f5402, %f5386;
	fma.rn.f32 	%f5467, %f5400, %f5403, %f5387;
	fma.rn.f32 	%f5468, %f5400, %f5404, %f5388;
	fma.rn.f32 	%f5469, %f5400, %f5405, %f5389;
	fma.rn.f32 	%f5470, %f5400, %f5406, %f5390;
	fma.rn.f32 	%f5471, %f5400, %f5407, %f5391;
	fma.rn.f32 	%f5472, %f5400, %f5408, %f5392;
	ld.shared.v4.f32 	{%f5473, %f5474, %f5475, %f5476}, [%r2+3072];
	ld.shared.v4.f32 	{%f5477, %f5478, %f5479, %f5480}, [%r2+3328];
	ld.shared.v4.f32 	{%f5481, %f5482, %f5483, %f5484}, [%r39+3072];
	ld.shared.v4.f32 	{%f5485, %f5486, %f5487, %f5488}, [%r39+3328];
	fma.rn.f32 	%f5489, %f5473, %f5481, %f5409;
	fma.rn.f32 	%f5490, %f5473, %f5482, %f5410;
	fma.rn.f32 	%f5491, %f5473, %f5483, %f5411;
	fma.rn.f32 	%f5492, %f5473, %f5484, %f5412;
	fma.rn.f32 	%f5493, %f5473, %f5485, %f5413;
	fma.rn.f32 	%f5494, %f5473, %f5486, %f5414;
	fma.rn.f32 	%f5495, %f5473, %f5487, %f5415;
	fma.rn.f32 	%f5496, %f5473, %f5488, %f5416;
	fma.rn.f32 	%f5497, %f5474, %f5481, %f5417;
	fma.rn.f32 	%f5498, %f5474, %f5482, %f5418;
	fma.rn.f32 	%f5499, %f5474, %f5483, %f5419;
	fma.rn.f32 	%f5500, %f5474, %f5484, %f5420;
	fma.rn.f32 	%f5501, %f5474, %f5485, %f5421;
	fma.rn.f32 	%f5502, %f5474, %f5486, %f5422;
	fma.rn.f32 	%f5503, %f5474, %f5487, %f5423;
	fma.rn.f32 	%f5504, %f5474, %f5488, %f5424;
	fma.rn.f32 	%f5505, %f5475, %f5481, %f5425;
	fma.rn.f32 	%f5506, %f5475, %f5482, %f5426;
	fma.rn.f32 	%f5507, %f5475, %f5483, %f5427;
	fma.rn.f32 	%f5508, %f5475, %f5484, %f5428;
	fma.rn.f32 	%f5509, %f5475, %f5485, %f5429;
	fma.rn.f32 	%f5510, %f5475, %f5486, %f5430;
	fma.rn.f32 	%f5511, %f5475, %f5487, %f5431;
	fma.rn.f32 	%f5512, %f5475, %f5488, %f5432;
	fma.rn.f32 	%f5513, %f5476, %f5481, %f5433;
	fma.rn.f32 	%f5514, %f5476, %f5482, %f5434;
	fma.rn.f32 	%f5515, %f5476, %f5483, %f5435;
	fma.rn.f32 	%f5516, %f5476, %f5484, %f5436;
	fma.rn.f32 	%f5517, %f5476, %f5485, %f5437;
	fma.rn.f32 	%f5518, %f5476, %f5486, %f5438;
	fma.rn.f32 	%f5519, %f5476, %f5487, %f5439;
	fma.rn.f32 	%f5520, %f5476, %f5488, %f5440;
	fma.rn.f32 	%f5521, %f5477, %f5481, %f5441;
	fma.rn.f32 	%f5522, %f5477, %f5482, %f5442;
	fma.rn.f32 	%f5523, %f5477, %f5483, %f5443;
	fma.rn.f32 	%f5524, %f5477, %f5484, %f5444;
	fma.rn.f32 	%f5525, %f5477, %f5485, %f5445;
	fma.rn.f32 	%f5526, %f5477, %f5486, %f5446;
	fma.rn.f32 	%f5527, %f5477, %f5487, %f5447;
	fma.rn.f32 	%f5528, %f5477, %f5488, %f5448;
	fma.rn.f32 	%f5529, %f5478, %f5481, %f5449;
	fma.rn.f32 	%f5530, %f5478, %f5482, %f5450;
	fma.rn.f32 	%f5531, %f5478, %f5483, %f5451;
	fma.rn.f32 	%f5532, %f5478, %f5484, %f5452;
	fma.rn.f32 	%f5533, %f5478, %f5485, %f5453;
	fma.rn.f32 	%f5534, %f5478, %f5486, %f5454;
	fma.rn.f32 	%f5535, %f5478, %f5487, %f5455;
	fma.rn.f32 	%f5536, %f5478, %f5488, %f5456;
	fma.rn.f32 	%f5537, %f5479, %f5481, %f5457;
	fma.rn.f32 	%f5538, %f5479, %f5482, %f5458;
	fma.rn.f32 	%f5539, %f5479, %f5483, %f5459;
	fma.rn.f32 	%f5540, %f5479, %f5484, %f5460;
	fma.rn.f32 	%f5541, %f5479, %f5485, %f5461;
	fma.rn.f32 	%f5542, %f5479, %f5486, %f5462;
	fma.rn.f32 	%f5543, %f5479, %f5487, %f5463;
	fma.rn.f32 	%f5544, %f5479, %f5488, %f5464;
	fma.rn.f32 	%f5545, %f5480, %f5481, %f5465;
	fma.rn.f32 	%f5546, %f5480, %f5482, %f5466;
	fma.rn.f32 	%f5547, %f5480, %f5483, %f5467;
	fma.rn.f32 	%f5548, %f5480, %f5484, %f5468;
	fma.rn.f32 	%f5549, %f5480, %f5485, %f5469;
	fma.rn.f32 	%f5550, %f5480, %f5486, %f5470;
	fma.rn.f32 	%f5551, %f5480, %f5487, %f5471;
	fma.rn.f32 	%f5552, %f5480, %f5488, %f5472;
	ld.shared.v4.f32 	{%f5553, %f5554, %f5555, %f5556}, [%r2+3584];
	ld.shared.v4.f32 	{%f5557, %f5558, %f5559, %f5560}, [%r2+3840];
	ld.shared.v4.f32 	{%f5561, %f5562, %f5563, %f5564}, [%r39+3584];
	ld.shared.v4.f32 	{%f5565, %f5566, %f5567, %f5568}, [%r39+3840];
	fma.rn.f32 	%f5569, %f5553, %f5561, %f5489;
	fma.rn.f32 	%f5570, %f5553, %f5562, %f5490;
	fma.rn.f32 	%f5571, %f5553, %f5563, %f5491;
	fma.rn.f32 	%f5572, %f5553, %f5564, %f5492;
	fma.rn.f32 	%f5573, %f5553, %f5565, %f5493;
	fma.rn.f32 	%f5574, %f5553, %f5566, %f5494;
	fma.rn.f32 	%f5575, %f5553, %f5567, %f5495;
	fma.rn.f32 	%f5576, %f5553, %f5568, %f5496;
	fma.rn.f32 	%f5577, %f5554, %f5561, %f5497;
	fma.rn.f32 	%f5578, %f5554, %f5562, %f5498;
	fma.rn.f32 	%f5579, %f5554, %f5563, %f5499;
	fma.rn.f32 	%f5580, %f5554, %f5564, %f5500;
	fma.rn.f32 	%f5581, %f5554, %f5565, %f5501;
	fma.rn.f32 	%f5582, %f5554, %f5566, %f5502;
	fma.rn.f32 	%f5583, %f5554, %f5567, %f5503;
	fma.rn.f32 	%f5584, %f5554, %f5568, %f5504;
	fma.rn.f32 	%f5585, %f5555, %f5561, %f5505;
	fma.rn.f32 	%f5586, %f5555, %f5562, %f5506;
	fma.rn.f32 	%f5587, %f5555, %f5563, %f5507;
	fma.rn.f32 	%f5588, %f5555, %f5564, %f5508;
	fma.rn.f32 	%f5589, %f5555, %f5565, %f5509;
	fma.rn.f32 	%f5590, %f5555, %f5566, %f5510;
	fma.rn.f32 	%f5591, %f5555, %f5567, %f5511;
	fma.rn.f32 	%f5592, %f5555, %f5568, %f5512;
	fma.rn.f32 	%f5593, %f5556, %f5561, %f5513;
	fma.rn.f32 	%f5594, %f5556, %f5562, %f5514;
	fma.rn.f32 	%f5595, %f5556, %f5563, %f5515;
	fma.rn.f32 	%f5596, %f5556, %f5564, %f5516;
	fma.rn.f32 	%f5597, %f5556, %f5565, %f5517;
	fma.rn.f32 	%f5598, %f5556, %f5566, %f5518;
	fma.rn.f32 	%f5599, %f5556, %f5567, %f5519;
	fma.rn.f32 	%f5600, %f5556, %f5568, %f5520;
	fma.rn.f32 	%f5601, %f5557, %f5561, %f5521;
	fma.rn.f32 	%f5602, %f5557, %f5562, %f5522;
	fma.rn.f32 	%f5603, %f5557, %f5563, %f5523;
	fma.rn.f32 	%f5604, %f5557, %f5564, %f5524;
	fma.rn.f32 	%f5605, %f5557, %f5565, %f5525;
	fma.rn.f32 	%f5606, %f5557, %f5566, %f5526;
	fma.rn.f32 	%f5607, %f5557, %f5567, %f5527;
	fma.rn.f32 	%f5608, %f5557, %f5568, %f5528;
	fma.rn.f32 	%f5609, %f5558, %f5561, %f5529;
	fma.rn.f32 	%f5610, %f5558, %f5562, %f5530;
	fma.rn.f32 	%f5611, %f5558, %f5563, %f5531;
	fma.rn.f32 	%f5612, %f5558, %f5564, %f5532;
	fma.rn.f32 	%f5613, %f5558, %f5565, %f5533;
	fma.rn.f32 	%f5614, %f5558, %f5566, %f5534;
	fma.rn.f32 	%f5615, %f5558, %f5567, %f5535;
	fma.rn.f32 	%f5616, %f5558, %f5568, %f5536;
	fma.rn.f32 	%f5617, %f5559, %f5561, %f5537;
	fma.rn.f32 	%f5618, %f5559, %f5562, %f5538;
	fma.rn.f32 	%f5619, %f5559, %f5563, %f5539;
	fma.rn.f32 	%f5620, %f5559, %f5564, %f5540;
	fma.rn.f32 	%f5621, %f5559, %f5565, %f5541;
	fma.rn.f32 	%f5622, %f5559, %f5566, %f5542;
	fma.rn.f32 	%f5623, %f5559, %f5567, %f5543;
	fma.rn.f32 	%f5624, %f5559, %f5568, %f5544;
	fma.rn.f32 	%f5625, %f5560, %f5561, %f5545;
	fma.rn.f32 	%f5626, %f5560, %f5562, %f5546;
	fma.rn.f32 	%f5627, %f5560, %f5563, %f5547;
	fma.rn.f32 	%f5628, %f5560, %f5564, %f5548;
	fma.rn.f32 	%f5629, %f5560, %f5565, %f5549;
	fma.rn.f32 	%f5630, %f5560, %f5566, %f5550;
	fma.rn.f32 	%f5631, %f5560, %f5567, %f5551;
	fma.rn.f32 	%f5632, %f5560, %f5568, %f5552;
	st.shared.f32 	[%r34+4096], %f4985;
	st.shared.f32 	[%r34+4608], %f4986;
	st.shared.f32 	[%r34+5120], %f4987;
	st.shared.f32 	[%r34+5632], %f4988;
	st.shared.v4.f32 	[%r37+4096], {%f4989, %f4990, %f4991, %f4992};
	bar.sync 	0;
	ld.global.nc.v4.f32 	{%f5633, %f5634, %f5635, %f5636}, [%rd10+256];
	ld.global.nc.v4.f32 	{%f5637, %f5638, %f5639, %f5640}, [%rd12+32768];
	ld.shared.v4.f32 	{%f5641, %f5642, %f5643, %f5644}, [%r2+4096];
	ld.shared.v4.f32 	{%f5645, %f5646, %f5647, %f5648}, [%r2+4352];
	ld.shared.v4.f32 	{%f5649, %f5650, %f5651, %f5652}, [%r39+4096];
	ld.shared.v4.f32 	{%f5653, %f5654, %f5655, %f5656}, [%r39+4352];
	fma.rn.f32 	%f5657, %f5641, %f5649, %f5569;
	fma.rn.f32 	%f5658, %f5641, %f5650, %f5570;
	fma.rn.f32 	%f5659, %f5641, %f5651, %f5571;
	fma.rn.f32 	%f5660, %f5641, %f5652, %f5572;
	fma.rn.f32 	%f5661, %f5641, %f5653, %f5573;
	fma.rn.f32 	%f5662, %f5641, %f5654, %f5574;
	fma.rn.f32 	%f5663, %f5641, %f5655, %f5575;
	fma.rn.f32 	%f5664, %f5641, %f5656, %f5576;
	fma.rn.f32 	%f5665, %f5642, %f5649, %f5577;
	fma.rn.f32 	%f5666, %f5642, %f5650, %f5578;
	fma.rn.f32 	%f5667, %f5642, %f5651, %f5579;
	fma.rn.f32 	%f5668, %f5642, %f5652, %f5580;
	fma.rn.f32 	%f5669, %f5642, %f5653, %f5581;
	fma.rn.f32 	%f5670, %f5642, %f5654, %f5582;
	fma.rn.f32 	%f5671, %f5642, %f5655, %f5583;
	fma.rn.f32 	%f5672, %f5642, %f5656, %f5584;
	fma.rn.f32 	%f5673, %f5643, %f5649, %f5585;
	fma.rn.f32 	%f5674, %f5643, %f5650, %f5586;
	fma.rn.f32 	%f5675, %f5643, %f5651, %f5587;
	fma.rn.f32 	%f5676, %f5643, %f5652, %f5588;
	fma.rn.f32 	%f5677, %f5643, %f5653, %f5589;
	fma.rn.f32 	%f5678, %f5643, %f5654, %f5590;
	fma.rn.f32 	%f5679, %f5643, %f5655, %f5591;
	fma.rn.f32 	%f5680, %f5643, %f5656, %f5592;
	fma.rn.f32 	%f5681, %f5644, %f5649, %f5593;
	fma.rn.f32 	%f5682, %f5644, %f5650, %f5594;
	fma.rn.f32 	%f5683, %f5644, %f5651, %f5595;
	fma.rn.f32 	%f5684, %f5644, %f5652, %f5596;
	fma.rn.f32 	%f5685, %f5644, %f5653, %f5597;
	fma.rn.f32 	%f5686, %f5644, %f5654, %f5598;
	fma.rn.f32 	%f5687, %f5644, %f5655, %f5599;
	fma.rn.f32 	%f5688, %f5644, %f5656, %f5600;
	fma.rn.f32 	%f5689, %f5645, %f5649, %f5601;
	fma.rn.f32 	%f5690, %f5645, %f5650, %f5602;
	fma.rn.f32 	%f5691, %f5645, %f5651, %f5603;
	fma.rn.f32 	%f5692, %f5645, %f5652, %f5604;
	fma.rn.f32 	%f5693, %f5645, %f5653, %f5605;
	fma.rn.f32 	%f5694, %f5645, %f5654, %f5606;
	fma.rn.f32 	%f5695, %f5645, %f5655, %f5607;
	fma.rn.f32 	%f5696, %f5645, %f5656, %f5608;
	fma.rn.f32 	%f5697, %f5646, %f5649, %f5609;
	fma.rn.f32 	%f5698, %f5646, %f5650, %f5610;
	fma.rn.f32 	%f5699, %f5646, %f5651, %f5611;
	fma.rn.f32 	%f5700, %f5646, %f5652, %f5612;
	fma.rn.f32 	%f5701, %f5646, %f5653, %f5613;
	fma.rn.f32 	%f5702, %f5646, %f5654, %f5614;
	fma.rn.f32 	%f5703, %f5646, %f5655, %f5615;
	fma.rn.f32 	%f5704, %f5646, %f5656, %f5616;
	fma.rn.f32 	%f5705, %f5647, %f5649, %f5617;
	fma.rn.f32 	%f5706, %f5647, %f5650, %f5618;
	fma.rn.f32 	%f5707, %f5647, %f5651, %f5619;
	fma.rn.f32 	%f5708, %f5647, %f5652, %f5620;
	fma.rn.f32 	%f5709, %f5647, %f5653, %f5621;
	fma.rn.f32 	%f5710, %f5647, %f5654, %f5622;
	fma.rn.f32 	%f5711, %f5647, %f5655, %f5623;
	fma.rn.f32 	%f5712, %f5647, %f5656, %f5624;
	fma.rn.f32 	%f5713, %f5648, %f5649, %f5625;
	fma.rn.f32 	%f5714, %f5648, %f5650, %f5626;
	fma.rn.f32 	%f5715, %f5648, %f5651, %f5627;
	fma.rn.f32 	%f5716, %f5648, %f5652, %f5628;
	fma.rn.f32 	%f5717, %f5648, %f5653, %f5629;
	fma.rn.f32 	%f5718, %f5648, %f5654, %f5630;
	fma.rn.f32 	%f5719, %f5648, %f5655, %f5631;
	fma.rn.f32 	%f5720, %f5648, %f5656, %f5632;
	ld.shared.v4.f32 	{%f5721, %f5722, %f5723, %f5724}, [%r2+4608];
	ld.shared.v4.f32 	{%f5725, %f5726, %f5727, %f5728}, [%r2+4864];
	ld.shared.v4.f32 	{%f5729, %f5730, %f5731, %f5732}, [%r39+4608];
	ld.shared.v4.f32 	{%f5733, %f5734, %f5735, %f5736}, [%r39+4864];
	fma.rn.f32 	%f5737, %f5721, %f5729, %f5657;
	fma.rn.f32 	%f5738, %f5721, %f5730, %f5658;
	fma.rn.f32 	%f5739, %f5721, %f5731, %f5659;
	fma.rn.f32 	%f5740, %f5721, %f5732, %f5660;
	fma.rn.f32 	%f5741, %f5721, %f5733, %f5661;
	fma.rn.f32 	%f5742, %f5721, %f5734, %f5662;
	fma.rn.f32 	%f5743, %f5721, %f5735, %f5663;
	fma.rn.f32 	%f5744, %f5721, %f5736, %f5664;
	fma.rn.f32 	%f5745, %f5722, %f5729, %f5665;
	fma.rn.f32 	%f5746, %f5722, %f5730, %f5666;
	fma.rn.f32 	%f5747, %f5722, %f5731, %f5667;
	fma.rn.f32 	%f5748, %f5722, %f5732, %f5668;
	fma.rn.f32 	%f5749, %f5722, %f5733, %f5669;
	fma.rn.f32 	%f5750, %f5722, %f5734, %f5670;
	fma.rn.f32 	%f5751, %f5722, %f5735, %f5671;
	fma.rn.f32 	%f5752, %f5722, %f5736, %f5672;
	fma.rn.f32 	%f5753, %f5723, %f5729, %f5673;
	fma.rn.f32 	%f5754, %f5723, %f5730, %f5674;
	fma.rn.f32 	%f5755, %f5723, %f5731, %f5675;
	fma.rn.f32 	%f5756, %f5723, %f5732, %f5676;
	fma.rn.f32 	%f5757, %f5723, %f5733, %f5677;
	fma.rn.f32 	%f5758, %f5723, %f5734, %f5678;
	fma.rn.f32 	%f5759, %f5723, %f5735, %f5679;
	fma.rn.f32 	%f5760, %f5723, %f5736, %f5680;
	fma.rn.f32 	%f5761, %f5724, %f5729, %f5681;
	fma.rn.f32 	%f5762, %f5724, %f5730, %f5682;
	fma.rn.f32 	%f5763, %f5724, %f5731, %f5683;
	fma.rn.f32 	%f5764, %f5724, %f5732, %f5684;
	fma.rn.f32 	%f5765, %f5724, %f5733, %f5685;
	fma.rn.f32 	%f5766, %f5724, %f5734, %f5686;
	fma.rn.f32 	%f5767, %f5724, %f5735, %f5687;
	fma.rn.f32 	%f5768, %f5724, %f5736, %f5688;
	fma.rn.f32 	%f5769, %f5725, %f5729, %f5689;
	fma.rn.f32 	%f5770, %f5725, %f5730, %f5690;
	fma.rn.f32 	%f5771, %f5725, %f5731, %f5691;
	fma.rn.f32 	%f5772, %f5725, %f5732, %f5692;
	fma.rn.f32 	%f5773, %f5725, %f5733, %f5693;
	fma.rn.f32 	%f5774, %f5725, %f5734, %f5694;
	fma.rn.f32 	%f5775, %f5725, %f5735, %f5695;
	fma.rn.f32 	%f5776, %f5725, %f5736, %f5696;
	fma.rn.f32 	%f5777, %f5726, %f5729, %f5697;
	fma.rn.f32 	%f5778, %f5726, %f5730, %f5698;
	fma.rn.f32 	%f5779, %f5726, %f5731, %f5699;
	fma.rn.f32 	%f5780, %f5726, %f5732, %f5700;
	fma.rn.f32 	%f5781, %f5726, %f5733, %f5701;
	fma.rn.f32 	%f5782, %f5726, %f5734, %f5702;
	fma.rn.f32 	%f5783, %f5726, %f5735, %f5703;
	fma.rn.f32 	%f5784, %f5726, %f5736, %f5704;
	fma.rn.f32 	%f5785, %f5727, %f5729, %f5705;
	fma.rn.f32 	%f5786, %f5727, %f5730, %f5706;
	fma.rn.f32 	%f5787, %f5727, %f5731, %f5707;
	fma.rn.f32 	%f5788, %f5727, %f5732, %f5708;
	fma.rn.f32 	%f5789, %f5727, %f5733, %f5709;
	fma.rn.f32 	%f5790, %f5727, %f5734, %f5710;
	fma.rn.f32 	%f5791, %f5727, %f5735, %f5711;
	fma.rn.f32 	%f5792, %f5727, %f5736, %f5712;
	fma.rn.f32 	%f5793, %f5728, %f5729, %f5713;
	fma.rn.f32 	%f5794, %f5728, %f5730, %f5714;
	fma.rn.f32 	%f5795, %f5728, %f5731, %f5715;
	fma.rn.f32 	%f5796, %f5728, %f5732, %f5716;
	fma.rn.f32 	%f5797, %f5728, %f5733, %f5717;
	fma.rn.f32 	%f5798, %f5728, %f5734, %f5718;
	fma.rn.f32 	%f5799, %f5728, %f5735, %f5719;
	fma.rn.f32 	%f5800, %f5728, %f5736, %f5720;
	ld.shared.v4.f32 	{%f5801, %f5802, %f5803, %f5804}, [%r2+5120];
	ld.shared.v4.f32 	{%f5805, %f5806, %f5807, %f5808}, [%r2+5376];
	ld.shared.v4.f32 	{%f5809, %f5810, %f5811, %f5812}, [%r39+5120];
	ld.shared.v4.f32 	{%f5813, %f5814, %f5815, %f5816}, [%r39+5376];
	fma.rn.f32 	%f5817, %f5801, %f5809, %f5737;
	fma.rn.f32 	%f5818, %f5801, %f5810, %f5738;
	fma.rn.f32 	%f5819, %f5801, %f5811, %f5739;
	fma.rn.f32 	%f5820, %f5801, %f5812, %f5740;
	fma.rn.f32 	%f5821, %f5801, %f5813, %f5741;
	fma.rn.f32 	%f5822, %f5801, %f5814, %f5742;
	fma.rn.f32 	%f5823, %f5801, %f5815, %f5743;
	fma.rn.f32 	%f5824, %f5801, %f5816, %f5744;
	fma.rn.f32 	%f5825, %f5802, %f5809, %f5745;
	fma.rn.f32 	%f5826, %f5802, %f5810, %f5746;
	fma.rn.f32 	%f5827, %f5802, %f5811, %f5747;
	fma.rn.f32 	%f5828, %f5802, %f5812, %f5748;
	fma.rn.f32 	%f5829, %f5802, %f5813, %f5749;
	fma.rn.f32 	%f5830, %f5802, %f5814, %f5750;
	fma.rn.f32 	%f5831, %f5802, %f5815, %f5751;
	fma.rn.f32 	%f5832, %f5802, %f5816, %f5752;
	fma.rn.f32 	%f5833, %f5803, %f5809, %f5753;
	fma.rn.f32 	%f5834, %f5803, %f5810, %f5754;
	fma.rn.f32 	%f5835, %f5803, %f5811, %f5755;
	fma.rn.f32 	%f5836, %f5803, %f5812, %f5756;
	fma.rn.f32 	%f5837, %f5803, %f5813, %f5757;
	fma.rn.f32 	%f5838, %f5803, %f5814, %f5758;
	fma.rn.f32 	%f5839, %f5803, %f5815, %f5759;
	fma.rn.f32 	%f5840, %f5803, %f5816, %f5760;
	fma.rn.f32 	%f5841, %f5804, %f5809, %f5761;
	fma.rn.f32 	%f5842, %f5804, %f5810, %f5762;
	fma.rn.f32 	%f5843, %f5804, %f5811, %f5763;
	fma.rn.f32 	%f5844, %f5804, %f5812, %f5764;
	fma.rn.f32 	%f5845, %f5804, %f5813, %f5765;
	fma.rn.f32 	%f5846, %f5804, %f5814, %f5766;
	fma.rn.f32 	%f5847, %f5804, %f5815, %f5767;
	fma.rn.f32 	%f5848, %f5804, %f5816, %f5768;
	fma.rn.f32 	%f5849, %f5805, %f5809, %f5769;
	fma.rn.f32 	%f5850, %f5805, %f5810, %f5770;
	fma.rn.f32 	%f5851, %f5805, %f5811, %f5771;
	fma.rn.f32 	%f5852, %f5805, %f5812, %f5772;
	fma.rn.f32 	%f5853, %f5805, %f5813, %f5773;
	fma.rn.f32 	%f5854, %f5805, %f5814, %f5774;
	fma.rn.f32 	%f5855, %f5805, %f5815, %f5775;
	fma.rn.f32 	%f5856, %f5805, %f5816, %f5776;
	fma.rn.f32 	%f5857, %f5806, %f5809, %f5777;
	fma.rn.f32 	%f5858, %f5806, %f5810, %f5778;
	fma.rn.f32 	%f5859, %f5806, %f5811, %f5779;
	fma.rn.f32 	%f5860, %f5806, %f5812, %f5780;
	fma.rn.f32 	%f5861, %f5806, %f5813, %f5781;
	fma.rn.f32 	%f5862, %f5806, %f5814, %f5782;
	fma.rn.f32 	%f5863, %f5806, %f5815, %f5783;
	fma.rn.f32 	%f5864, %f5806, %f5816, %f5784;
	fma.rn.f32 	%f5865, %f5807, %f5809, %f5785;
	fma.rn.f32 	%f5866, %f5807, %f5810, %f5786;
	fma.rn.f32 	%f5867, %f5807, %f5811, %f5787;
	fma.rn.f32 	%f5868, %f5807, %f5812, %f5788;
	fma.rn.f32 	%f5869, %f5807, %f5813, %f5789;
	fma.rn.f32 	%f5870, %f5807, %f5814, %f5790;
	fma.rn.f32 	%f5871, %f5807, %f5815, %f5791;
	fma.rn.f32 	%f5872, %f5807, %f5816, %f5792;
	fma.rn.f32 	%f5873, %f5808, %f5809, %f5793;
	fma.rn.f32 	%f5874, %f5808, %f5810, %f5794;
	fma.rn.f32 	%f5875, %f5808, %f5811, %f5795;
	fma.rn.f32 	%f5876, %f5808, %f5812, %f5796;
	fma.rn.f32 	%f5877, %f5808, %f5813, %f5797;
	fma.rn.f32 	%f5878, %f5808, %f5814, %f5798;
	fma.rn.f32 	%f5879, %f5808, %f5815, %f5799;
	fma.rn.f32 	%f5880, %f5808, %f5816, %f5800;
	ld.shared.v4.f32 	{%f5881, %f5882, %f5883, %f5884}, [%r2+5632];
	ld.shared.v4.f32 	{%f5885, %f5886, %f5887, %f5888}, [%r2+5888];
	ld.shared.v4.f32 	{%f5889, %f5890, %f5891, %f5892}, [%r39+5632];
	ld.shared.v4.f32 	{%f5893, %f5894, %f5895, %f5896}, [%r39+5888];
	fma.rn.f32 	%f5897, %f5881, %f5889, %f5817;
	fma.rn.f32 	%f5898, %f5881, %f5890, %f5818;
	fma.rn.f32 	%f5899, %f5881, %f5891, %f5819;
	fma.rn.f32 	%f5900, %f5881, %f5892, %f5820;
	fma.rn.f32 	%f5901, %f5881, %f5893, %f5821;
	fma.rn.f32 	%f5902, %f5881, %f5894, %f5822;
	fma.rn.f32 	%f5903, %f5881, %f5895, %f5823;
	fma.rn.f32 	%f5904, %f5881, %f5896, %f5824;
	fma.rn.f32 	%f5905, %f5882, %f5889, %f5825;
	fma.rn.f32 	%f5906, %f5882, %f5890, %f5826;
	fma.rn.f32 	%f5907, %f5882, %f5891, %f5827;
	fma.rn.f32 	%f5908, %f5882, %f5892, %f5828;
	fma.rn.f32 	%f5909, %f5882, %f5893, %f5829;
	fma.rn.f32 	%f5910, %f5882, %f5894, %f5830;
	fma.rn.f32 	%f5911, %f5882, %f5895, %f5831;
	fma.rn.f32 	%f5912, %f5882, %f5896, %f5832;
	fma.rn.f32 	%f5913, %f5883, %f5889, %f5833;
	fma.rn.f32 	%f5914, %f5883, %f5890, %f5834;
	fma.rn.f32 	%f5915, %f5883, %f5891, %f5835;
	fma.rn.f32 	%f5916, %f5883, %f5892, %f5836;
	fma.rn.f32 	%f5917, %f5883, %f5893, %f5837;
	fma.rn.f32 	%f5918, %f5883, %f5894, %f5838;
	fma.rn.f32 	%f5919, %f5883, %f5895, %f5839;
	fma.rn.f32 	%f5920, %f5883, %f5896, %f5840;
	fma.rn.f32 	%f5921, %f5884, %f5889, %f5841;
	fma.rn.f32 	%f5922, %f5884, %f5890, %f5842;
	fma.rn.f32 	%f5923, %f5884, %f5891, %f5843;
	fma.rn.f32 	%f5924, %f5884, %f5892, %f5844;
	fma.rn.f32 	%f5925, %f5884, %f5893, %f5845;
	fma.rn.f32 	%f5926, %f5884, %f5894, %f5846;
	fma.rn.f32 	%f5927, %f5884, %f5895, %f5847;
	fma.rn.f32 	%f5928, %f5884, %f5896, %f5848;
	fma.rn.f32 	%f5929, %f5885, %f5889, %f5849;
	fma.rn.f32 	%f5930, %f5885, %f5890, %f5850;
	fma.rn.f32 	%f5931, %f5885, %f5891, %f5851;
	fma.rn.f32 	%f5932, %f5885, %f5892, %f5852;
	fma.rn.f32 	%f5933, %f5885, %f5893, %f5853;
	fma.rn.f32 	%f5934, %f5885, %f5894, %f5854;
	fma.rn.f32 	%f5935, %f5885, %f5895, %f5855;
	fma.rn.f32 	%f5936, %f5885, %f5896, %f5856;
	fma.rn.f32 	%f5937, %f5886, %f5889, %f5857;
	fma.rn.f32 	%f5938, %f5886, %f5890, %f5858;
	fma.rn.f32 	%f5939, %f5886, %f5891, %f5859;
	fma.rn.f32 	%f5940, %f5886, %f5892, %f5860;
	fma.rn.f32 	%f5941, %f5886, %f5893, %f5861;
	fma.rn.f32 	%f5942, %f5886, %f5894, %f5862;
	fma.rn.f32 	%f5943, %f5886, %f5895, %f5863;
	fma.rn.f32 	%f5944, %f5886, %f5896, %f5864;
	fma.rn.f32 	%f5945, %f5887, %f5889, %f5865;
	fma.rn.f32 	%f5946, %f5887, %f5890, %f5866;
	fma.rn.f32 	%f5947, %f5887, %f5891, %f5867;
	fma.rn.f32 	%f5948, %f5887, %f5892, %f5868;
	fma.rn.f32 	%f5949, %f5887, %f5893, %f5869;
	fma.rn.f32 	%f5950, %f5887, %f5894, %f5870;
	fma.rn.f32 	%f5951, %f5887, %f5895, %f5871;
	fma.rn.f32 	%f5952, %f5887, %f5896, %f5872;
	fma.rn.f32 	%f5953, %f5888, %f5889, %f5873;
	fma.rn.f32 	%f5954, %f5888, %f5890, %f5874;
	fma.rn.f32 	%f5955, %f5888, %f5891, %f5875;
	fma.rn.f32 	%f5956, %f5888, %f5892, %f5876;
	fma.rn.f32 	%f5957, %f5888, %f5893, %f5877;
	fma.rn.f32 	%f5958, %f5888, %f5894, %f5878;
	fma.rn.f32 	%f5959, %f5888, %f5895, %f5879;
	fma.rn.f32 	%f5960, %f5888, %f5896, %f5880;
	ld.shared.v4.f32 	{%f5961, %f5962, %f5963, %f5964}, [%r2+6144];
	ld.shared.v4.f32 	{%f5965, %f5966, %f5967, %f5968}, [%r2+6400];
	ld.shared.v4.f32 	{%f5969, %f5970, %f5971, %f5972}, [%r39+6144];
	ld.shared.v4.f32 	{%f5973, %f5974, %f5975, %f5976}, [%r39+6400];
	fma.rn.f32 	%f5977, %f5961, %f5969, %f5897;
	fma.rn.f32 	%f5978, %f5961, %f5970, %f5898;
	fma.rn.f32 	%f5979, %f5961, %f5971, %f5899;
	fma.rn.f32 	%f5980, %f5961, %f5972, %f5900;
	fma.rn.f32 	%f5981, %f5961, %f5973, %f5901;
	fma.rn.f32 	%f5982, %f5961, %f5974, %f5902;
	fma.rn.f32 	%f5983, %f5961, %f5975, %f5903;
	fma.rn.f32 	%f5984, %f5961, %f5976, %f5904;
	fma.rn.f32 	%f5985, %f5962, %f5969, %f5905;
	fma.rn.f32 	%f5986, %f5962, %f5970, %f5906;
	fma.rn.f32 	%f5987, %f5962, %f5971, %f5907;
	fma.rn.f32 	%f5988, %f5962, %f5972, %f5908;
	fma.rn.f32 	%f5989, %f5962, %f5973, %f5909;
	fma.rn.f32 	%f5990, %f5962, %f5974, %f5910;
	fma.rn.f32 	%f5991, %f5962, %f5975, %f5911;
	fma.rn.f32 	%f5992, %f5962, %f5976, %f5912;
	fma.rn.f32 	%f5993, %f5963, %f5969, %f5913;
	fma.rn.f32 	%f5994, %f5963, %f5970, %f5914;
	fma.rn.f32 	%f5995, %f5963, %f5971, %f5915;
	fma.rn.f32 	%f5996, %f5963, %f5972, %f5916;
	fma.rn.f32 	%f5997, %f5963, %f5973, %f5917;
	fma.rn.f32 	%f5998, %f5963, %f5974, %f5918;
	fma.rn.f32 	%f5999, %f5963, %f5975, %f5919;
	fma.rn.f32 	%f6000, %f5963, %f5976, %f5920;
	fma.rn.f32 	%f6001, %f5964, %f5969, %f5921;
	fma.rn.f32 	%f6002, %f5964, %f5970, %f5922;
	fma.rn.f32 	%f6003, %f5964, %f5971, %f5923;
	fma.rn.f32 	%f6004, %f5964, %f5972, %f5924;
	fma.rn.f32 	%f6005, %f5964, %f5973, %f5925;
	fma.rn.f32 	%f6006, %f5964, %f5974, %f5926;
	fma.rn.f32 	%f6007, %f5964, %f5975, %f5927;
	fma.rn.f32 	%f6008, %f5964, %f5976, %f5928;
	fma.rn.f32 	%f6009, %f5965, %f5969, %f5929;
	fma.rn.f32 	%f6010, %f5965, %f5970, %f5930;
	fma.rn.f32 	%f6011, %f5965, %f5971, %f5931;
	fma.rn.f32 	%f6012, %f5965, %f5972, %f5932;
	fma.rn.f32 	%f6013, %f5965, %f5973, %f5933;
	fma.rn.f32 	%f6014, %f5965, %f5974, %f5934;
	fma.rn.f32 	%f6015, %f5965, %f5975, %f5935;
	fma.rn.f32 	%f6016, %f5965, %f5976, %f5936;
	fma.rn.f32 	%f6017, %f5966, %f5969, %f5937;
	fma.rn.f32 	%f6018, %f5966, %f5970, %f5938;
	fma.rn.f32 	%f6019, %f5966, %f5971, %f5939;
	fma.rn.f32 	%f6020, %f5966, %f5972, %f5940;
	fma.rn.f32 	%f6021, %f5966, %f5973, %f5941;
	fma.rn.f32 	%f6022, %f5966, %f5974, %f5942;
	fma.rn.f32 	%f6023, %f5966, %f5975, %f5943;
	fma.rn.f32 	%f6024, %f5966, %f5976, %f5944;
	fma.rn.f32 	%f6025, %f5967, %f5969, %f5945;
	fma.rn.f32 	%f6026, %f5967, %f5970, %f5946;
	fma.rn.f32 	%f6027, %f5967, %f5971, %f5947;
	fma.rn.f32 	%f6028, %f5967, %f5972, %f5948;
	fma.rn.f32 	%f6029, %f5967, %f5973, %f5949;
	fma.rn.f32 	%f6030, %f5967, %f5974, %f5950;
	fma.rn.f32 	%f6031, %f5967, %f5975, %f5951;
	fma.rn.f32 	%f6032, %f5967, %f5976, %f5952;
	fma.rn.f32 	%f6033, %f5968, %f5969, %f5953;
	fma.rn.f32 	%f6034, %f5968, %f5970, %f5954;
	fma.rn.f32 	%f6035, %f5968, %f5971, %f5955;
	fma.rn.f32 	%f6036, %f5968, %f5972, %f5956;
	fma.rn.f32 	%f6037, %f5968, %f5973, %f5957;
	fma.rn.f32 	%f6038, %f5968, %f5974, %f5958;
	fma.rn.f32 	%f6039, %f5968, %f5975, %f5959;
	fma.rn.f32 	%f6040, %f5968, %f5976, %f5960;
	ld.shared.v4.f32 	{%f6041, %f6042, %f6043, %f6044}, [%r2+6656];
	ld.shared.v4.f32 	{%f6045, %f6046, %f6047, %f6048}, [%r2+6912];
	ld.shared.v4.f32 	{%f6049, %f6050, %f6051, %f6052}, [%r39+6656];
	ld.shared.v4.f32 	{%f6053, %f6054, %f6055, %f6056}, [%r39+6912];
	fma.rn.f32 	%f6057, %f6041, %f6049, %f5977;
	fma.rn.f32 	%f6058, %f6041, %f6050, %f5978;
	fma.rn.f32 	%f6059, %f6041, %f6051, %f5979;
	fma.rn.f32 	%f6060, %f6041, %f6052, %f5980;
	fma.rn.f32 	%f6061, %f6041, %f6053, %f5981;
	fma.rn.f32 	%f6062, %f6041, %f6054, %f5982;
	fma.rn.f32 	%f6063, %f6041, %f6055, %f5983;
	fma.rn.f32 	%f6064, %f6041, %f6056, %f5984;
	fma.rn.f32 	%f6065, %f6042, %f6049, %f5985;
	fma.rn.f32 	%f6066, %f6042, %f6050, %f5986;
	fma.rn.f32 	%f6067, %f6042, %f6051, %f5987;
	fma.rn.f32 	%f6068, %f6042, %f6052, %f5988;
	fma.rn.f32 	%f6069, %f6042, %f6053, %f5989;
	fma.rn.f32 	%f6070, %f6042, %f6054, %f5990;
	fma.rn.f32 	%f6071, %f6042, %f6055, %f5991;
	fma.rn.f32 	%f6072, %f6042, %f6056, %f5992;
	fma.rn.f32 	%f6073, %f6043, %f6049, %f5993;
	fma.rn.f32 	%f6074, %f6043, %f6050, %f5994;
	fma.rn.f32 	%f6075, %f6043, %f6051, %f5995;
	fma.rn.f32 	%f6076, %f6043, %f6052, %f5996;
	fma.rn.f32 	%f6077, %f6043, %f6053, %f5997;
	fma.rn.f32 	%f6078, %f6043, %f6054, %f5998;
	fma.rn.f32 	%f6079, %f6043, %f6055, %f5999;
	fma.rn.f32 	%f6080, %f6043, %f6056, %f6000;
	fma.rn.f32 	%f6081, %f6044, %f6049, %f6001;
	fma.rn.f32 	%f6082, %f6044, %f6050, %f6002;
	fma.rn.f32 	%f6083, %f6044, %f6051, %f6003;
	fma.rn.f32 	%f6084, %f6044, %f6052, %f6004;
	fma.rn.f32 	%f6085, %f6044, %f6053, %f6005;
	fma.rn.f32 	%f6086, %f6044, %f6054, %f6006;
	fma.rn.f32 	%f6087, %f6044, %f6055, %f6007;
	fma.rn.f32 	%f6088, %f6044, %f6056, %f6008;
	fma.rn.f32 	%f6089, %f6045, %f6049, %f6009;
	fma.rn.f32 	%f6090, %f6045, %f6050, %f6010;
	fma.rn.f32 	%f6091, %f6045, %f6051, %f6011;
	fma.rn.f32 	%f6092, %f6045, %f6052, %f6012;
	fma.rn.f32 	%f6093, %f6045, %f6053, %f6013;
	fma.rn.f32 	%f6094, %f6045, %f6054, %f6014;
	fma.rn.f32 	%f6095, %f6045, %f6055, %f6015;
	fma.rn.f32 	%f6096, %f6045, %f6056, %f6016;
	fma.rn.f32 	%f6097, %f6046, %f6049, %f6017;
	fma.rn.f32 	%f6098, %f6046, %f6050, %f6018;
	fma.rn.f32 	%f6099, %f6046, %f6051, %f6019;
	fma.rn.f32 	%f6100, %f6046, %f6052, %f6020;
	fma.rn.f32 	%f6101, %f6046, %f6053, %f6021;
	fma.rn.f32 	%f6102, %f6046, %f6054, %f6022;
	fma.rn.f32 	%f6103, %f6046, %f6055, %f6023;
	fma.rn.f32 	%f6104, %f6046, %f6056, %f6024;
	fma.rn.f32 	%f6105, %f6047, %f6049, %f6025;
	fma.rn.f32 	%f6106, %f6047, %f6050, %f6026;
	fma.rn.f32 	%f6107, %f6047, %f6051, %f6027;
	fma.rn.f32 	%f6108, %f6047, %f6052, %f6028;
	fma.rn.f32 	%f6109, %f6047, %f6053, %f6029;
	fma.rn.f32 	%f6110, %f6047, %f6054, %f6030;
	fma.rn.f32 	%f6111, %f6047, %f6055, %f6031;
	fma.rn.f32 	%f6112, %f6047, %f6056, %f6032;
	fma.rn.f32 	%f6113, %f6048, %f6049, %f6033;
	fma.rn.f32 	%f6114, %f6048, %f6050, %f6034;
	fma.rn.f32 	%f6115, %f6048, %f6051, %f6035;
	fma.rn.f32 	%f6116, %f6048, %f6052, %f6036;
	fma.rn.f32 	%f6117, %f6048, %f6053, %f6037;
	fma.rn.f32 	%f6118, %f6048, %f6054, %f6038;
	fma.rn.f32 	%f6119, %f6048, %f6055, %f6039;
	fma.rn.f32 	%f6120, %f6048, %f6056, %f6040;
	ld.shared.v4.f32 	{%f6121, %f6122, %f6123, %f6124}, [%r2+7168];
	ld.shared.v4.f32 	{%f6125, %f6126, %f6127, %f6128}, [%r2+7424];
	ld.shared.v4.f32 	{%f6129, %f6130, %f6131, %f6132}, [%r39+7168];
	ld.shared.v4.f32 	{%f6133, %f6134, %f6135, %f6136}, [%r39+7424];
	fma.rn.f32 	%f6137, %f6121, %f6129, %f6057;
	fma.rn.f32 	%f6138, %f6121, %f6130, %f6058;
	fma.rn.f32 	%f6139, %f6121, %f6131, %f6059;
	fma.rn.f32 	%f6140, %f6121, %f6132, %f6060;
	fma.rn.f32 	%f6141, %f6121, %f6133, %f6061;
	fma.rn.f32 	%f6142, %f6121, %f6134, %f6062;
	fma.rn.f32 	%f6143, %f6121, %f6135, %f6063;
	fma.rn.f32 	%f6144, %f6121, %f6136, %f6064;
	fma.rn.f32 	%f6145, %f6122, %f6129, %f6065;
	fma.rn.f32 	%f6146, %f6122, %f6130, %f6066;
	fma.rn.f32 	%f6147, %f6122, %f6131, %f6067;
	fma.rn.f32 	%f6148, %f6122, %f6132, %f6068;
	fma.rn.f32 	%f6149, %f6122, %f6133, %f6069;
	fma.rn.f32 	%f6150, %f6122, %f6134, %f6070;
	fma.rn.f32 	%f6151, %f6122, %f6135, %f6071;
	fma.rn.f32 	%f6152, %f6122, %f6136, %f6072;
	fma.rn.f32 	%f6153, %f6123, %f6129, %f6073;
	fma.rn.f32 	%f6154, %f6123, %f6130, %f6074;
	fma.rn.f32 	%f6155, %f6123, %f6131, %f6075;
	fma.rn.f32 	%f6156, %f6123, %f6132, %f6076;
	fma.rn.f32 	%f6157, %f6123, %f6133, %f6077;
	fma.rn.f32 	%f6158, %f6123, %f6134, %f6078;
	fma.rn.f32 	%f6159, %f6123, %f6135, %f6079;
	fma.rn.f32 	%f6160, %f6123, %f6136, %f6080;
	fma.rn.f32 	%f6161, %f6124, %f6129, %f6081;
	fma.rn.f32 	%f6162, %f6124, %f6130, %f6082;
	fma.rn.f32 	%f6163, %f6124, %f6131, %f6083;
	fma.rn.f32 	%f6164, %f6124, %f6132, %f6084;
	fma.rn.f32 	%f6165, %f6124, %f6133, %f6085;
	fma.rn.f32 	%f6166, %f6124, %f6134, %f6086;
	fma.rn.f32 	%f6167, %f6124, %f6135, %f6087;
	fma.rn.f32 	%f6168, %f6124, %f6136, %f6088;
	fma.rn.f32 	%f6169, %f6125, %f6129, %f6089;
	fma.rn.f32 	%f6170, %f6125, %f6130, %f6090;
	fma.rn.f32 	%f6171, %f6125, %f6131, %f6091;
	fma.rn.f32 	%f6172, %f6125, %f6132, %f6092;
	fma.rn.f32 	%f6173, %f6125, %f6133, %f6093;
	fma.rn.f32 	%f6174, %f6125, %f6134, %f6094;
	fma.rn.f32 	%f6175, %f6125, %f6135, %f6095;
	fma.rn.f32 	%f6176, %f6125, %f6136, %f6096;
	fma.rn.f32 	%f6177, %f6126, %f6129, %f6097;
	fma.rn.f32 	%f6178, %f6126, %f6130, %f6098;
	fma.rn.f32 	%f6179, %f6126, %f6131, %f6099;
	fma.rn.f32 	%f6180, %f6126, %f6132, %f6100;
	fma.rn.f32 	%f6181, %f6126, %f6133, %f6101;
	fma.rn.f32 	%f6182, %f6126, %f6134, %f6102;
	fma.rn.f32 	%f6183, %f6126, %f6135, %f6103;
	fma.rn.f32 	%f6184, %f6126, %f6136, %f6104;
	fma.rn.f32 	%f6185, %f6127, %f6129, %f6105;
	fma.rn.f32 	%f6186, %f6127, %f6130, %f6106;
	fma.rn.f32 	%f6187, %f6127, %f6131, %f6107;
	fma.rn.f32 	%f6188, %f6127, %f6132, %f6108;
	fma.rn.f32 	%f6189, %f6127, %f6133, %f6109;
	fma.rn.f32 	%f6190, %f6127, %f6134, %f6110;
	fma.rn.f32 	%f6191, %f6127, %f6135, %f6111;
	fma.rn.f32 	%f6192, %f6127, %f6136, %f6112;
	fma.rn.f32 	%f6193, %f6128, %f6129, %f6113;
	fma.rn.f32 	%f6194, %f6128, %f6130, %f6114;
	fma.rn.f32 	%f6195, %f6128, %f6131, %f6115;
	fma.rn.f32 	%f6196, %f6128, %f6132, %f6116;
	fma.rn.f32 	%f6197, %f6128, %f6133, %f6117;
	fma.rn.f32 	%f6198, %f6128, %f6134, %f6118;
	fma.rn.f32 	%f6199, %f6128, %f6135, %f6119;
	fma.rn.f32 	%f6200, %f6128, %f6136, %f6120;
	ld.shared.v4.f32 	{%f6201, %f6202, %f6203, %f6204}, [%r2+7680];
	ld.shared.v4.f32 	{%f6205, %f6206, %f6207, %f6208}, [%r2+7936];
	ld.shared.v4.f32 	{%f6209, %f6210, %f6211, %f6212}, [%r39+7680];
	ld.shared.v4.f32 	{%f6213, %f6214, %f6215, %f6216}, [%r39+7936];
	fma.rn.f32 	%f6217, %f6201, %f6209, %f6137;
	fma.rn.f32 	%f6218, %f6201, %f6210, %f6138;
	fma.rn.f32 	%f6219, %f6201, %f6211, %f6139;
	fma.rn.f32 	%f6220, %f6201, %f6212, %f6140;
	fma.rn.f32 	%f6221, %f6201, %f6213, %f6141;
	fma.rn.f32 	%f6222, %f6201, %f6214, %f6142;
	fma.rn.f32 	%f6223, %f6201, %f6215, %f6143;
	fma.rn.f32 	%f6224, %f6201, %f6216, %f6144;
	fma.rn.f32 	%f6225, %f6202, %f6209, %f6145;
	fma.rn.f32 	%f6226, %f6202, %f6210, %f6146;
	fma.rn.f32 	%f6227, %f6202, %f6211, %f6147;
	fma.rn.f32 	%f6228, %f6202, %f6212, %f6148;
	fma.rn.f32 	%f6229, %f6202, %f6213, %f6149;
	fma.rn.f32 	%f6230, %f6202, %f6214, %f6150;
	fma.rn.f32 	%f6231, %f6202, %f6215, %f6151;
	fma.rn.f32 	%f6232, %f6202, %f6216, %f6152;
	fma.rn.f32 	%f6233, %f6203, %f6209, %f6153;
	fma.rn.f32 	%f6234, %f6203, %f6210, %f6154;
	fma.rn.f32 	%f6235, %f6203, %f6211, %f6155;
	fma.rn.f32 	%f6236, %f6203, %f6212, %f6156;
	fma.rn.f32 	%f6237, %f6203, %f6213, %f6157;
	fma.rn.f32 	%f6238, %f6203, %f6214, %f6158;
	fma.rn.f32 	%f6239, %f6203, %f6215, %f6159;
	fma.rn.f32 	%f6240, %f6203, %f6216, %f6160;
	fma.rn.f32 	%f6241, %f6204, %f6209, %f6161;
	fma.rn.f32 	%f6242, %f6204, %f6210, %f6162;
	fma.rn.f32 	%f6243, %f6204, %f6211, %f6163;
	fma.rn.f32 	%f6244, %f6204, %f6212, %f6164;
	fma.rn.f32 	%f6245, %f6204, %f6213, %f6165;
	fma.rn.f32 	%f6246, %f6204, %f6214, %f6166;
	fma.rn.f32 	%f6247, %f6204, %f6215, %f6167;
	fma.rn.f32 	%f6248, %f6204, %f6216, %f6168;
	fma.rn.f32 	%f6249, %f6205, %f6209, %f6169;
	fma.rn.f32 	%f6250, %f6205, %f6210, %f6170;
	fma.rn.f32 	%f6251, %f6205, %f6211, %f6171;
	fma.rn.f32 	%f6252, %f6205, %f6212, %f6172;
	fma.rn.f32 	%f6253, %f6205, %f6213, %f6173;
	fma.rn.f32 	%f6254, %f6205, %f6214, %f6174;
	fma.rn.f32 	%f6255, %f6205, %f6215, %f6175;
	fma.rn.f32 	%f6256, %f6205, %f6216, %f6176;
	fma.rn.f32 	%f6257, %f6206, %f6209, %f6177;
	fma.rn.f32 	%f6258, %f6206, %f6210, %f6178;
	fma.rn.f32 	%f6259, %f6206, %f6211, %f6179;
	fma.rn.f32 	%f6260, %f6206, %f6212, %f6180;
	fma.rn.f32 	%f6261, %f6206, %f6213, %f6181;
	fma.rn.f32 	%f6262, %f6206, %f6214, %f6182;
	fma.rn.f32 	%f6263, %f6206, %f6215, %f6183;
	fma.rn.f32 	%f6264, %f6206, %f6216, %f6184;
	fma.rn.f32 	%f6265, %f6207, %f6209, %f6185;
	fma.rn.f32 	%f6266, %f6207, %f6210, %f6186;
	fma.rn.f32 	%f6267, %f6207, %f6211, %f6187;
	fma.rn.f32 	%f6268, %f6207, %f6212, %f6188;
	fma.rn.f32 	%f6269, %f6207, %f6213, %f6189;
	fma.rn.f32 	%f6270, %f6207, %f6214, %f6190;
	fma.rn.f32 	%f6271, %f6207, %f6215, %f6191;
	fma.rn.f32 	%f6272, %f6207, %f6216, %f6192;
	fma.rn.f32 	%f6273, %f6208, %f6209, %f6193;
	fma.rn.f32 	%f6274, %f6208, %f6210, %f6194;
	fma.rn.f32 	%f6275, %f6208, %f6211, %f6195;
	fma.rn.f32 	%f6276, %f6208, %f6212, %f6196;
	fma.rn.f32 	%f6277, %f6208, %f6213, %f6197;
	fma.rn.f32 	%f6278, %f6208, %f6214, %f6198;
	fma.rn.f32 	%f6279, %f6208, %f6215, %f6199;
	fma.rn.f32 	%f6280, %f6208, %f6216, %f6200;
	st.shared.f32 	[%r34], %f5633;
	st.shared.f32 	[%r34+512], %f5634;
	st.shared.f32 	[%r34+1024], %f5635;
	st.shared.f32 	[%r34+1536], %f5636;
	st.shared.v4.f32 	[%r37], {%f5637, %f5638, %f5639, %f5640};
	bar.sync 	0;
	ld.global.nc.v4.f32 	{%f6281, %f6282, %f6283, %f6284}, [%rd10+288];
	ld.global.nc.v4.f32 	{%f6285, %f6286, %f6287, %f6288}, [%rd12+36864];
	ld.shared.v4.f32 	{%f6289, %f6290, %f6291, %f6292}, [%r2];
	ld.shared.v4.f32 	{%f6293, %f6294, %f6295, %f6296}, [%r2+256];
	ld.shared.v4.f32 	{%f6297, %f6298, %f6299, %f6300}, [%r39];
	ld.shared.v4.f32 	{%f6301, %f6302, %f6303, %f6304}, [%r39+256];
	fma.rn.f32 	%f6305, %f6289, %f6297, %f6217;
	fma.rn.f32 	%f6306, %f6289, %f6298, %f6218;
	fma.rn.f32 	%f6307, %f6289, %f6299, %f6219;
	fma.rn.f32 	%f6308, %f6289, %f6300, %f6220;
	fma.rn.f32 	%f6309, %f6289, %f6301, %f6221;
	fma.rn.f32 	%f6310, %f6289, %f6302, %f6222;
	fma.rn.f32 	%f6311, %f6289, %f6303, %f6223;
	fma.rn.f32 	%f6312, %f6289, %f6304, %f6224;
	fma.rn.f32 	%f6313, %f6290, %f6297, %f6225;
	fma.rn.f32 	%f6314, %f6290, %f6298, %f6226;
	fma.rn.f32 	%f6315, %f6290, %f6299, %f6227;
	fma.rn.f32 	%f6316, %f6290, %f6300, %f6228;
	fma.rn.f32 	%f6317, %f6290, %f6301, %f6229;
	fma.rn.f32 	%f6318, %f6290, %f6302, %f6230;
	fma.rn.f32 	%f6319, %f6290, %f6303, %f6231;
	fma.rn.f32 	%f6320, %f6290, %f6304, %f6232;
	fma.rn.f32 	%f6321, %f6291, %f6297, %f6233;
	fma.rn.f32 	%f6322, %f6291, %f6298, %f6234;
	fma.rn.f32 	%f6323, %f6291, %f6299, %f6235;
	fma.rn.f32 	%f6324, %f6291, %f6300, %f6236;
	fma.rn.f32 	%f6325, %f6291, %f6301, %f6237;
	fma.rn.f32 	%f6326, %f6291, %f6302, %f6238;
	fma.rn.f32 	%f6327, %f6291, %f6303, %f6239;
	fma.rn.f32 	%f6328, %f6291, %f6304, %f6240;
	fma.rn.f32 	%f6329, %f6292, %f6297, %f6241;
	fma.rn.f32 	%f6330, %f6292, %f6298, %f6242;
	fma.rn.f32 	%f6331, %f6292, %f6299, %f6243;
	fma.rn.f32 	%f6332, %f6292, %f6300, %f6244;
	fma.rn.f32 	%f6333, %f6292, %f6301, %f6245;
	fma.rn.f32 	%f6334, %f6292, %f6302, %f6246;
	fma.rn.f32 	%f6335, %f6292, %f6303, %f6247;
	fma.rn.f32 	%f6336, %f6292, %f6304, %f6248;
	fma.rn.f32 	%f6337, %f6293, %f6297, %f6249;
	fma.rn.f32 	%f6338, %f6293, %f6298, %f6250;
	fma.rn.f32 	%f6339, %f6293, %f6299, %f6251;
	fma.rn.f32 	%f6340, %f6293, %f6300, %f6252;
	fma.rn.f32 	%f6341, %f6293, %f6301, %f6253;
	fma.rn.f32 	%f6342, %f6293, %f6302, %f6254;
	fma.rn.f32 	%f6343, %f6293, %f6303, %f6255;
	fma.rn.f32 	%f6344, %f6293, %f6304, %f6256;
	fma.rn.f32 	%f6345, %f6294, %f6297, %f6257;
	fma.rn.f32 	%f6346, %f6294, %f6298, %f6258;
	fma.rn.f32 	%f6347, %f6294, %f6299, %f6259;
	fma.rn.f32 	%f6348, %f6294, %f6300, %f6260;
	fma.rn.f32 	%f6349, %f6294, %f6301, %f6261;
	fma.rn.f32 	%f6350, %f6294, %f6302, %f6262;
	fma.rn.f32 	%f6351, %f6294, %f6303, %f6263;
	fma.rn.f32 	%f6352, %f6294, %f6304, %f6264;
	fma.rn.f32 	%f6353, %f6295, %f6297, %f6265;
	fma.rn.f32 	%f6354, %f6295, %f6298, %f6266;
	fma.rn.f32 	%f6355, %f6295, %f6299, %f6267;
	fma.rn.f32 	%f6356, %f6295, %f6300, %f6268;
	fma.rn.f32 	%f6357, %f6295, %f6301, %f6269;
	fma.rn.f32 	%f6358, %f6295, %f6302, %f6270;
	fma.rn.f32 	%f6359, %f6295, %f6303, %f6271;
	fma.rn.f32 	%f6360, %f6295, %f6304, %f6272;
	fma.rn.f32 	%f6361, %f6296, %f6297, %f6273;
	fma.rn.f32 	%f6362, %f6296, %f6298, %f6274;
	fma.rn.f32 	%f6363, %f6296, %f6299, %f6275;
	fma.rn.f32 	%f6364, %f6296, %f6300, %f6276;
	fma.rn.f32 	%f6365, %f6296, %f6301, %f6277;
	fma.rn.f32 	%f6366, %f6296, %f6302, %f6278;
	fma.rn.f32 	%f6367, %f6296, %f6303, %f6279;
	fma.rn.f32 	%f6368, %f6296, %f6304, %f6280;
	ld.shared.v4.f32 	{%f6369, %f6370, %f6371, %f6372}, [%r2+512];
	ld.shared.v4.f32 	{%f6373, %f6374, %f6375, %f6376}, [%r2+768];
	ld.shared.v4.f32 	{%f6377, %f6378, %f6379, %f6380}, [%r39+512];
	ld.shared.v4.f32 	{%f6381, %f6382, %f6383, %f6384}, [%r39+768];
	fma.rn.f32 	%f6385, %f6369, %f6377, %f6305;
	fma.rn.f32 	%f6386, %f6369, %f6378, %f6306;
	fma.rn.f32 	%f6387, %f6369, %f6379, %f6307;
	fma.rn.f32 	%f6388, %f6369, %f6380, %f6308;
	fma.rn.f32 	%f6389, %f6369, %f6381, %f6309;
	fma.rn.f32 	%f6390, %f6369, %f6382, %f6310;
	fma.rn.f32 	%f6391, %f6369, %f6383, %f6311;
	fma.rn.f32 	%f6392, %f6369, %f6384, %f6312;
	fma.rn.f32 	%f6393, %f6370, %f6377, %f6313;
	fma.rn.f32 	%f6394, %f6370, %f6378, %f6314;
	fma.rn.f32 	%f6395, %f6370, %f6379, %f6315;
	fma.rn.f32 	%f6396, %f6370, %f6380, %f6316;
	fma.rn.f32 	%f6397, %f6370, %f6381, %f6317;
	fma.rn.f32 	%f6398, %f6370, %f6382, %f6318;
	fma.rn.f32 	%f6399, %f6370, %f6383, %f6319;
	fma.rn.f32 	%f6400, %f6370, %f6384, %f6320;
	fma.rn.f32 	%f6401, %f6371, %f6377, %f6321;
	fma.rn.f32 	%f6402, %f6371, %f6378, %f6322;
	fma.rn.f32 	%f6403, %f6371, %f6379, %f6323;
	fma.rn.f32 	%f6404, %f6371, %f6380, %f6324;
	fma.rn.f32 	%f6405, %f6371, %f6381, %f6325;
	fma.rn.f32 	%f6406, %f6371, %f6382, %f6326;
	fma.rn.f32 	%f6407, %f6371, %f6383, %f6327;
	fma.rn.f32 	%f6408, %f6371, %f6384, %f6328;
	fma.rn.f32 	%f6409, %f6372, %f6377, %f6329;
	fma.rn.f32 	%f6410, %f6372, %f6378, %f6330;
	fma.rn.f32 	%f6411, %f6372, %f6379, %f6331;
	fma.rn.f32 	%f6412, %f6372, %f6380, %f6332;
	fma.rn.f32 	%f6413, %f6372, %f6381, %f6333;
	fma.rn.f32 	%f6414, %f6372, %f6382, %f6334;
	fma.rn.f32 	%f6415, %f6372, %f6383, %f6335;
	fma.rn.f32 	%f6416, %f6372, %f6384, %f6336;
	fma.rn.f32 	%f6417, %f6373, %f6377, %f6337;
	fma.rn.f32 	%f6418, %f6373, %f6378, %f6338;
	fma.rn.f32 	%f6419, %f6373, %f6379, %f6339;
	fma.rn.f32 	%f6420, %f6373, %f6380, %f6340;
	fma.rn.f32 	%f6421, %f6373, %f6381, %f6341;
	fma.rn.f32 	%f6422, %f6373, %f6382, %f6342;
	fma.rn.f32 	%f6423, %f6373, %f6383, %f6343;
	fma.rn.f32 	%f6424, %f6373, %f6384, %f6344;
	fma.rn.f32 	%f6425, %f6374, %f6377, %f6345;
	fma.rn.f32 	%f6426, %f6374, %f6378, %f6346;
	fma.rn.f32 	%f6427, %f6374, %f6379, %f6347;
	fma.rn.f32 	%f6428, %f6374, %f6380, %f6348;
	fma.rn.f32 	%f6429, %f6374, %f6381, %f6349;
	fma.rn.f32 	%f6430, %f6374, %f6382, %f6350;
	fma.rn.f32 	%f6431, %f6374, %f6383, %f6351;
	fma.rn.f32 	%f6432, %f6374, %f6384, %f6352;
	fma.rn.f32 	%f6433, %f6375, %f6377, %f6353;
	fma.rn.f32 	%f6434, %f6375, %f6378, %f6354;
	fma.rn.f32 	%f6435, %f6375, %f6379, %f6355;
	fma.rn.f32 	%f6436, %f6375, %f6380, %f6356;
	fma.rn.f32 	%f6437, %f6375, %f6381, %f6357;
	fma.rn.f32 	%f6438, %f6375, %f6382, %f6358;
	fma.rn.f32 	%f6439, %f6375, %f6383, %f6359;
	fma.rn.f32 	%f6440, %f6375, %f6384, %f6360;
	fma.rn.f32 	%f6441, %f6376, %f6377, %f6361;
	fma.rn.f32 	%f6442, %f6376, %f6378, %f6362;
	fma.rn.f32 	%f6443, %f6376, %f6379, %f6363;
	fma.rn.f32 	%f6444, %f6376, %f6380, %f6364;
	fma.rn.f32 	%f6445, %f6376, %f6381, %f6365;
	fma.rn.f32 	%f6446, %f6376, %f6382, %f6366;
	fma.rn.f32 	%f6447, %f6376, %f6383, %f6367;
	fma.rn.f32 	%f6448, %f6376, %f6384, %f6368;
	ld.shared.v4.f32 	{%f6449, %f6450, %f6451, %f6452}, [%r2+1024];
	ld.shared.v4.f32 	{%f6453, %f6454, %f6455, %f6456}, [%r2+1280];
	ld.shared.v4.f32 	{%f6457, %f6458, %f6459, %f6460}, [%r39+1024];
	ld.shared.v4.f32 	{%f6461, %f6462, %f6463, %f6464}, [%r39+1280];
	fma.rn.f32 	%f6465, %f6449, %f6457, %f6385;
	fma.rn.f32 	%f6466, %f6449, %f6458, %f6386;
	fma.rn.f32 	%f6467, %f6449, %f6459, %f6387;
	fma.rn.f32 	%f6468, %f6449, %f6460, %f6388;
	fma.rn.f32 	%f6469, %f6449, %f6461, %f6389;
	fma.rn.f32 	%f6470, %f6449, %f6462, %f6390;
	fma.rn.f32 	%f6471, %f6449, %f6463, %f6391;
	fma.rn.f32 	%f6472, %f6449, %f6464, %f6392;
	fma.rn.f32 	%f6473, %f6450, %f6457, %f6393;
	fma.rn.f32 	%f6474, %f6450, %f6458, %f6394;
	fma.rn.f32 	%f6475, %f6450, %f6459, %f6395;
	fma.rn.f32 	%f6476, %f6450, %f6460, %f6396;
	fma.rn.f32 	%f6477, %f6450, %f6461, %f6397;
	fma.rn.f32 	%f6478, %f6450, %f6462, %f6398;
	fma.rn.f32 	%f6479, %f6450, %f6463, %f6399;
	fma.rn.f32 	%f6480, %f6450, %f6464, %f6400;
	fma.rn.f32 	%f6481, %f6451, %f6457, %f6401;
	fma.rn.f32 	%f6482, %f6451, %f6458, %f6402;
	fma.rn.f32 	%f6483, %f6451, %f6459, %f6403;
	fma.rn.f32 	%f6484, %f6451, %f6460, %f6404;
	fma.rn.f32 	%f6485, %f6451, %f6461, %f6405;
	fma.rn.f32 	%f6486, %f6451, %f6462, %f6406;
	fma.rn.f32 	%f6487, %f6451, %f6463, %f6407;
	fma.rn.f32 	%f6488, %f6451, %f6464, %f6408;
	fma.rn.f32 	%f6489, %f6452, %f6457, %f6409;
	fma.rn.f32 	%f6490, %f6452, %f6458, %f6410;
	fma.rn.f32 	%f6491, %f6452, %f6459, %f6411;
	fma.rn.f32 	%f6492, %f6452, %f6460, %f6412;
	fma.rn.f32 	%f6493, %f6452, %f6461, %f6413;
	fma.rn.f32 	%f6494, %f6452, %f6462, %f6414;
	fma.rn.f32 	%f6495, %f6452, %f6463, %f6415;
	fma.rn.f32 	%f6496, %f6452, %f6464, %f6416;
	fma.rn.f32 	%f6497, %f6453, %f6457, %f6417;
	fma.rn.f32 	%f6498, %f6453, %f6458, %f6418;
	fma.rn.f32 	%f6499, %f6453, %f6459, %f6419;
	fma.rn.f32 	%f6500, %f6453, %f6460, %f6420;
	fma.rn.f32 	%f6501, %f6453, %f6461, %f6421;
	fma.rn.f32 	%f6502, %f6453, %f6462, %f6422;
	fma.rn.f32 	%f6503, %f6453, %f6463, %f6423;
	fma.rn.f32 	%f6504, %f6453, %f6464, %f6424;
	fma.rn.f32 	%f6505, %f6454, %f6457, %f6425;
	fma.rn.f32 	%f6506, %f6454, %f6458, %f6426;
	fma.rn.f32 	%f6507, %f6454, %f6459, %f6427;
	fma.rn.f32 	%f6508, %f6454, %f6460, %f6428;
	fma.rn.f32 	%f6509, %f6454, %f6461, %f6429;
	fma.rn.f32 	%f6510, %f6454, %f6462, %f6430;
	fma.rn.f32 	%f6511, %f6454, %f6463, %f6431;
	fma.rn.f32 	%f6512, %f6454, %f6464, %f6432;
	fma.rn.f32 	%f6513, %f6455, %f6457, %f6433;
	fma.rn.f32 	%f6514, %f6455, %f6458, %f6434;
	fma.rn.f32 	%f6515, %f6455, %f6459, %f6435;
	fma.rn.f32 	%f6516, %f6455, %f6460, %f6436;
	fma.rn.f32 	%f6517, %f6455, %f6461, %f6437;
	fma.rn.f32 	%f6518, %f6455, %f6462, %f6438;
	fma.rn.f32 	%f6519, %f6455, %f6463, %f6439;
	fma.rn.f32 	%f6520, %f6455, %f6464, %f6440;
	fma.rn.f32 	%f6521, %f6456, %f6457, %f6441;
	fma.rn.f32 	%f6522, %f6456, %f6458, %f6442;
	fma.rn.f32 	%f6523, %f6456, %f6459, %f6443;
	fma.rn.f32 	%f6524, %f6456, %f6460, %f6444;
	fma.rn.f32 	%f6525, %f6456, %f6461, %f6445;
	fma.rn.f32 	%f6526, %f6456, %f6462, %f6446;
	fma.rn.f32 	%f6527, %f6456, %f6463, %f6447;
	fma.rn.f32 	%f6528, %f6456, %f6464, %f6448;
	ld.shared.v4.f32 	{%f6529, %f6530, %f6531, %f6532}, [%r2+1536];
	ld.shared.v4.f32 	{%f6533, %f6534, %f6535, %f6536}, [%r2+1792];
	ld.shared.v4.f32 	{%f6537, %f6538, %f6539, %f6540}, [%r39+1536];
	ld.shared.v4.f32 	{%f6541, %f6542, %f6543, %f6544}, [%r39+1792];
	fma.rn.f32 	%f6545, %f6529, %f6537, %f6465;
	fma.rn.f32 	%f6546, %f6529, %f6538, %f6466;
	fma.rn.f32 	%f6547, %f6529, %f6539, %f6467;
	fma.rn.f32 	%f6548, %f6529, %f6540, %f6468;
	fma.rn.f32 	%f6549, %f6529, %f6541, %f6469;
	fma.rn.f32 	%f6550, %f6529, %f6542, %f6470;
	fma.rn.f32 	%f6551, %f6529, %f6543, %f6471;
	fma.rn.f32 	%f6552, %f6529, %f6544, %f6472;
	fma.rn.f32 	%f6553, %f6530, %f6537, %f6473;
	fma.rn.f32 	%f6554, %f6530, %f6538, %f6474;
	fma.rn.f32 	%f6555, %f6530, %f6539, %f6475;
	fma.rn.f32 	%f6556, %f6530, %f6540, %f6476;
	fma.rn.f32 	%f6557, %f6530, %f6541, %f6477;
	fma.rn.f32 	%f6558, %f6530, %f6542, %f6478;
	fma.rn.f32 	%f6559, %f6530, %f6543, %f6479;
	fma.rn.f32 	%f6560, %f6530, %f6544, %f6480;
	fma.rn.f32 	%f6561, %f6531, %f6537, %f6481;
	fma.rn.f32 	%f6562, %f6531, %f6538, %f6482;
	fma.rn.f32 	%f6563, %f6531, %f6539, %f6483;
	fma.rn.f32 	%f6564, %f6531, %f6540, %f6484;
	fma.rn.f32 	%f6565, %f6531, %f6541, %f6485;
	fma.rn.f32 	%f6566, %f6531, %f6542, %f6486;
	fma.rn.f32 	%f6567, %f6531, %f6543, %f6487;
	fma.rn.f32 	%f6568, %f6531, %f6544, %f6488;
	fma.rn.f32 	%f6569, %f6532, %f6537, %f6489;
	fma.rn.f32 	%f6570, %f6532, %f6538, %f6490;
	fma.rn.f32 	%f6571, %f6532, %f6539, %f6491;
	fma.rn.f32 	%f6572, %f6532, %f6540, %f6492;
	fma.rn.f32 	%f6573, %f6532, %f6541, %f6493;
	fma.rn.f32 	%f6574, %f6532, %f6542, %f6494;
	fma.rn.f32 	%f6575, %f6532, %f6543, %f6495;
	fma.rn.f32 	%f6576, %f6532, %f6544, %f6496;
	fma.rn.f32 	%f6577, %f6533, %f6537, %f6497;
	fma.rn.f32 	%f6578, %f6533, %f6538, %f6498;
	fma.rn.f32 	%f6579, %f6533, %f6539, %f6499;
	fma.rn.f32 	%f6580, %f6533, %f6540, %f6500;
	fma.rn.f32 	%f6581, %f6533, %f6541, %f6501;
	fma.rn.f32 	%f6582, %f6533, %f6542, %f6502;
	fma.rn.f32 	%f6583, %f6533, %f6543, %f6503;
	fma.rn.f32 	%f6584, %f6533, %f6544, %f6504;
	fma.rn.f32 	%f6585, %f6534, %f6537, %f6505;
	fma.rn.f32 	%f6586, %f6534, %f6538, %f6506;
	fma.rn.f32 	%f6587, %f6534, %f6539, %f6507;
	fma.rn.f32 	%f6588, %f6534, %f6540, %f6508;
	fma.rn.f32 	%f6589, %f6534, %f6541, %f6509;
	fma.rn.f32 	%f6590, %f6534, %f6542, %f6510;
	fma.rn.f32 	%f6591, %f6534, %f6543, %f6511;
	fma.rn.f32 	%f6592, %f6534, %f6544, %f6512;
	fma.rn.f32 	%f6593, %f6535, %f6537, %f6513;
	fma.rn.f32 	%f6594, %f6535, %f6538, %f6514;
	fma.rn.f32 	%f6595, %f6535, %f6539, %f6515;
	fma.rn.f32 	%f6596, %f6535, %f6540, %f6516;
	fma.rn.f32 	%f6597, %f6535, %f6541, %f6517;
	fma.rn.f32 	%f6598, %f6535, %f6542, %f6518;
	fma.rn.f32 	%f6599, %f6535, %f6543, %f6519;
	fma.rn.f32 	%f6600, %f6535, %f6544, %f6520;
	fma.rn.f32 	%f6601, %f6536, %f6537, %f6521;
	fma.rn.f32 	%f6602, %f6536, %f6538, %f6522;
	fma.rn.f32 	%f6603, %f6536, %f6539, %f6523;
	fma.rn.f32 	%f6604, %f6536, %f6540, %f6524;
	fma.rn.f32 	%f6605, %f6536, %f6541, %f6525;
	fma.rn.f32 	%f6606, %f6536, %f6542, %f6526;
	fma.rn.f32 	%f6607, %f6536, %f6543, %f6527;
	fma.rn.f32 	%f6608, %f6536, %f6544, %f6528;
	ld.shared.v4.f32 	{%f6609, %f6610, %f6611, %f6612}, [%r2+2048];
	ld.shared.v4.f32 	{%f6613, %f6614, %f6615, %f6616}, [%r2+2304];
	ld.shared.v4.f32 	{%f6617, %f6618, %f6619, %f6620}, [%r39+2048];
	ld.shared.v4.f32 	{%f6621, %f6622, %f6623, %f6624}, [%r39+2304];
	fma.rn.f32 	%f6625, %f6609, %f6617, %f6545;
	fma.rn.f32 	%f6626, %f6609, %f6618, %f6546;
	fma.rn.f32 	%f6627, %f6609, %f6619, %f6547;
	fma.rn.f32 	%f6628, %f6609, %f6620, %f6548;
	fma.rn.f32 	%f6629, %f6609, %f6621, %f6549;
	fma.rn.f32 	%f6630, %f6609, %f6622, %f6550;
	fma.rn.f32 	%f6631, %f6609, %f6623, %f6551;
	fma.rn.f32 	%f6632, %f6609, %f6624, %f6552;
	fma.rn.f32 	%f6633, %f6610, %f6617, %f6553;
	fma.rn.f32 	%f6634, %f6610, %f6618, %f6554;
	fma.rn.f32 	%f6635, %f6610, %f6619, %f6555;
	fma.rn.f32 	%f6636, %f6610, %f6620, %f6556;
	fma.rn.f32 	%f6637, %f6610, %f6621, %f6557;
	fma.rn.f32 	%f6638, %f6610, %f6622, %f6558;
	fma.rn.f32 	%f6639, %f6610, %f6623, %f6559;
	fma.rn.f32 	%f6640, %f6610, %f6624, %f6560;
	fma.rn.f32 	%f6641, %f6611, %f6617, %f6561;
	fma.rn.f32 	%f6642, %f6611, %f6618, %f6562;
	fma.rn.f32 	%f6643, %f6611, %f6619, %f6563;
	fma.rn.f32 	%f6644, %f6611, %f6620, %f6564;
	fma.rn.f32 	%f6645, %f6611, %f6621, %f6565;
	fma.rn.f32 	%f6646, %f6611, %f6622, %f6566;
	fma.rn.f32 	%f6647, %f6611, %f6623, %f6567;
	fma.rn.f32 	%f6648, %f6611, %f6624, %f6568;
	fma.rn.f32 	%f6649, %f6612, %f6617, %f6569;
	fma.rn.f32 	%f6650, %f6612, %f6618, %f6570;
	fma.rn.f32 	%f6651, %f6612, %f6619, %f6571;
	fma.rn.f32 	%f6652, %f6612, %f6620, %f6572;
	fma.rn.f32 	%f6653, %f6612, %f6621, %f6573;
	fma.rn.f32 	%f6654, %f6612, %f6622, %f6574;
	fma.rn.f32 	%f6655, %f6612, %f6623, %f6575;
	fma.rn.f32 	%f6656, %f6612, %f6624, %f6576;
	fma.rn.f32 	%f6657, %f6613, %f6617, %f6577;
	fma.rn.f32 	%f6658, %f6613, %f6618, %f6578;
	fma.rn.f32 	%f6659, %f6613, %f6619, %f6579;
	fma.rn.f32 	%f6660, %f6613, %f6620, %f6580;
	fma.rn.f32 	%f6661, %f6613, %f6621, %f6581;
	fma.rn.f32 	%f6662, %f6613, %f6622, %f6582;
	fma.rn.f32 	%f6663, %f6613, %f6623, %f6583;
	fma.rn.f32 	%f6664, %f6613, %f6624, %f6584;
	fma.rn.f32 	%f6665, %f6614, %f6617, %f6585;
	fma.rn.f32 	%f6666, %f6614, %f6618, %f6586;
	fma.rn.f32 	%f6667, %f6614, %f6619, %f6587;
	fma.rn.f32 	%f6668, %f6614, %f6620, %f6588;
	fma.rn.f32 	%f6669, %f6614, %f6621, %f6589;
	fma.rn.f32 	%f6670, %f6614, %f6622, %f6590;
	fma.rn.f32 	%f6671, %f6614, %f6623, %f6591;
	fma.rn.f32 	%f6672, %f6614, %f6624, %f6592;
	fma.rn.f32 	%f6673, %f6615, %f6617, %f6593;
	fma.rn.f32 	%f6674, %f6615, %f6618, %f6594;
	fma.rn.f32 	%f6675, %f6615, %f6619, %f6595;
	fma.rn.f32 	%f6676, %f6615, %f6620, %f6596;
	fma.rn.f32 	%f6677, %f6615, %f6621, %f6597;
	fma.rn.f32 	%f6678, %f6615, %f6622, %f6598;
	fma.rn.f32 	%f6679, %f6615, %f6623, %f6599;
	fma.rn.f32 	%f6680, %f6615, %f6624, %f6600;
	fma.rn.f32 	%f6681, %f6616, %f6617, %f6601;
	fma.rn.f32 	%f6682, %f6616, %f6618, %f6602;
	fma.rn.f32 	%f6683, %f6616, %f6619, %f6603;
	fma.rn.f32 	%f6684, %f6616, %f6620, %f6604;
	fma.rn.f32 	%f6685, %f6616, %f6621, %f6605;
	fma.rn.f32 	%f6686, %f6616, %f6622, %f6606;
	fma.rn.f32 	%f6687, %f6616, %f6623, %f6607;
	fma.rn.f32 	%f6688, %f6616, %f6624, %f6608;
	ld.shared.v4.f32 	{%f6689, %f6690, %f6691, %f6692}, [%r2+2560];
	ld.shared.v4.f32 	{%f6693, %f6694, %f6695, %f6696}, [%r2+2816];
	ld.shared.v4.f32 	{%f6697, %f6698, %f6699, %f6700}, [%r39+2560];
	ld.shared.v4.f32 	{%f6701, %f6702, %f6703, %f6704}, [%r39+2816];
	fma.rn.f32 	%f6705, %f6689, %f6697, %f6625;
	fma.rn.f32 	%f6706, %f6689, %f6698, %f6626;
	fma.rn.f32 	%f6707, %f6689, %f6699, %f6627;
	fma.rn.f32 	%f6708, %f6689, %f6700, %f6628;
	fma.rn.f32 	%f6709, %f6689, %f6701, %f6629;
	fma.rn.f32 	%f6710, %f6689, %f6702, %f6630;
	fma.rn.f32 	%f6711, %f6689, %f6703, %f6631;
	fma.rn.f32 	%f6712, %f6689, %f6704, %f6632;
	fma.rn.f32 	%f6713, %f6690, %f6697, %f6633;
	fma.rn.f32 	%f6714, %f6690, %f6698, %f6634;
	fma.rn.f32 	%f6715, %f6690, %f6699, %f6635;
	fma.rn.f32 	%f6716, %f6690, %f6700, %f6636;
	fma.rn.f32 	%f6717, %f6690, %f6701, %f6637;
	fma.rn.f32 	%f6718, %f6690, %f6702, %f6638;
	fma.rn.f32 	%f6719, %f6690, %f6703, %f6639;
	fma.rn.f32 	%f6720, %f6690, %f6704, %f6640;
	fma.rn.f32 	%f6721, %f6691, %f6697, %f6641;
	fma.rn.f32 	%f6722, %f6691, %f6698, %f6642;
	fma.rn.f32 	%f6723, %f6691, %f6699, %f6643;
	fma.rn.f32 	%f6724, %f6691, %f6700, %f6644;
	fma.rn.f32 	%f6725, %f6691, %f6701, %f6645;
	fma.rn.f32 	%f6726, %f6691, %f6702, %f6646;
	fma.rn.f32 	%f6727, %f6691, %f6703, %f6647;
	fma.rn.f32 	%f6728, %f6691, %f6704, %f6648;
	fma.rn.f32 	%f6729, %f6692, %f6697, %f6649;
	fma.rn.f32 	%f6730, %f6692, %f6698, %f6650;
	fma.rn.f32 	%f6731, %f6692, %f6699, %f6651;
	fma.rn.f32 	%f6732, %f6692, %f6700, %f6652;
	fma.rn.f32 	%f6733, %f6692, %f6701, %f6653;
	fma.rn.f32 	%f6734, %f6692, %f6702, %f6654;
	fma.rn.f32 	%f6735, %f6692, %f6703, %f6655;
	fma.rn.f32 	%f6736, %f6692, %f6704, %f6656;
	fma.rn.f32 	%f6737, %f6693, %f6697, %f6657;
	fma.rn.f32 	%f6738, %f6693, %f6698, %f6658;
	fma.rn.f32 	%f6739, %f6693, %f6699, %f6659;
	fma.rn.f32 	%f6740, %f6693, %f6700, %f6660;
	fma.rn.f32 	%f6741, %f6693, %f6701, %f6661;
	fma.rn.f32 	%f6742, %f6693, %f6702, %f6662;
	fma.rn.f32 	%f6743, %f6693, %f6703, %f6663;
	fma.rn.f32 	%f6744, %f6693, %f6704, %f6664;
	fma.rn.f32 	%f6745, %f6694, %f6697, %f6665;
	fma.rn.f32 	%f6746, %f6694, %f6698, %f6666;
	fma.rn.f32 	%f6747, %f6694, %f6699, %f6667;
	fma.rn.f32 	%f6748, %f6694, %f6700, %f6668;
	fma.rn.f32 	%f6749, %f6694, %f6701, %f6669;
	fma.rn.f32 	%f6750, %f6694, %f6702, %f6670;
	fma.rn.f32 	%f6751, %f6694, %f6703, %f6671;
	fma.rn.f32 	%f6752, %f6694, %f6704, %f6672;
	fma.rn.f32 	%f6753, %f6695, %f6697, %f6673;
	fma.rn.f32 	%f6754, %f6695, %f6698, %f6674;
	fma.rn.f32 	%f6755, %f6695, %f6699, %f6675;
	fma.rn.f32 	%f6756, %f6695, %f6700, %f6676;
	fma.rn.f32 	%f6757, %f6695, %f6701, %f6677;
	fma.rn.f32 	%f6758, %f6695, %f6702, %f6678;
	fma.rn.f32 	%f6759, %f6695, %f6703, %f6679;
	fma.rn.f32 	%f6760, %f6695, %f6704, %f6680;
	fma.rn.f32 	%f6761, %f6696, %f6697, %f6681;
	fma.rn.f32 	%f6762, %f6696, %f6698, %f6682;
	fma.rn.f32 	%f6763, %f6696, %f6699, %f6683;
	fma.rn.f32 	%f6764, %f6696, %f6700, %f6684;
	fma.rn.f32 	%f6765, %f6696, %f6701, %f6685;
	fma.rn.f32 	%f6766, %f6696, %f6702, %f6686;
	fma.rn.f32 	%f6767, %f6696, %f6703, %f6687;
	fma.rn.f32 	%f6768, %f6696, %f6704, %f6688;
	ld.shared.v4.f32 	{%f6769, %f6770, %f6771, %f6772}, [%r2+3072];
	ld.shared.v4.f32 	{%f6773, %f6774, %f6775, %f6776}, [%r2+3328];
	ld.shared.v4.f32 	{%f6777, %f6778, %f6779, %f6780}, [%r39+3072];
	ld.shared.v4.f32 	{%f6781, %f6782, %f6783, %f6784}, [%r39+3328];
	fma.rn.f32 	%f6785, %f6769, %f6777, %f6705;
	fma.rn.f32 	%f6786, %f6769, %f6778, %f6706;
	fma.rn.f32 	%f6787, %f6769, %f6779, %f6707;
	fma.rn.f32 	%f6788, %f6769, %f6780, %f6708;
	fma.rn.f32 	%f6789, %f6769, %f6781, %f6709;
	fma.rn.f32 	%f6790, %f6769, %f6782, %f6710;
	fma.rn.f32 	%f6791, %f6769, %f6783, %f6711;
	fma.rn.f32 	%f6792, %f6769, %f6784, %f6712;
	fma.rn.f32 	%f6793, %f6770, %f6777, %f6713;
	fma.rn.f32 	%f6794, %f6770, %f6778, %f6714;
	fma.rn.f32 	%f6795, %f6770, %f6779, %f6715;
	fma.rn.f32 	%f6796, %f6770, %f6780, %f6716;
	fma.rn.f32 	%f6797, %f6770, %f6781, %f6717;
	fma.rn.f32 	%f6798, %f6770, %f6782, %f6718;
	fma.rn.f32 	%f6799, %f6770, %f6783, %f6719;
	fma.rn.f32 	%f6800, %f6770, %f6784, %f6720;
	fma.rn.f32 	%f6801, %f6771, %f6777, %f6721;
	fma.rn.f32 	%f6802, %f6771, %f6778, %f6722;
	fma.rn.f32 	%f6803, %f6771, %f6779, %f6723;
	fma.rn.f32 	%f6804, %f6771, %f6780, %f6724;
	fma.rn.f32 	%f6805, %f6771, %f6781, %f6725;
	fma.rn.f32 	%f6806, %f6771, %f6782, %f6726;
	fma.rn.f32 	%f6807, %f6771, %f6783, %f6727;
	fma.rn.f32 	%f6808, %f6771, %f6784, %f6728;
	fma.rn.f32 	%f6809, %f6772, %f6777, %f6729;
	fma.rn.f32 	%f6810, %f6772, %f6778, %f6730;
	fma.rn.f32 	%f6811, %f6772, %f6779, %f6731;
	fma.rn.f32 	%f6812, %f6772, %f6780, %f6732;
	fma.rn.f32 	%f6813, %f6772, %f6781, %f6733;
	fma.rn.f32 	%f6814, %f6772, %f6782, %f6734;
	fma.rn.f32 	%f6815, %f6772, %f6783, %f6735;
	fma.rn.f32 	%f6816, %f6772, %f6784, %f6736;
	fma.rn.f32 	%f6817, %f6773, %f6777, %f6737;
	fma.rn.f32 	%f6818, %f6773, %f6778, %f6738;
	fma.rn.f32 	%f6819, %f6773, %f6779, %f6739;
	fma.rn.f32 	%f6820, %f6773, %f6780, %f6740;
	fma.rn.f32 	%f6821, %f6773, %f6781, %f6741;
	fma.rn.f32 	%f6822, %f6773, %f6782, %f6742;
	fma.rn.f32 	%f6823, %f6773, %f6783, %f6743;
	fma.rn.f32 	%f6824, %f6773, %f6784, %f6744;
	fma.rn.f32 	%f6825, %f6774, %f6777, %f6745;
	fma.rn.f32 	%f6826, %f6774, %f6778, %f6746;
	fma.rn.f32 	%f6827, %f6774, %f6779, %f6747;
	fma.rn.f32 	%f6828, %f6774, %f6780, %f6748;
	fma.rn.f32 	%f6829, %f6774, %f6781, %f6749;
	fma.rn.f32 	%f6830, %f6774, %f6782, %f6750;
	fma.rn.f32 	%f6831, %f6774, %f6783, %f6751;
	fma.rn.f32 	%f6832, %f6774, %f6784, %f6752;
	fma.rn.f32 	%f6833, %f6775, %f6777, %f6753;
	fma.rn.f32 	%f6834, %f6775, %f6778, %f6754;
	fma.rn.f32 	%f6835, %f6775, %f6779, %f6755;
	fma.rn.f32 	%f6836, %f6775, %f6780, %f6756;
	fma.rn.f32 	%f6837, %f6775, %f6781, %f6757;
	fma.rn.f32 	%f6838, %f6775, %f6782, %f6758;
	fma.rn.f32 	%f6839, %f6775, %f6783, %f6759;
	fma.rn.f32 	%f6840, %f6775, %f6784, %f6760;
	fma.rn.f32 	%f6841, %f6776, %f6777, %f6761;
	fma.rn.f32 	%f6842, %f6776, %f6778, %f6762;
	fma.rn.f32 	%f6843, %f6776, %f6779, %f6763;
	fma.rn.f32 	%f6844, %f6776, %f6780, %f6764;
	fma.rn.f32 	%f6845, %f6776, %f6781, %f6765;
	fma.rn.f32 	%f6846, %f6776, %f6782, %f6766;
	fma.rn.f32 	%f6847, %f6776, %f6783, %f6767;
	fma.rn.f32 	%f6848, %f6776, %f6784, %f6768;
	ld.shared.v4.f32 	{%f6849, %f6850, %f6851, %f6852}, [%r2+3584];
	ld.shared.v4.f32 	{%f6853, %f6854, %f6855, %f6856}, [%r2+3840];
	ld.shared.v4.f32 	{%f6857, %f6858, %f6859, %f6860}, [%r39+3584];
	ld.shared.v4.f32 	{%f6861, %f6862, %f6863, %f6864}, [%r39+3840];
	fma.rn.f32 	%f6865, %f6849, %f6857, %f6785;
	fma.rn.f32 	%f6866, %f6849, %f6858, %f6786;
	fma.rn.f32 	%f6867, %f6849, %f6859, %f6787;
	fma.rn.f32 	%f6868, %f6849, %f6860, %f6788;
	fma.rn.f32 	%f6869, %f6849, %f6861, %f6789;
	fma.rn.f32 	%f6870, %f6849, %f6862, %f6790;
	fma.rn.f32 	%f6871, %f6849, %f6863, %f6791;
	fma.rn.f32 	%f6872, %f6849, %f6864, %f6792;
	fma.rn.f32 	%f6873, %f6850, %f6857, %f6793;
	fma.rn.f32 	%f6874, %f6850, %f6858, %f6794;
	fma.rn.f32 	%f6875, %f6850, %f6859, %f6795;
	fma.rn.f32 	%f6876, %f6850, %f6860, %f6796;
	fma.rn.f32 	%f6877, %f6850, %f6861, %f6797;
	fma.rn.f32 	%f6878, %f6850, %f6862, %f6798;
	fma.rn.f32 	%f6879, %f6850, %f6863, %f6799;
	fma.rn.f32 	%f6880, %f6850, %f6864, %f6800;
	fma.rn.f32 	%f6881, %f6851, %f6857, %f6801;
	fma.rn.f32 	%f6882, %f6851, %f6858, %f6802;
	fma.rn.f32 	%f6883, %f6851, %f6859, %f6803;
	fma.rn.f32 	%f6884, %f6851, %f6860, %f6804;
	fma.rn.f32 	%f6885, %f6851, %f6861, %f6805;
	fma.rn.f32 	%f6886, %f6851, %f6862, %f6806;
	fma.rn.f32 	%f6887, %f6851, %f6863, %f6807;
	fma.rn.f32 	%f6888, %f6851, %f6864, %f6808;
	fma.rn.f32 	%f6889, %f6852, %f6857, %f6809;
	fma.rn.f32 	%f6890, %f6852, %f6858, %f6810;
	fma.rn.f32 	%f6891, %f6852, %f6859, %f6811;
	fma.rn.f32 	%f6892, %f6852, %f6860, %f6812;
	fma.rn.f32 	%f6893, %f6852, %f6861, %f6813;
	fma.rn.f32 	%f6894, %f6852, %f6862, %f6814;
	fma.rn.f32 	%f6895, %f6852, %f6863, %f6815;
	fma.rn.f32 	%f6896, %f6852, %f6864, %f6816;
	fma.rn.f32 	%f6897, %f6853, %f6857, %f6817;
	fma.rn.f32 	%f6898, %f6853, %f6858, %f6818;
	fma.rn.f32 	%f6899, %f6853, %f6859, %f6819;
	fma.rn.f32 	%f6900, %f6853, %f6860, %f6820;
	fma.rn.f32 	%f6901, %f6853, %f6861, %f6821;
	fma.rn.f32 	%f6902, %f6853, %f6862, %f6822;
	fma.rn.f32 	%f6903, %f6853, %f6863, %f6823;
	fma.rn.f32 	%f6904, %f6853, %f6864, %f6824;
	fma.rn.f32 	%f6905, %f6854, %f6857, %f6825;
	fma.rn.f32 	%f6906, %f6854, %f6858, %f6826;
	fma.rn.f32 	%f6907, %f6854, %f6859, %f6827;
	fma.rn.f32 	%f6908, %f6854, %f6860, %f6828;
	fma.rn.f32 	%f6909, %f6854, %f6861, %f6829;
	fma.rn.f32 	%f6910, %f6854, %f6862, %f6830;
	fma.rn.f32 	%f6911, %f6854, %f6863, %f6831;
	fma.rn.f32 	%f6912, %f6854, %f6864, %f6832;
	fma.rn.f32 	%f6913, %f6855, %f6857, %f6833;
	fma.rn.f32 	%f6914, %f6855, %f6858, %f6834;
	fma.rn.f32 	%f6915, %f6855, %f6859, %f6835;
	fma.rn.f32 	%f6916, %f6855, %f6860, %f6836;
	fma.rn.f32 	%f6917, %f6855, %f6861, %f6837;
	fma.rn.f32 	%f6918, %f6855, %f6862, %f6838;
	fma.rn.f32 	%f6919, %f6855, %f6863, %f6839;
	fma.rn.f32 	%f6920, %f6855, %f6864, %f6840;
	fma.rn.f32 	%f6921, %f6856, %f6857, %f6841;
	fma.rn.f32 	%f6922, %f6856, %f6858, %f6842;
	fma.rn.f32 	%f6923, %f6856, %f6859, %f6843;
	fma.rn.f32 	%f6924, %f6856, %f6860, %f6844;
	fma.rn.f32 	%f6925, %f6856, %f6861, %f6845;
	fma.rn.f32 	%f6926, %f6856, %f6862, %f6846;
	fma.rn.f32 	%f6927, %f6856, %f6863, %f6847;
	fma.rn.f32 	%f6928, %f6856, %f6864, %f6848;
	st.shared.f32 	[%r34+4096], %f6281;
	st.shared.f32 	[%r34+4608], %f6282;
	st.shared.f32 	[%r34+5120], %f6283;
	st.shared.f32 	[%r34+5632], %f6284;
	st.shared.v4.f32 	[%r37+4096], {%f6285, %f6286, %f6287, %f6288};
	bar.sync 	0;
	ld.global.nc.v4.f32 	{%f6929, %f6930, %f6931, %f6932}, [%rd10+320];
	ld.global.nc.v4.f32 	{%f6933, %f6934, %f6935, %f6936}, [%rd12+40960];
	ld.shared.v4.f32 	{%f6937, %f6938, %f6939, %f6940}, [%r2+4096];
	ld.shared.v4.f32 	{%f6941, %f6942, %f6943, %f6944}, [%r2+4352];
	ld.shared.v4.f32 	{%f6945, %f6946, %f6947, %f6948}, [%r39+4096];
	ld.shared.v4.f32 	{%f6949, %f6950, %f6951, %f6952}, [%r39+4352];
	fma.rn.f32 	%f6953, %f6937, %f6945, %f6865;
	fma.rn.f32 	%f6954, %f6937, %f6946, %f6866;
	fma.rn.f32 	%f6955, %f6937, %f6947, %f6867;
	fma.rn.f32 	%f6956, %f6937, %f6948, %f6868;
	fma.rn.f32 	%f6957, %f6937, %f6949, %f6869;
	fma.rn.f32 	%f6958, %f6937, %f6950, %f6870;
	fma.rn.f32 	%f6959, %f6937, %f6951, %f6871;
	fma.rn.f32 	%f6960, %f6937, %f6952, %f6872;
	fma.rn.f32 	%f6961, %f6938, %f6945, %f6873;
	fma.rn.f32 	%f6962, %f6938, %f6946, %f6874;
	fma.rn.f32 	%f6963, %f6938, %f6947, %f6875;
	fma.rn.f32 	%f6964, %f6938, %f6948, %f6876;
	fma.rn.f32 	%f6965, %f6938, %f6949, %f6877;
	fma.rn.f32 	%f6966, %f6938, %f6950, %f6878;
	fma.rn.f32 	%f6967, %f6938, %f6951, %f6879;
	fma.rn.f32 	%f6968, %f6938, %f6952, %f6880;
	fma.rn.f32 	%f6969, %f6939, %f6945, %f6881;
	fma.rn.f32 	%f6970, %f6939, %f6946, %f6882;
	fma.rn.f32 	%f6971, %f6939, %f6947, %f6883;
	fma.rn.f32 	%f6972, %f6939, %f6948, %f6884;
	fma.rn.f32 	%f6973, %f6939, %f6949, %f6885;
	fma.rn.f32 	%f6974, %f6939, %f6950, %f6886;
	fma.rn.f32 	%f6975, %f6939, %f6951, %f6887;
	fma.rn.f32 	%f6976, %f6939, %f6952, %f6888;
	fma.rn.f32 	%f6977, %f6940, %f6945, %f6889;
	fma.rn.f32 	%f6978, %f6940, %f6946, %f6890;
	fma.rn.f32 	%f6979, %f6940, %f6947, %f6891;
	fma.rn.f32 	%f6980, %f6940, %f6948, %f6892;
	fma.rn.f32 	%f6981, %f6940, %f6949, %f6893;
	fma.rn.f32 	%f6982, %f6940, %f6950, %f6894;
	fma.rn.f32 	%f6983, %f6940, %f6951, %f6895;
	fma.rn.f32 	%f6984, %f6940, %f6952, %f6896;
	fma.rn.f32 	%f6985, %f6941, %f6945, %f6897;
	fma.rn.f32 	%f6986, %f6941, %f6946, %f6898;
	fma.rn.f32 	%f6987, %f6941, %f6947, %f6899;
	fma.rn.f32 	%f6988, %f6941, %f6948, %f6900;
	fma.rn.f32 	%f6989, %f6941, %f6949, %f6901;
	fma.rn.f32 	%f6990, %f6941, %f6950, %f6902;
	fma.rn.f32 	%f6991, %f6941, %f6951, %f6903;
	fma.rn.f32 	%f6992, %f6941, %f6952, %f6904;
	fma.rn.f32 	%f6993, %f6942, %f6945, %f6905;
	fma.rn.f32 	%f6994, %f6942, %f6946, %f6906;
	fma.rn.f32 	%f6995, %f6942, %f6947, %f6907;
	fma.rn.f32 	%f6996, %f6942, %f6948, %f6908;
	fma.rn.f32 	%f6997, %f6942, %f6949, %f6909;
	fma.rn.f32 	%f6998, %f6942, %f6950, %f6910;
	fma.rn.f32 	%f6999, %f6942, %f6951, %f6911;
	fma.rn.f32 	%f7000, %f6942, %f6952, %f6912;
	fma.rn.f32 	%f7001, %f6943, %f6945, %f6913;
	fma.rn.f32 	%f7002, %f6943, %f6946, %f6914;
	fma.rn.f32 	%f7003, %f6943, %f6947, %f6915;
	fma.rn.f32 	%f7004, %f6943, %f6948, %f6916;
	fma.rn.f32 	%f7005, %f6943, %f6949, %f6917;
	fma.rn.f32 	%f7006, %f6943, %f6950, %f6918;
	fma.rn.f32 	%f7007, %f6943, %f6951, %f6919;
	fma.rn.f32 	%f7008, %f6943, %f6952, %f6920;
	fma.rn.f32 	%f7009, %f6944, %f6945, %f6921;
	fma.rn.f32 	%f7010, %f6944, %f6946, %f6922;
	fma.rn.f32 	%f7011, %f6944, %f6947, %f6923;
	fma.rn.f32 	%f7012, %f6944, %f6948, %f6924;
	fma.rn.f32 	%f7013, %f6944, %f6949, %f6925;
	fma.rn.f32 	%f7014, %f6944, %f6950, %f6926;
	fma.rn.f32 	%f7015, %f6944, %f6951, %f6927;
	fma.rn.f32 	%f7016, %f6944, %f6952, %f6928;
	ld.shared.v4.f32 	{%f7017, %f7018, %f7019, %f7020}, [%r2+4608];
	ld.shared.v4.f32 	{%f7021, %f7022, %f7023, %f7024}, [%r2+4864];
	ld.shared.v4.f32 	{%f7025, %f7026, %f7027, %f7028}, [%r39+4608];
	ld.shared.v4.f32 	{%f7029, %f7030, %f7031, %f7032}, [%r39+4864];
	fma.rn.f32 	%f7033, %f7017, %f7025, %f6953;
	fma.rn.f32 	%f7034, %f7017, %f7026, %f6954;
	fma.rn.f32 	%f7035, %f7017, %f7027, %f6955;
	fma.rn.f32 	%f7036, %f7017, %f7028, %f6956;
	fma.rn.f32 	%f7037, %f7017, %f7029, %f6957;
	fma.rn.f32 	%f7038, %f7017, %f7030, %f6958;
	fma.rn.f32 	%f7039, %f7017, %f7031, %f6959;
	fma.rn.f32 	%f7040, %f7017, %f7032, %f6960;
	fma.rn.f32 	%f7041, %f7018, %f7025, %f6961;
	fma.rn.f32 	%f7042, %f7018, %f7026, %f6962;
	fma.rn.f32 	%f7043, %f7018, %f7027, %f6963;
	fma.rn.f32 	%f7044, %f7018, %f7028, %f6964;
	fma.rn.f32 	%f7045, %f7018, %f7029, %f6965;
	fma.rn.f32 	%f7046, %f7018, %f7030, %f6966;
	fma.rn.f32 	%f7047, %f7018, %f7031, %f6967;
	fma.rn.f32 	%f7048, %f7018, %f7032, %f6968;
	fma.rn.f32 	%f7049, %f7019, %f7025, %f6969;
	fma.rn.f32 	%f7050, %f7019, %f7026, %f6970;
	fma.rn.f32 	%f7051, %f7019, %f7027, %f6971;
	fma.rn.f32 	%f7052, %f7019, %f7028, %f6972;
	fma.rn.f32 	%f7053, %f7019, %f7029, %f6973;
	fma.rn.f32 	%f7054, %f7019, %f7030, %f6974;
	fma.rn.f32 	%f7055, %f7019, %f7031, %f6975;
	fma.rn.f32 	%f7056, %f7019, %f7032, %f6976;
	fma.rn.f32 	%f7057, %f7020, %f7025, %f6977;
	fma.rn.f32 	%f7058, %f7020, %f7026, %f6978;
	fma.rn.f32 	%f7059, %f7020, %f7027, %f6979;
	fma.rn.f32 	%f7060, %f7020, %f7028, %f6980;
	fma.rn.f32 	%f7061, %f7020, %f7029, %f6981;
	fma.rn.f32 	%f7062, %f7020, %f7030, %f6982;
	fma.rn.f32 	%f7063, %f7020, %f7031, %f6983;
	fma.rn.f32 	%f7064, %f7020, %f7032, %f6984;
	fma.rn.f32 	%f7065, %f7021, %f7025, %f6985;
	fma.rn.f32 	%f7066, %f7021, %f7026, %f6986;
	fma.rn.f32 	%f7067, %f7021, %f7027, %f6987;
	fma.rn.f32 	%f7068, %f7021, %f7028, %f6988;
	fma.rn.f32 	%f7069, %f7021, %f7029, %f6989;
	fma.rn.f32 	%f7070, %f7021, %f7030, %f6990;
	fma.rn.f32 	%f7071, %f7021, %f7031, %f6991;
	fma.rn.f32 	%f7072, %f7021, %f7032, %f6992;
	fma.rn.f32 	%f7073, %f7022, %f7025, %f6993;
	fma.rn.f32 	%f7074, %f7022, %f7026, %f6994;
	fma.rn.f32 	%f7075, %f7022, %f7027, %f6995;
	fma.rn.f32 	%f7076, %f7022, %f7028, %f6996;
	fma.rn.f32 	%f7077, %f7022, %f7029, %f6997;
	fma.rn.f32 	%f7078, %f7022, %f7030, %f6998;
	fma.rn.f32 	%f7079, %f7022, %f7031, %f6999;
	fma.rn.f32 	%f7080, %f7022, %f7032, %f7000;
	fma.rn.f32 	%f7081, %f7023, %f7025, %f7001;
	fma.rn.f32 	%f7082, %f7023, %f7026, %f7002;
	fma.rn.f32 	%f7083, %f7023, %f7027, %f7003;
	fma.rn.f32 	%f7084, %f7023, %f7028, %f7004;
	fma.rn.f32 	%f7085, %f7023, %f7029, %f7005;
	fma.rn.f32 	%f7086, %f7023, %f7030, %f7006;
	fma.rn.f32 	%f7087, %f7023, %f7031, %f7007;
	fma.rn.f32 	%f7088, %f7023, %f7032, %f7008;
	fma.rn.f32 	%f7089, %f7024, %f7025, %f7009;
	fma.rn.f32 	%f7090, %f7024, %f7026, %f7010;
	fma.rn.f32 	%f7091, %f7024, %f7027, %f7011;
	fma.rn.f32 	%f7092, %f7024, %f7028, %f7012;
	fma.rn.f32 	%f7093, %f7024, %f7029, %f7013;
	fma.rn.f32 	%f7094, %f7024, %f7030, %f7014;
	fma.rn.f32 	%f7095, %f7024, %f7031, %f7015;
	fma.rn.f32 	%f7096, %f7024, %f7032, %f7016;
	ld.shared.v4.f32 	{%f7097, %f7098, %f7099, %f7100}, [%r2+5120];
	ld.shared.v4.f32 	{%f7101, %f7102, %f7103, %f7104}, [%r2+5376];
	ld.shared.v4.f32 	{%f7105, %f7106, %f7107, %f7108}, [%r39+5120];
	ld.shared.v4.f32 	{%f7109, %f7110, %f7111, %f7112}, [%r39+5376];
	fma.rn.f32 	%f7113, %f7097, %f7105, %f7033;
	fma.rn.f32 	%f7114, %f7097, %f7106, %f7034;
	fma.rn.f32 	%f7115, %f7097, %f7107, %f7035;
	fma.rn.f32 	%f7116, %f7097, %f7108, %f7036;
	fma.rn.f32 	%f7117, %f7097, %f7109, %f7037;
	fma.rn.f32 	%f7118, %f7097, %f7110, %f7038;
	fma.rn.f32 	%f7119, %f7097, %f7111, %f7039;
	fma.rn.f32 	%f7120, %f7097, %f7112, %f7040;
	fma.rn.f32 	%f7121, %f7098, %f7105, %f7041;
	fma.rn.f32 	%f7122, %f7098, %f7106, %f7042;
	fma.rn.f32 	%f7123, %f7098, %f7107, %f7043;
	fma.rn.f32 	%f7124, %f7098, %f7108, %f7044;
	fma.rn.f32 	%f7125, %f7098, %f7109, %f7045;
	fma.rn.f32 	%f7126, %f7098, %f7110, %f7046;
	fma.rn.f32 	%f7127, %f7098, %f7111, %f7047;
	fma.rn.f32 	%f7128, %f7098, %f7112, %f7048;
	fma.rn.f32 	%f7129, %f7099, %f7105, %f7049;
	fma.rn.f32 	%f7130, %f7099, %f7106, %f7050;
	fma.rn.f32 	%f7131, %f7099, %f7107, %f7051;
	fma.rn.f32 	%f7132, %f7099, %f7108, %f7052;
	fma.rn.f32 	%f7133, %f7099, %f7109, %f7053;
	fma.rn.f32 	%f7134, %f7099, %f7110, %f7054;
	fma.rn.f32 	%f7135, %f7099, %f7111, %f7055;
	fma.rn.f32 	%f7136, %f7099, %f7112, %f7056;
	fma.rn.f32 	%f7137, %f7100, %f7105, %f7057;
	fma.rn.f32 	%f7138, %f7100, %f7106, %f7058;
	fma.rn.f32 	%f7139, %f7100, %f7107, %f7059;
	fma.rn.f32 	%f7140, %f7100, %f7108, %f7060;
	fma.rn.f32 	%f7141, %f7100, %f7109, %f7061;
	fma.rn.f32 	%f7142, %f7100, %f7110, %f7062;
	fma.rn.f32 	%f7143, %f7100, %f7111, %f7063;
	fma.rn.f32 	%f7144, %f7100, %f7112, %f7064;
	fma.rn.f32 	%f7145, %f7101, %f7105, %f7065;
	fma.rn.f32 	%f7146, %f7101, %f7106, %f7066;
	fma.rn.f32 	%f7147, %f7101, %f7107, %f7067;
	fma.rn.f32 	%f7148, %f7101, %f7108, %f7068;
	fma.rn.f32 	%f7149, %f7101, %f7109, %f7069;
	fma.rn.f32 	%f7150, %f7101, %f7110, %f7070;
	fma.rn.f32 	%f7151, %f7101, %f7111, %f7071;
	fma.rn.f32 	%f7152, %f7101, %f7112, %f7072;
	fma.rn.f32 	%f7153, %f7102, %f7105, %f7073;
	fma.rn.f32 	%f7154, %f7102, %f7106, %f7074;
	fma.rn.f32 	%f7155, %f7102, %f7107, %f7075;
	fma.rn.f32 	%f7156, %f7102, %f7108, %f7076;
	fma.rn.f32 	%f7157, %f7102, %f7109, %f7077;
	fma.rn.f32 	%f7158, %f7102, %f7110, %f7078;
	fma.rn.f32 	%f7159, %f7102, %f7111, %f7079;
	fma.rn.f32 	%f7160, %f7102, %f7112, %f7080;
	fma.rn.f32 	%f7161, %f7103, %f7105, %f7081;
	fma.rn.f32 	%f7162, %f7103, %f7106, %f7082;
	fma.rn.f32 	%f7163, %f7103, %f7107, %f7083;
	fma.rn.f32 	%f7164, %f7103, %f7108, %f7084;
	fma.rn.f32 	%f7165, %f7103, %f7109, %f7085;
	fma.rn.f32 	%f7166, %f7103, %f7110, %f7086;
	fma.rn.f32 	%f7167, %f7103, %f7111, %f7087;
	fma.rn.f32 	%f7168, %f7103, %f7112, %f7088;
	fma.rn.f32 	%f7169, %f7104, %f7105, %f7089;
	fma.rn.f32 	%f7170, %f7104, %f7106, %f7090;
	fma.rn.f32 	%f7171, %f7104, %f7107, %f7091;
	fma.rn.f32 	%f7172, %f7104, %f7108, %f7092;
	fma.rn.f32 	%f7173, %f7104, %f7109, %f7093;
	fma.rn.f32 	%f7174, %f7104, %f7110, %f7094;
	fma.rn.f32 	%f7175, %f7104, %f7111, %f7095;
	fma.rn.f32 	%f7176, %f7104, %f7112, %f7096;
	ld.shared.v4.f32 	{%f7177, %f7178, %f7179, %f7180}, [%r2+5632];
	ld.shared.v4.f32 	{%f7181, %f7182, %f7183, %f7184}, [%r2+5888];
	ld.shared.v4.f32 	{%f7185, %f7186, %f7187, %f7188}, [%r39+5632];
	ld.shared.v4.f32 	{%f7189, %f7190, %f7191, %f7192}, [%r39+5888];
	fma.rn.f32 	%f7193, %f7177, %f7185, %f7113;
	fma.rn.f32 	%f7194, %f7177, %f7186, %f7114;
	fma.rn.f32 	%f7195, %f7177, %f7187, %f7115;
	fma.rn.f32 	%f7196, %f7177, %f7188, %f7116;
	fma.rn.f32 	%f7197, %f7177, %f7189, %f7117;
	fma.rn.f32 	%f7198, %f7177, %f7190, %f7118;
	fma.rn.f32 	%f7199, %f7177, %f7191, %f7119;
	fma.rn.f32 	%f7200, %f7177, %f7192, %f7120;
	fma.rn.f32 	%f7201, %f7178, %f7185, %f7121;
	fma.rn.f32 	%f7202, %f7178, %f7186, %f7122;
	fma.rn.f32 	%f7203, %f7178, %f7187, %f7123;
	fma.rn.f32 	%f7204, %f7178, %f7188, %f7124;
	fma.rn.f32 	%f7205, %f7178, %f7189, %f7125;
	fma.rn.f32 	%f7206, %f7178, %f7190, %f7126;
	fma.rn.f32 	%f7207, %f7178, %f7191, %f7127;
	fma.rn.f32 	%f7208, %f7178, %f7192, %f7128;
	fma.rn.f32 	%f7209, %f7179, %f7185, %f7129;
	fma.rn.f32 	%f7210, %f7179, %f7186, %f7130;
	fma.rn.f32 	%f7211, %f7179, %f7187, %f7131;
	fma.rn.f32 	%f7212, %f7179, %f7188, %f7132;
	fma.rn.f32 	%f7213, %f7179, %f7189, %f7133;
	fma.rn.f32 	%f7214, %f7179, %f7190, %f7134;
	fma.rn.f32 	%f7215, %f7179, %f7191, %f7135;
	fma.rn.f32 	%f7216, %f7179, %f7192, %f7136;
	fma.rn.f32 	%f7217, %f7180, %f7185, %f7137;
	fma.rn.f32 	%f7218, %f7180, %f7186, %f7138;
	fma.rn.f32 	%f7219, %f7180, %f7187, %f7139;
	fma.rn.f32 	%f7220, %f7180, %f7188, %f7140;
	fma.rn.f32 	%f7221, %f7180, %f7189, %f7141;
	fma.rn.f32 	%f7222, %f7180, %f7190, %f7142;
	fma.rn.f32 	%f7223, %f7180, %f7191, %f7143;
	fma.rn.f32 	%f7224, %f7180, %f7192, %f7144;
	fma.rn.f32 	%f7225, %f7181, %f7185, %f7145;
	fma.rn.f32 	%f7226, %f7181, %f7186, %f7146;
	fma.rn.f32 	%f7227, %f7181, %f7187, %f7147;
	fma.rn.f32 	%f7228, %f7181, %f7188, %f7148;
	fma.rn.f32 	%f7229, %f7181, %f7189, %f7149;
	fma.rn.f32 	%f7230, %f7181, %f7190, %f7150;
	fma.rn.f32 	%f7231, %f7181, %f7191, %f7151;
	fma.rn.f32 	%f7232, %f7181, %f7192, %f7152;
	fma.rn.f32 	%f7233, %f7182, %f7185, %f7153;
	fma.rn.f32 	%f7234, %f7182, %f7186, %f7154;
	fma.rn.f32 	%f7235, %f7182, %f7187, %f7155;
	fma.rn.f32 	%f7236, %f7182, %f7188, %f7156;
	fma.rn.f32 	%f7237, %f7182, %f7189, %f7157;
	fma.rn.f32 	%f7238, %f7182, %f7190, %f7158;
	fma.rn.f32 	%f7239, %f7182, %f7191, %f7159;
	fma.rn.f32 	%f7240, %f7182, %f7192, %f7160;
	fma.rn.f32 	%f7241, %f7183, %f7185, %f7161;
	fma.rn.f32 	%f7242, %f7183, %f7186, %f7162;
	fma.rn.f32 	%f7243, %f7183, %f7187, %f7163;
	fma.rn.f32 	%f7244, %f7183, %f7188, %f7164;
	fma.rn.f32 	%f7245, %f7183, %f7189, %f7165;
	fma.rn.f32 	%f7246, %f7183, %f7190, %f7166;
	fma.rn.f32 	%f7247, %f7183, %f7191, %f7167;
	fma.rn.f32 	%f7248, %f7183, %f7192, %f7168;
	fma.rn.f32 	%f7249, %f7184, %f7185, %f7169;
	fma.rn.f32 	%f7250, %f7184, %f7186, %f7170;
	fma.rn.f32 	%f7251, %f7184, %f7187, %f7171;
	fma.rn.f32 	%f7252, %f7184, %f7188, %f7172;
	fma.rn.f32 	%f7253, %f7184, %f7189, %f7173;
	fma.rn.f32 	%f7254, %f7184, %f7190, %f7174;
	fma.rn.f32 	%f7255, %f7184, %f7191, %f7175;
	fma.rn.f32 	%f7256, %f7184, %f7192, %f7176;
	ld.shared.v4.f32 	{%f7257, %f7258, %f7259, %f7260}, [%r2+6144];
	ld.shared.v4.f32 	{%f7261, %f7262, %f7263, %f7264}, [%r2+6400];
	ld.shared.v4.f32 	{%f7265, %f7266, %f7267, %f7268}, [%r39+6144];
	ld.shared.v4.f32 	{%f7269, %f7270, %f7271, %f7272}, [%r39+6400];
	fma.rn.f32 	%f7273, %f7257, %f7265, %f7193;
	fma.rn.f32 	%f7274, %f7257, %f7266, %f7194;
	fma.rn.f32 	%f7275, %f7257, %f7267, %f7195;
	fma.rn.f32 	%f7276, %f7257, %f7268, %f7196;
	fma.rn.f32 	%f7277, %f7257, %f7269, %f7197;
	fma.rn.f32 	%f7278, %f7257, %f7270, %f7198;
	fma.rn.f32 	%f7279, %f7257, %f7271, %f7199;
	fma.rn.f32 	%f7280, %f7257, %f7272, %f7200;
	fma.rn.f32 	%f7281, %f7258, %f7265, %f7201;
	fma.rn.f32 	%f7282, %f7258, %f7266, %f7202;
	fma.rn.f32 	%f7283, %f7258, %f7267, %f7203;
	fma.rn.f32 	%f7284, %f7258, %f7268, %f7204;
	fma.rn.f32 	%f7285, %f7258, %f7269, %f7205;
	fma.rn.f32 	%f7286, %f7258, %f7270, %f7206;
	fma.rn.f32 	%f7287, %f7258, %f7271, %f7207;
	fma.rn.f32 	%f7288, %f7258, %f7272, %f7208;
	fma.rn.f32 	%f7289, %f7259, %f7265, %f7209;
	fma.rn.f32 	%f7290, %f7259, %f7266, %f7210;
	fma.rn.f32 	%f7291, %f7259, %f7267, %f7211;
	fma.rn.f32 	%f7292, %f7259, %f7268, %f7212;
	fma.rn.f32 	%f7293, %f7259, %f7269, %f7213;
	fma.rn.f32 	%f7294, %f7259, %f7270, %f7214;
	fma.rn.f32 	%f7295, %f7259, %f7271, %f7215;
	fma.rn.f32 	%f7296, %f7259, %f7272, %f7216;
	fma.rn.f32 	%f7297, %f7260, %f7265, %f7217;
	fma.rn.f32 	%f7298, %f7260, %f7266, %f7218;
	fma.rn.f32 	%f7299, %f7260, %f7267, %f7219;
	fma.rn.f32 	%f7300, %f7260, %f7268, %f7220;
	fma.rn.f32 	%f7301, %f7260, %f7269, %f7221;
	fma.rn.f32 	%f7302, %f7260, %f7270, %f7222;
	fma.rn.f32 	%f7303, %f7260, %f7271, %f7223;
	fma.rn.f32 	%f7304, %f7260, %f7272, %f7224;
	fma.rn.f32 	%f7305, %f7261, %f7265, %f7225;
	fma.rn.f32 	%f7306, %f7261, %f7266, %f7226;
	fma.rn.f32 	%f7307, %f7261, %f7267, %f7227;
	fma.rn.f32 	%f7308, %f7261, %f7268, %f7228;
	fma.rn.f32 	%f7309, %f7261, %f7269, %f7229;
	fma.rn.f32 	%f7310, %f7261, %f7270, %f7230;
	fma.rn.f32 	%f7311, %f7261, %f7271, %f7231;
	fma.rn.f32 	%f7312, %f7261, %f7272, %f7232;
	fma.rn.f32 	%f7313, %f7262, %f7265, %f7233;
	fma.rn.f32 	%f7314, %f7262, %f7266, %f7234;
	fma.rn.f32 	%f7315, %f7262, %f7267, %f7235;
	fma.rn.f32 	%f7316, %f7262, %f7268, %f7236;
	fma.rn.f32 	%f7317, %f7262, %f7269, %f7237;
	fma.rn.f32 	%f7318, %f7262, %f7270, %f7238;
	fma.rn.f32 	%f7319, %f7262, %f7271, %f7239;
	fma.rn.f32 	%f7320, %f7262, %f7272, %f7240;
	fma.rn.f32 	%f7321, %f7263, %f7265, %f7241;
	fma.rn.f32 	%f7322, %f7263, %f7266, %f7242;
	fma.rn.f32 	%f7323, %f7263, %f7267, %f7243;
	fma.rn.f32 	%f7324, %f7263, %f7268, %f7244;
	fma.rn.f32 	%f7325, %f7263, %f7269, %f7245;
	fma.rn.f32 	%f7326, %f7263, %f7270, %f7246;
	fma.rn.f32 	%f7327, %f7263, %f7271, %f7247;
	fma.rn.f32 	%f7328, %f7263, %f7272, %f7248;
	fma.rn.f32 	%f7329, %f7264, %f7265, %f7249;
	fma.rn.f32 	%f7330, %f7264, %f7266, %f7250;
	fma.rn.f32 	%f7331, %f7264, %f7267, %f7251;
	fma.rn.f32 	%f7332, %f7264, %f7268, %f7252;
	fma.rn.f32 	%f7333, %f7264, %f7269, %f7253;
	fma.rn.f32 	%f7334, %f7264, %f7270, %f7254;
	fma.rn.f32 	%f7335, %f7264, %f7271, %f7255;
	fma.rn.f32 	%f7336, %f7264, %f7272, %f7256;
	ld.shared.v4.f32 	{%f7337, %f7338, %f7339, %f7340}, [%r2+6656];
	ld.shared.v4.f32 	{%f7341, %f7342, %f7343, %f7344}, [%r2+6912];
	ld.shared.v4.f32 	{%f7345, %f7346, %f7347, %f7348}, [%r39+6656];
	ld.shared.v4.f32 	{%f7349, %f7350, %f7351, %f7352}, [%r39+6912];
	fma.rn.f32 	%f7353, %f7337, %f7345, %f7273;
	fma.rn.f32 	%f7354, %f7337, %f7346, %f7274;
	fma.rn.f32 	%f7355, %f7337, %f7347, %f7275;
	fma.rn.f32 	%f7356, %f7337, %f7348, %f7276;
	fma.rn.f32 	%f7357, %f7337, %f7349, %f7277;
	fma.rn.f32 	%f7358, %f7337, %f7350, %f7278;
	fma.rn.f32 	%f7359, %f7337, %f7351, %f7279;
	fma.rn.f32 	%f7360, %f7337, %f7352, %f7280;
	fma.rn.f32 	%f7361, %f7338, %f7345, %f7281;
	fma.rn.f32 	%f7362, %f7338, %f7346, %f7282;
	fma.rn.f32 	%f7363, %f7338, %f7347, %f7283;
	fma.rn.f32 	%f7364, %f7338, %f7348, %f7284;
	fma.rn.f32 	%f7365, %f7338, %f7349, %f7285;
	fma.rn.f32 	%f7366, %f7338, %f7350, %f7286;
	fma.rn.f32 	%f7367, %f7338, %f7351, %f7287;
	fma.rn.f32 	%f7368, %f7338, %f7352, %f7288;
	fma.rn.f32 	%f7369, %f7339, %f7345, %f7289;
	fma.rn.f32 	%f7370, %f7339, %f7346, %f7290;
	fma.rn.f32 	%f7371, %f7339, %f7347, %f7291;
	fma.rn.f32 	%f7372, %f7339, %f7348, %f7292;
	fma.rn.f32 	%f7373, %f7339, %f7349, %f7293;
	fma.rn.f32 	%f7374, %f7339, %f7350, %f7294;
	fma.rn.f32 	%f7375, %f7339, %f7351, %f7295;
	fma.rn.f32 	%f7376, %f7339, %f7352, %f7296;
	fma.rn.f32 	%f7377, %f7340, %f7345, %f7297;
	fma.rn.f32 	%f7378, %f7340, %f7346, %f7298;
	fma.rn.f32 	%f7379, %f7340, %f7347, %f7299;
	fma.rn.f32 	%f7380, %f7340, %f7348, %f7300;
	fma.rn.f32 	%f7381, %f7340, %f7349, %f7301;
	fma.rn.f32 	%f7382, %f7340, %f7350, %f7302;
	fma.rn.f32 	%f7383, %f7340, %f7351, %f7303;
	fma.rn.f32 	%f7384, %f7340, %f7352, %f7304;
	fma.rn.f32 	%f7385, %f7341, %f7345, %f7305;
	fma.rn.f32 	%f7386, %f7341, %f7346, %f7306;
	fma.rn.f32 	%f7387, %f7341, %f7347, %f7307;
	fma.rn.f32 	%f7388, %f7341, %f7348, %f7308;
	fma.rn.f32 	%f7389, %f7341, %f7349, %f7309;
	fma.rn.f32 	%f7390, %f7341, %f7350, %f7310;
	fma.rn.f32 	%f7391, %f7341, %f7351, %f7311;
	fma.rn.f32 	%f7392, %f7341, %f7352, %f7312;
	fma.rn.f32 	%f7393, %f7342, %f7345, %f7313;
	fma.rn.f32 	%f7394, %f7342, %f7346, %f7314;
	fma.rn.f32 	%f7395, %f7342, %f7347, %f7315;
	fma.rn.f32 	%f7396, %f7342, %f7348, %f7316;
	fma.rn.f32 	%f7397, %f7342, %f7349, %f7317;
	fma.rn.f32 	%f7398, %f7342, %f7350, %f7318;
	fma.rn.f32 	%f7399, %f7342, %f7351, %f7319;
	fma.rn.f32 	%f7400, %f7342, %f7352, %f7320;
	fma.rn.f32 	%f7401, %f7343, %f7345, %f7321;
	fma.rn.f32 	%f7402, %f7343, %f7346, %f7322;
	fma.rn.f32 	%f7403, %f7343, %f7347, %f7323;
	fma.rn.f32 	%f7404, %f7343, %f7348, %f7324;
	fma.rn.f32 	%f7405, %f7343, %f7349, %f7325;
	fma.rn.f32 	%f7406, %f7343, %f7350, %f7326;
	fma.rn.f32 	%f7407, %f7343, %f7351, %f7327;
	fma.rn.f32 	%f7408, %f7343, %f7352, %f7328;
	fma.rn.f32 	%f7409, %f7344, %f7345, %f7329;
	fma.rn.f32 	%f7410, %f7344, %f7346, %f7330;
	fma.rn.f32 	%f7411, %f7344, %f7347, %f7331;
	fma.rn.f32 	%f7412, %f7344, %f7348, %f7332;
	fma.rn.f32 	%f7413, %f7344, %f7349, %f7333;
	fma.rn.f32 	%f7414, %f7344, %f7350, %f7334;
	fma.rn.f32 	%f7415, %f7344, %f7351, %f7335;
	fma.rn.f32 	%f7416, %f7344, %f7352, %f7336;
	ld.shared.v4.f32 	{%f7417, %f7418, %f7419, %f7420}, [%r2+7168];
	ld.shared.v4.f32 	{%f7421, %f7422, %f7423, %f7424}, [%r2+7424];
	ld.shared.v4.f32 	{%f7425, %f7426, %f7427, %f7428}, [%r39+7168];
	ld.shared.v4.f32 	{%f7429, %f7430, %f7431, %f7432}, [%r39+7424];
	fma.rn.f32 	%f7433, %f7417, %f7425, %f7353;
	fma.rn.f32 	%f7434, %f7417, %f7426, %f7354;
	fma.rn.f32 	%f7435, %f7417, %f7427, %f7355;
	fma.rn.f32 	%f7436, %f7417, %f7428, %f7356;
	fma.rn.f32 	%f7437, %f7417, %f7429, %f7357;
	fma.rn.f32 	%f7438, %f7417, %f7430, %f7358;
	fma.rn.f32 	%f7439, %f7417, %f7431, %f7359;
	fma.rn.f32 	%f7440, %f7417, %f7432, %f7360;
	fma.rn.f32 	%f7441, %f7418, %f7425, %f7361;
	fma.rn.f32 	%f7442, %f7418, %f7426, %f7362;
	fma.rn.f32 	%f7443, %f7418, %f7427, %f7363;
	fma.rn.f32 	%f7444, %f7418, %f7428, %f7364;
	fma.rn.f32 	%f7445, %f7418, %f7429, %f7365;
	fma.rn.f32 	%f7446, %f7418, %f7430, %f7366;
	fma.rn.f32 	%f7447, %f7418, %f7431, %f7367;
	fma.rn.f32 	%f7448, %f7418, %f7432, %f7368;
	fma.rn.f32 	%f7449, %f7419, %f7425, %f7369;
	fma.rn.f32 	%f7450, %f7419, %f7426, %f7370;
	fma.rn.f32 	%f7451, %f7419, %f7427, %f7371;
	fma.rn.f32 	%f7452, %f7419, %f7428, %f7372;
	fma.rn.f32 	%f7453, %f7419, %f7429, %f7373;
	fma.rn.f32 	%f7454, %f7419, %f7430, %f7374;
	fma.rn.f32 	%f7455, %f7419, %f7431, %f7375;
	fma.rn.f32 	%f7456, %f7419, %f7432, %f7376;
	fma.rn.f32 	%f7457, %f7420, %f7425, %f7377;
	fma.rn.f32 	%f7458, %f7420, %f7426, %f7378;
	fma.rn.f32 	%f7459, %f7420, %f7427, %f7379;
	fma.rn.f32 	%f7460, %f7420, %f7428, %f7380;
	fma.rn.f32 	%f7461, %f7420, %f7429, %f7381;
	fma.rn.f32 	%f7462, %f7420, %f7430, %f7382;
	fma.rn.f32 	%f7463, %f7420, %f7431, %f7383;
	fma.rn.f32 	%f7464, %f7420, %f7432, %f7384;
	fma.rn.f32 	%f7465, %f7421, %f7425, %f7385;
	fma.rn.f32 	%f7466, %f7421, %f7426, %f7386;
	fma.rn.f32 	%f7467, %f7421, %f7427, %f7387;
	fma.rn.f32 	%f7468, %f7421, %f7428, %f7388;
	fma.rn.f32 	%f7469, %f7421, %f7429, %f7389;
	fma.rn.f32 	%f7470, %f7421, %f7430, %f7390;
	fma.rn.f32 	%f7471, %f7421, %f7431, %f7391;
	fma.rn.f32 	%f7472, %f7421, %f7432, %f7392;
	fma.rn.f32 	%f7473, %f7422, %f7425, %f7393;
	fma.rn.f32 	%f7474, %f7422, %f7426, %f7394;
	fma.rn.f32 	%f7475, %f7422, %f7427, %f7395;
	fma.rn.f32 	%f7476, %f7422, %f7428, %f7396;
	fma.rn.f32 	%f7477, %f7422, %f7429, %f7397;
	fma.rn.f32 	%f7478, %f7422, %f7430, %f7398;
	fma.rn.f32 	%f7479, %f7422, %f7431, %f7399;
	fma.rn.f32 	%f7480, %f7422, %f7432, %f7400;
	fma.rn.f32 	%f7481, %f7423, %f7425, %f7401;
	fma.rn.f32 	%f7482, %f7423, %f7426, %f7402;
	fma.rn.f32 	%f7483, %f7423, %f7427, %f7403;
	fma.rn.f32 	%f7484, %f7423, %f7428, %f7404;
	fma.rn.f32 	%f7485, %f7423, %f7429, %f7405;
	fma.rn.f32 	%f7486, %f7423, %f7430, %f7406;
	fma.rn.f32 	%f7487, %f7423, %f7431, %f7407;
	fma.rn.f32 	%f7488, %f7423, %f7432, %f7408;
	fma.rn.f32 	%f7489, %f7424, %f7425, %f7409;
	fma.rn.f32 	%f7490, %f7424, %f7426, %f7410;
	fma.rn.f32 	%f7491, %f7424, %f7427, %f7411;
	fma.rn.f32 	%f7492, %f7424, %f7428, %f7412;
	fma.rn.f32 	%f7493, %f7424, %f7429, %f7413;
	fma.rn.f32 	%f7494, %f7424, %f7430, %f7414;
	fma.rn.f32 	%f7495, %f7424, %f7431, %f7415;
	fma.rn.f32 	%f7496, %f7424, %f7432, %f7416;
	ld.shared.v4.f32 	{%f7497, %f7498, %f7499, %f7500}, [%r2+7680];
	ld.shared.v4.f32 	{%f7501, %f7502, %f7503, %f7504}, [%r2+7936];
	ld.shared.v4.f32 	{%f7505, %f7506, %f7507, %f7508}, [%r39+7680];
	ld.shared.v4.f32 	{%f7509, %f7510, %f7511, %f7512}, [%r39+7936];
	fma.rn.f32 	%f7513, %f7497, %f7505, %f7433;
	fma.rn.f32 	%f7514, %f7497, %f7506, %f7434;
	fma.rn.f32 	%f7515, %f7497, %f7507, %f7435;
	fma.rn.f32 	%f7516, %f7497, %f7508, %f7436;
	fma.rn.f32 	%f7517, %f7497, %f7509, %f7437;
	fma.rn.f32 	%f7518, %f7497, %f7510, %f7438;
	fma.rn.f32 	%f7519, %f7497, %f7511, %f7439;
	fma.rn.f32 	%f7520, %f7497, %f7512, %f7440;
	fma.rn.f32 	%f7521, %f7498, %f7505, %f7441;
	fma.rn.f32 	%f7522, %f7498, %f7506, %f7442;
	fma.rn.f32 	%f7523, %f7498, %f7507, %f7443;
	fma.rn.f32 	%f7524, %f7498, %f7508, %f7444;
	fma.rn.f32 	%f7525, %f7498, %f7509, %f7445;
	fma.rn.f32 	%f7526, %f7498, %f7510, %f7446;
	fma.rn.f32 	%f7527, %f7498, %f7511, %f7447;
	fma.rn.f32 	%f7528, %f7498, %f7512, %f7448;
	fma.rn.f32 	%f7529, %f7499, %f7505, %f7449;
	fma.rn.f32 	%f7530, %f7499, %f7506, %f7450;
	fma.rn.f32 	%f7531, %f7499, %f7507, %f7451;
	fma.rn.f32 	%f7532, %f7499, %f7508, %f7452;
	fma.rn.f32 	%f7533, %f7499, %f7509, %f7453;
	fma.rn.f32 	%f7534, %f7499, %f7510, %f7454;
	fma.rn.f32 	%f7535, %f7499, %f7511, %f7455;
	fma.rn.f32 	%f7536, %f7499, %f7512, %f7456;
	fma.rn.f32 	%f7537, %f7500, %f7505, %f7457;
	fma.rn.f32 	%f7538, %f7500, %f7506, %f7458;
	fma.rn.f32 	%f7539, %f7500, %f7507, %f7459;
	fma.rn.f32 	%f7540, %f7500, %f7508, %f7460;
	fma.rn.f32 	%f7541, %f7500, %f7509, %f7461;
	fma.rn.f32 	%f7542, %f7500, %f7510, %f7462;
	fma.rn.f32 	%f7543, %f7500, %f7511, %f7463;
	fma.rn.f32 	%f7544, %f7500, %f7512, %f7464;
	fma.rn.f32 	%f7545, %f7501, %f7505, %f7465;
	fma.rn.f32 	%f7546, %f7501, %f7506, %f7466;
	fma.rn.f32 	%f7547, %f7501, %f7507, %f7467;
	fma.rn.f32 	%f7548, %f7501, %f7508, %f7468;
	fma.rn.f32 	%f7549, %f7501, %f7509, %f7469;
	fma.rn.f32 	%f7550, %f7501, %f7510, %f7470;
	fma.rn.f32 	%f7551, %f7501, %f7511, %f7471;
	fma.rn.f32 	%f7552, %f7501, %f7512, %f7472;
	fma.rn.f32 	%f7553, %f7502, %f7505, %f7473;
	fma.rn.f32 	%f7554, %f7502, %f7506, %f7474;
	fma.rn.f32 	%f7555, %f7502, %f7507, %f7475;
	fma.rn.f32 	%f7556, %f7502, %f7508, %f7476;
	fma.rn.f32 	%f7557, %f7502, %f7509, %f7477;
	fma.rn.f32 	%f7558, %f7502, %f7510, %f7478;
	fma.rn.f32 	%f7559, %f7502, %f7511, %f7479;
	fma.rn.f32 	%f7560, %f7502, %f7512, %f7480;
	fma.rn.f32 	%f7561, %f7503, %f7505, %f7481;
	fma.rn.f32 	%f7562, %f7503, %f7506, %f7482;
	fma.rn.f32 	%f7563, %f7503, %f7507, %f7483;
	fma.rn.f32 	%f7564, %f7503, %f7508, %f7484;
	fma.rn.f32 	%f7565, %f7503, %f7509, %f7485;
	fma.rn.f32 	%f7566, %f7503, %f7510, %f7486;
	fma.rn.f32 	%f7567, %f7503, %f7511, %f7487;
	fma.rn.f32 	%f7568, %f7503, %f7512, %f7488;
	fma.rn.f32 	%f7569, %f7504, %f7505, %f7489;
	fma.rn.f32 	%f7570, %f7504, %f7506, %f7490;
	fma.rn.f32 	%f7571, %f7504, %f7507, %f7491;
	fma.rn.f32 	%f7572, %f7504, %f7508, %f7492;
	fma.rn.f32 	%f7573, %f7504, %f7509, %f7493;
	fma.rn.f32 	%f7574, %f7504, %f7510, %f7494;
	fma.rn.f32 	%f7575, %f7504, %f7511, %f7495;
	fma.rn.f32 	%f7576, %f7504, %f7512, %f7496;
	st.shared.f32 	[%r34], %f6929;
	st.shared.f32 	[%r34+512], %f6930;
	st.shared.f32 	[%r34+1024], %f6931;
	st.shared.f32 	[%r34+1536], %f6932;
	st.shared.v4.f32 	[%r37], {%f6933, %f6934, %f6935, %f6936};
	bar.sync 	0;
	ld.global.nc.v4.f32 	{%f7577, %f7578, %f7579, %f7580}, [%rd10+352];
	ld.global.nc.v4.f32 	{%f7581, %f7582, %f7583, %f7584}, [%rd12+45056];
	ld.shared.v4.f32 	{%f7585, %f7586, %f7587, %f7588}, [%r2];
	ld.shared.v4.f32 	{%f7589, %f7590, %f7591, %f7592}, [%r2+256];
	ld.shared.v4.f32 	{%f7593, %f7594, %f7595, %f7596}, [%r39];
	ld.shared.v4.f32 	{%f7597, %f7598, %f7599, %f7600}, [%r39+256];
	fma.rn.f32 	%f7601, %f7585, %f7593, %f7513;
	fma.rn.f32 	%f7602, %f7585, %f7594, %f7514;
	fma.rn.f32 	%f7603, %f7585, %f7595, %f7515;
	fma.rn.f32 	%f7604, %f7585, %f7596, %f7516;
	fma.rn.f32 	%f7605, %f7585, %f7597, %f7517;
	fma.rn.f32 	%f7606, %f7585, %f7598, %f7518;
	fma.rn.f32 	%f7607, %f7585, %f7599, %f7519;
	fma.rn.f32 	%f7608, %f7585, %f7600, %f7520;
	fma.rn.f32 	%f7609, %f7586, %f7593, %f7521;
	fma.rn.f32 	%f7610, %f7586, %f7594, %f7522;
	fma.rn.f32 	%f7611, %f7586, %f7595, %f7523;
	fma.rn.f32 	%f7612, %f7586, %f7596, %f7524;
	fma.rn.f32 	%f7613, %f7586, %f7597, %f7525;
	fma.rn.f32 	%f7614, %f7586, %f7598, %f7526;
	fma.rn.f32 	%f7615, %f7586, %f7599, %f7527;
	fma.rn.f32 	%f7616, %f7586, %f7600, %f7528;
	fma.rn.f32 	%f7617, %f7587, %f7593, %f7529;
	fma.rn.f32 	%f7618, %f7587, %f7594, %f7530;
	fma.rn.f32 	%f7619, %f7587, %f7595, %f7531;
	fma.rn.f32 	%f7620, %f7587, %f7596, %f7532;
	fma.rn.f32 	%f7621, %f7587, %f7597, %f7533;
	fma.rn.f32 	%f7622, %f7587, %f7598, %f7534;
	fma.rn.f32 	%f7623, %f7587, %f7599, %f7535;
	fma.rn.f32 	%f7624, %f7587, %f7600, %f7536;
	fma.rn.f32 	%f7625, %f7588, %f7593, %f7537;
	fma.rn.f32 	%f7626, %f7588, %f7594, %f7538;
	fma.rn.f32 	%f7627, %f7588, %f7595, %f7539;
	fma.rn.f32 	%f7628, %f7588, %f7596, %f7540;
	fma.rn.f32 	%f7629, %f7588, %f7597, %f7541;
	fma.rn.f32 	%f7630, %f7588, %f7598, %f7542;
	fma.rn.f32 	%f7631, %f7588, %f7599, %f7543;
	fma.rn.f32 	%f7632, %f7588, %f7600, %f7544;
	fma.rn.f32 	%f7633, %f7589, %f7593, %f7545;
	fma.rn.f32 	%f7634, %f7589, %f7594, %f7546;
	fma.rn.f32 	%f7635, %f7589, %f7595, %f7547;
	fma.rn.f32 	%f7636, %f7589, %f7596, %f7548;
	fma.rn.f32 	%f7637, %f7589, %f7597, %f7549;
	fma.rn.f32 	%f7638, %f7589, %f7598, %f7550;
	fma.rn.f32 	%f7639, %f7589, %f7599, %f7551;
	fma.rn.f32 	%f7640, %f7589, %f7600, %f7552;
	fma.rn.f32 	%f7641, %f7590, %f7593, %f7553;
	fma.rn.f32 	%f7642, %f7590, %f7594, %f7554;
	fma.rn.f32 	%f7643, %f7590, %f7595, %f7555;
	fma.rn.f32 	%f7644, %f7590, %f7596, %f7556;
	fma.rn.f32 	%f7645, %f7590, %f7597, %f7557;
	fma.rn.f32 	%f7646, %f7590, %f7598, %f7558;
	fma.rn.f32 	%f7647, %f7590, %f7599, %f7559;
	fma.rn.f32 	%f7648, %f7590, %f7600, %f7560;
	fma.rn.f32 	%f7649, %f7591, %f7593, %f7561;
	fma.rn.f32 	%f7650, %f7591, %f7594, %f7562;
	fma.rn.f32 	%f7651, %f7591, %f7595, %f7563;
	fma.rn.f32 	%f7652, %f7591, %f7596, %f7564;
	fma.rn.f32 	%f7653, %f7591, %f7597, %f7565;
	fma.rn.f32 	%f7654, %f7591, %f7598, %f7566;
	fma.rn.f32 	%f7655, %f7591, %f7599, %f7567;
	fma.rn.f32 	%f7656, %f7591, %f7600, %f7568;
	fma.rn.f32 	%f7657, %f7592, %f7593, %f7569;
	fma.rn.f32 	%f7658, %f7592, %f7594, %f7570;
	fma.rn.f32 	%f7659, %f7592, %f7595, %f7571;
	fma.rn.f32 	%f7660, %f7592, %f7596, %f7572;
	fma.rn.f32 	%f7661, %f7592, %f7597, %f7573;
	fma.rn.f32 	%f7662, %f7592, %f7598, %f7574;
	fma.rn.f32 	%f7663, %f7592, %f7599, %f7575;
	fma.rn.f32 	%f7664, %f7592, %f7600, %f7576;
	ld.shared.v4.f32 	{%f7665, %f7666, %f7667, %f7668}, [%r2+512];
	ld.shared.v4.f32 	{%f7669, %f7670, %f7671, %f7672}, [%r2+768];
	ld.shared.v4.f32 	{%f7673, %f7674, %f7675, %f7676}, [%r39+512];
	ld.shared.v4.f32 	{%f7677, %f7678, %f7679, %f7680}, [%r39+768];
	fma.rn.f32 	%f7681, %f7665, %f7673, %f7601;
	fma.rn.f32 	%f7682, %f7665, %f7674, %f7602;
	fma.rn.f32 	%f7683, %f7665, %f7675, %f7603;
	fma.rn.f32 	%f7684, %f7665, %f7676, %f7604;
	fma.rn.f32 	%f7685, %f7665, %f7677, %f7605;
	fma.rn.f32 	%f7686, %f7665, %f7678, %f7606;
	fma.rn.f32 	%f7687, %f7665, %f7679, %f7607;
	fma.rn.f32 	%f7688, %f7665, %f7680, %f7608;
	fma.rn.f32 	%f7689, %f7666, %f7673, %f7609;
	fma.rn.f32 	%f7690, %f7666, %f7674, %f7610;
	fma.rn.f32 	%f7691, %f7666, %f7675, %f7611;
	fma.rn.f32 	%f7692, %f7666, %f7676, %f7612;
	fma.rn.f32 	%f7693, %f7666, %f7677, %f7613;
	fma.rn.f32 	%f7694, %f7666, %f7678, %f7614;
	fma.rn.f32 	%f7695, %f7666, %f7679, %f7615;
	fma.rn.f32 	%f7696, %f7666, %f7680, %f7616;
	fma.rn.f32 	%f7697, %f7667, %f7673, %f7617;
	fma.rn.f32 	%f7698, %f7667, %f7674, %f7618;
	fma.rn.f32 	%f7699, %f7667, %f7675, %f7619;
	fma.rn.f32 	%f7700, %f7667, %f7676, %f7620;
	fma.rn.f32 	%f7701, %f7667, %f7677, %f7621;
	fma.rn.f32 	%f7702, %f7667, %f7678, %f7622;
	fma.rn.f32 	%f7703, %f7667, %f7679, %f7623;
	fma.rn.f32 	%f7704, %f7667, %f7680, %f7624;
	fma.rn.f32 	%f7705, %f7668, %f7673, %f7625;
	fma.rn.f32 	%f7706, %f7668, %f7674, %f7626;
	fma.rn.f32 	%f7707, %f7668, %f7675, %f7627;
	fma.rn.f32 	%f7708, %f7668, %f7676, %f7628;
	fma.rn.f32 	%f7709, %f7668, %f7677, %f7629;
	fma.rn.f32 	%f7710, %f7668, %f7678, %f7630;
	fma.rn.f32 	%f7711, %f7668, %f7679, %f7631;
	fma.rn.f32 	%f7712, %f7668, %f7680, %f7632;
	fma.rn.f32 	%f7713, %f7669, %f7673, %f7633;
	fma.rn.f32 	%f7714, %f7669, %f7674, %f7634;
	fma.rn.f32 	%f7715, %f7669, %f7675, %f7635;
	fma.rn.f32 	%f7716, %f7669, %f7676, %f7636;
	fma.rn.f32 	%f7717, %f7669, %f7677, %f7637;
	fma.rn.f32 	%f7718, %f7669, %f7678, %f7638;
	fma.rn.f32 	%f7719, %f7669, %f7679, %f7639;
	fma.rn.f32 	%f7720, %f7669, %f7680, %f7640;
	fma.rn.f32 	%f7721, %f7670, %f7673, %f7641;
	fma.rn.f32 	%f7722, %f7670, %f7674, %f7642;
	fma.rn.f32 	%f7723, %f7670, %f7675, %f7643;
	fma.rn.f32 	%f7724, %f7670, %f7676, %f7644;
	fma.rn.f32 	%f7725, %f7670, %f7677, %f7645;
	fma.rn.f32 	%f7726, %f7670, %f7678, %f7646;
	fma.rn.f32 	%f7727, %f7670, %f7679, %f7647;
	fma.rn.f32 	%f7728, %f7670, %f7680, %f7648;
	fma.rn.f32 	%f7729, %f7671, %f7673, %f7649;
	fma.rn.f32 	%f7730, %f7671, %f7674, %f7650;
	fma.rn.f32 	%f7731, %f7671, %f7675, %f7651;
	fma.rn.f32 	%f7732, %f7671, %f7676, %f7652;
	fma.rn.f32 	%f7733, %f7671, %f7677, %f7653;
	fma.rn.f32 	%f7734, %f7671, %f7678, %f7654;
	fma.rn.f32 	%f7735, %f7671, %f7679, %f7655;
	fma.rn.f32 	%f7736, %f7671, %f7680, %f7656;
	fma.rn.f32 	%f7737, %f7672, %f7673, %f7657;
	fma.rn.f32 	%f7738, %f7672, %f7674, %f7658;
	fma.rn.f32 	%f7739, %f7672, %f7675, %f7659;
	fma.rn.f32 	%f7740, %f7672, %f7676, %f7660;
	fma.rn.f32 	%f7741, %f7672, %f7677, %f7661;
	fma.rn.f32 	%f7742, %f7672, %f7678, %f7662;
	fma.rn.f32 	%f7743, %f7672, %f7679, %f7663;
	fma.rn.f32 	%f7744, %f7672, %f7680, %f7664;
	ld.shared.v4.f32 	{%f7745, %f7746, %f7747, %f7748}, [%r2+1024];
	ld.shared.v4.f32 	{%f7749, %f7750, %f7751, %f7752}, [%r2+1280];
	ld.shared.v4.f32 	{%f7753, %f7754, %f7755, %f7756}, [%r39+1024];
	ld.shared.v4.f32 	{%f7757, %f7758, %f7759, %f7760}, [%r39+1280];
	fma.rn.f32 	%f7761, %f7745, %f7753, %f7681;
	fma.rn.f32 	%f7762, %f7745, %f7754, %f7682;
	fma.rn.f32 	%f7763, %f7745, %f7755, %f7683;
	fma.rn.f32 	%f7764, %f7745, %f7756, %f7684;
	fma.rn.f32 	%f7765, %f7745, %f7757, %f7685;
	fma.rn.f32 	%f7766, %f7745, %f7758, %f7686;
	fma.rn.f32 	%f7767, %f7745, %f7759, %f7687;
	fma.rn.f32 	%f7768, %f7745, %f7760, %f7688;
	fma.rn.f32 	%f7769, %f7746, %f7753, %f7689;
	fma.rn.f32 	%f7770, %f7746, %f7754, %f7690;
	fma.rn.f32 	%f7771, %f7746, %f7755, %f7691;
	fma.rn.f32 	%f7772, %f7746, %f7756, %f7692;
	fma.rn.f32 	%f7773, %f7746, %f7757, %f7693;
	fma.rn.f32 	%f7774, %f7746, %f7758, %f7694;
	fma.rn.f32 	%f7775, %f7746, %f7759, %f7695;
	fma.rn.f32 	%f7776, %f7746, %f7760, %f7696;
	fma.rn.f32 	%f7777, %f7747, %f7753, %f7697;
	fma.rn.f32 	%f7778, %f7747, %f7754, %f7698;
	fma.rn.f32 	%f7779, %f7747, %f7755, %f7699;
	fma.rn.f32 	%f7780, %f7747, %f7756, %f7700;
	fma.rn.f32 	%f7781, %f7747, %f7757, %f7701;
	fma.rn.f32 	%f7782, %f7747, %f7758, %f7702;
	fma.rn.f32 	%f7783, %f7747, %f7759, %f7703;
	fma.rn.f32 	%f7784, %f7747, %f7760, %f7704;
	fma.rn.f32 	%f7785, %f7748, %f7753, %f7705;
	fma.rn.f32 	%f7786, %f7748, %f7754, %f7706;
	fma.rn.f32 	%f7787, %f7748, %f7755, %f7707;
	fma.rn.f32 	%f7788, %f7748, %f7756, %f7708;
	fma.rn.f32 	%f7789, %f7748, %f7757, %f7709;
	fma.rn.f32 	%f7790, %f7748, %f7758, %f7710;
	fma.rn.f32 	%f7791, %f7748, %f7759, %f7711;
	fma.rn.f32 	%f7792, %f7748, %f7760, %f7712;
	fma.rn.f32 	%f7793, %f7749, %f7753, %f7713;
	fma.rn.f32 	%f7794, %f7749, %f7754, %f7714;
	fma.rn.f32 	%f7795, %f7749, %f7755, %f7715;
	fma.rn.f32 	%f7796, %f7749, %f7756, %f7716;
	fma.rn.f32 	%f7797, %f7749, %f7757, %f7717;
	fma.rn.f32 	%f7798, %f7749, %f7758, %f7718;
	fma.rn.f32 	%f7799, %f7749, %f7759, %f7719;
	fma.rn.f32 	%f7800, %f7749, %f7760, %f7720;
	fma.rn.f32 	%f7801, %f7750, %f7753, %f7721;
	fma.rn.f32 	%f7802, %f7750, %f7754, %f7722;
	fma.rn.f32 	%f7803, %f7750, %f7755, %f7723;
	fma.rn.f32 	%f7804, %f7750, %f7756, %f7724;
	fma.rn.f32 	%f7805, %f7750, %f7757, %f7725;
	fma.rn.f32 	%f7806, %f7750, %f7758, %f7726;
	fma.rn.f32 	%f7807, %f7750, %f7759, %f7727;
	fma.rn.f32 	%f7808, %f7750, %f7760, %f7728;
	fma.rn.f32 	%f7809, %f7751, %f7753, %f7729;
	fma.rn.f32 	%f7810, %f7751, %f7754, %f7730;
	fma.rn.f32 	%f7811, %f7751, %f7755, %f7731;
	fma.rn.f32 	%f7812, %f7751, %f7756, %f7732;
	fma.rn.f32 	%f7813, %f7751, %f7757, %f7733;
	fma.rn.f32 	%f7814, %f7751, %f7758, %f7734;
	fma.rn.f32 	%f7815, %f7751, %f7759, %f7735;
	fma.rn.f32 	%f7816, %f7751, %f7760, %f7736;
	fma.rn.f32 	%f7817, %f7752, %f7753, %f7737;
	fma.rn.f32 	%f7818, %f7752, %f7754, %f7738;
	fma.rn.f32 	%f7819, %f7752, %f7755, %f7739;
	fma.rn.f32 	%f7820, %f7752, %f7756, %f7740;
	fma.rn.f32 	%f7821, %f7752, %f7757, %f7741;
	fma.rn.f32 	%f7822, %f7752, %f7758, %f7742;
	fma.rn.f32 	%f7823, %f7752, %f7759, %f7743;
	fma.rn.f32 	%f7824, %f7752, %f7760, %f7744;
	ld.shared.v4.f32 	{%f7825, %f7826, %f7827, %f7828}, [%r2+1536];
	ld.shared.v4.f32 	{%f7829, %f7830, %f7831, %f7832}, [%r2+1792];
	ld.shared.v4.f32 	{%f7833, %f7834, %f7835, %f7836}, [%r39+1536];
	ld.shared.v4.f32 	{%f7837, %f7838, %f7839, %f7840}, [%r39+1792];
	fma.rn.f32 	%f7841, %f7825, %f7833, %f7761;
	fma.rn.f32 	%f7842, %f7825, %f7834, %f7762;
	fma.rn.f32 	%f7843, %f7825, %f7835, %f7763;
	fma.rn.f32 	%f7844, %f7825, %f7836, %f7764;
	fma.rn.f32 	%f7845, %f7825, %f7837, %f7765;
	fma.rn.f32 	%f7846, %f7825, %f7838, %f7766;
	fma.rn.f32 	%f7847, %f7825, %f7839, %f7767;
	fma.rn.f32 	%f7848, %f7825, %f7840, %f7768;
	fma.rn.f32 	%f7849, %f7826, %f7833, %f7769;
	fma.rn.f32 	%f7850, %f7826, %f7834, %f7770;
	fma.rn.f32 	%f7851, %f7826, %f7835, %f7771;
	fma.rn.f32 	%f7852, %f7826, %f7836, %f7772;
	fma.rn.f32 	%f7853, %f7826, %f7837, %f7773;
	fma.rn.f32 	%f7854, %f7826, %f7838, %f7774;
	fma.rn.f32 	%f7855, %f7826, %f7839, %f7775;
	fma.rn.f32 	%f7856, %f7826, %f7840, %f7776;
	fma.rn.f32 	%f7857, %f7827, %f7833, %f7777;
	fma.rn.f32 	%f7858, %f7827, %f7834, %f7778;
	fma.rn.f32 	%f7859, %f7827, %f7835, %f7779;
	fma.rn.f32 	%f7860, %f7827, %f7836, %f7780;
	fma.rn.f32 	%f7861, %f7827, %f7837, %f7781;
	fma.rn.f32 	%f7862, %f7827, %f7838, %f7782;
	fma.rn.f32 	%f7863, %f7827, %f7839, %f7783;
	fma.rn.f32 	%f7864, %f7827, %f7840, %f7784;
	fma.rn.f32 	%f7865, %f7828, %f7833, %f7785;
	fma.rn.f32 	%f7866, %f7828, %f7834, %f7786;
	fma.rn.f32 	%f7867, %f7828, %f7835, %f7787;
	fma.rn.f32 	%f7868, %f7828, %f7836, %f7788;
	fma.rn.f32 	%f7869, %f7828, %f7837, %f7789;
	fma.rn.f32 	%f7870, %f7828, %f7838, %f7790;
	fma.rn.f32 	%f7871, %f7828, %f7839, %f7791;
	fma.rn.f32 	%f7872, %f7828, %f7840, %f7792;
	fma.rn.f32 	%f7873, %f7829, %f7833, %f7793;
	fma.rn.f32 	%f7874, %f7829, %f7834, %f7794;
	fma.rn.f32 	%f7875, %f7829, %f7835, %f7795;
	fma.rn.f32 	%f7876, %f7829, %f7836, %f7796;
	fma.rn.f32 	%f7877, %f7829, %f7837, %f7797;
	fma.rn.f32 	%f7878, %f7829, %f7838, %f7798;
	fma.rn.f32 	%f7879, %f7829, %f7839, %f7799;
	fma.rn.f32 	%f7880, %f7829, %f7840, %f7800;
	fma.rn.f32 	%f7881, %f7830, %f7833, %f7801;
	fma.rn.f32 	%f7882, %f7830, %f7834, %f7802;
	fma.rn.f32 	%f7883, %f7830, %f7835, %f7803;
	fma.rn.f32 	%f7884, %f7830, %f7836, %f7804;
	fma.rn.f32 	%f7885, %f7830, %f7837, %f7805;
	fma.rn.f32 	%f7886, %f7830, %f7838, %f7806;
	fma.rn.f32 	%f7887, %f7830, %f7839, %f7807;
	fma.rn.f32 	%f7888, %f7830, %f7840, %f7808;
	fma.rn.f32 	%f7889, %f7831, %f7833, %f7809;
	fma.rn.f32 	%f7890, %f7831, %f7834, %f7810;
	fma.rn.f32 	%f7891, %f7831, %f7835, %f7811;
	fma.rn.f32 	%f7892, %f7831, %f7836, %f7812;
	fma.rn.f32 	%f7893, %f7831, %f7837, %f7813;
	fma.rn.f32 	%f7894, %f7831, %f7838, %f7814;
	fma.rn.f32 	%f7895, %f7831, %f7839, %f7815;
	fma.rn.f32 	%f7896, %f7831, %f7840, %f7816;
	fma.rn.f32 	%f7897, %f7832, %f7833, %f7817;
	fma.rn.f32 	%f7898, %f7832, %f7834, %f7818;
	fma.rn.f32 	%f7899, %f7832, %f7835, %f7819;
	fma.rn.f32 	%f7900, %f7832, %f7836, %f7820;
	fma.rn.f32 	%f7901, %f7832, %f7837, %f7821;
	fma.rn.f32 	%f7902, %f7832, %f7838, %f7822;
	fma.rn.f32 	%f7903, %f7832, %f7839, %f7823;
	fma.rn.f32 	%f7904, %f7832, %f7840, %f7824;
	ld.shared.v4.f32 	{%f7905, %f7906, %f7907, %f7908}, [%r2+2048];
	ld.shared.v4.f32 	{%f7909, %f7910, %f7911, %f7912}, [%r2+2304];
	ld.shared.v4.f32 	{%f7913, %f7914, %f7915, %f7916}, [%r39+2048];
	ld.shared.v4.f32 	{%f7917, %f7918, %f7919, %f7920}, [%r39+2304];
	fma.rn.f32 	%f7921, %f7905, %f7913, %f7841;
	fma.rn.f32 	%f7922, %f7905, %f7914, %f7842;
	fma.rn.f32 	%f7923, %f7905, %f7915, %f7843;
	fma.rn.f32 	%f7924, %f7905, %f7916, %f7844;
	fma.rn.f32 	%f7925, %f7905, %f7917, %f7845;
	fma.rn.f32 	%f7926, %f7905, %f7918, %f7846;
	fma.rn.f32 	%f7927, %f7905, %f7919, %f7847;
	fma.rn.f32 	%f7928, %f7905, %f7920, %f7848;
	fma.rn.f32 	%f7929, %f7906, %f7913, %f7849;
	fma.rn.f32 	%f7930, %f7906, %f7914, %f7850;
	fma.rn.f32 	%f7931, %f7906, %f7915, %f7851;
	fma.rn.f32 	%f7932, %f7906, %f7916, %f7852;
	fma.rn.f32 	%f7933, %f7906, %f7917, %f7853;
	fma.rn.f32 	%f7934, %f7906, %f7918, %f7854;
	fma.rn.f32 	%f7935, %f7906, %f7919, %f7855;
	fma.rn.f32 	%f7936, %f7906, %f7920, %f7856;
	fma.rn.f32 	%f7937, %f7907, %f7913, %f7857;
	fma.rn.f32 	%f7938, %f7907, %f7914, %f7858;
	fma.rn.f32 	%f7939, %f7907, %f7915, %f7859;
	fma.rn.f32 	%f7940, %f7907, %f7916, %f7860;
	fma.rn.f32 	%f7941, %f7907, %f7917, %f7861;
	fma.rn.f32 	%f7942, %f7907, %f7918, %f7862;
	fma.rn.f32 	%f7943, %f7907, %f7919, %f7863;
	fma.rn.f32 	%f7944, %f7907, %f7920, %f7864;
	fma.rn.f32 	%f7945, %f7908, %f7913, %f7865;
	fma.rn.f32 	%f7946, %f7908, %f7914, %f7866;
	fma.rn.f32 	%f7947, %f7908, %f7915, %f7867;
	fma.rn.f32 	%f7948, %f7908, %f7916, %f7868;
	fma.rn.f32 	%f7949, %f7908, %f7917, %f7869;
	fma.rn.f32 	%f7950, %f7908, %f7918, %f7870;
	fma.rn.f32 	%f7951, %f7908, %f7919, %f7871;
	fma.rn.f32 	%f7952, %f7908, %f7920, %f7872;
	fma.rn.f32 	%f7953, %f7909, %f7913, %f7873;
	fma.rn.f32 	%f7954, %f7909, %f7914, %f7874;
	fma.rn.f32 	%f7955, %f7909, %f7915, %f7875;
	fma.rn.f32 	%f7956, %f7909, %f7916, %f7876;
	fma.rn.f32 	%f7957, %f7909, %f7917, %f7877;
	fma.rn.f32 	%f7958, %f7909, %f7918, %f7878;
	fma.rn.f32 	%f7959, %f7909, %f7919, %f7879;
	fma.rn.f32 	%f7960, %f7909, %f7920, %f7880;
	fma.rn.f32 	%f7961, %f7910, %f7913, %f7881;
	fma.rn.f32 	%f7962, %f7910, %f7914, %f7882;
	fma.rn.f32 	%f7963, %f7910, %f7915, %f7883;
	fma.rn.f32 	%f7964, %f7910, %f7916, %f7884;
	fma.rn.f32 	%f7965, %f7910, %f7917, %f7885;
	fma.rn.f32 	%f7966, %f7910, %f7918, %f7886;
	fma.rn.f32 	%f7967, %f7910, %f7919, %f7887;
	fma.rn.f32 	%f7968, %f7910, %f7920, %f7888;
	fma.rn.f32 	%f7969, %f7911, %f7913, %f7889;
	fma.rn.f32 	%f7970, %f7911, %f7914, %f7890;
	fma.rn.f32 	%f7971, %f7911, %f7915, %f7891;
	fma.rn.f32 	%f7972, %f7911, %f7916, %f7892;
	fma.rn.f32 	%f7973, %f7911, %f7917, %f7893;
	fma.rn.f32 	%f7974, %f7911, %f7918, %f7894;
	fma.rn.f32 	%f7975, %f7911, %f7919, %f7895;
	fma.rn.f32 	%f7976, %f7911, %f7920, %f7896;
	fma.rn.f32 	%f7977, %f7912, %f7913, %f7897;
	fma.rn.f32 	%f7978, %f7912, %f7914, %f7898;
	fma.rn.f32 	%f7979, %f7912, %f7915, %f7899;
	fma.rn.f32 	%f7980, %f7912, %f7916, %f7900;
	fma.rn.f32 	%f7981, %f7912, %f7917, %f7901;
	fma.rn.f32 	%f7982, %f7912, %f7918, %f7902;
	fma.rn.f32 	%f7983, %f7912, %f7919, %f7903;
	fma.rn.f32 	%f7984, %f7912, %f7920, %f7904;
	ld.shared.v4.f32 	{%f7985, %f7986, %f7987, %f7988}, [%r2+2560];
	ld.shared.v4.f32 	{%f7989, %f7990, %f7991, %f7992}, [%r2+2816];
	ld.shared.v4.f32 	{%f7993, %f7994, %f7995, %f7996}, [%r39+2560];
	ld.shared.v4.f32 	{%f7997, %f7998, %f7999, %f8000}, [%r39+2816];
	fma.rn.f32 	%f8001, %f7985, %f7993, %f7921;
	fma.rn.f32 	%f8002, %f7985, %f7994, %f7922;
	fma.rn.f32 	%f8003, %f7985, %f7995, %f7923;
	fma.rn.f32 	%f8004, %f7985, %f7996, %f7924;
	fma.rn.f32 	%f8005, %f7985, %f7997, %f7925;
	fma.rn.f32 	%f8006, %f7985, %f7998, %f7926;
	fma.rn.f32 	%f8007, %f7985, %f7999, %f7927;
	fma.rn.f32 	%f8008, %f7985, %f8000, %f7928;
	fma.rn.f32 	%f8009, %f7986, %f7993, %f7929;
	fma.rn.f32 	%f8010, %f7986, %f7994, %f7930;
	fma.rn.f32 	%f8011, %f7986, %f7995, %f7931;
	fma.rn.f32 	%f8012, %f7986, %f7996, %f7932;
	fma.rn.f32 	%f8013, %f7986, %f7997, %f7933;
	fma.rn.f32 	%f8014, %f7986, %f7998, %f7934;
	fma.rn.f32 	%f8015, %f7986, %f7999, %f7935;
	fma.rn.f32 	%f8016, %f7986, %f8000, %f7936;
	fma.rn.f32 	%f8017, %f7987, %f7993, %f7937;
	fma.rn.f32 	%f8018, %f7987, %f7994, %f7938;
	fma.rn.f32 	%f8019, %f7987, %f7995, %f7939;
	fma.rn.f32 	%f8020, %f7987, %f7996, %f7940;
	fma.rn.f32 	%f8021, %f7987, %f7997, %f7941;
	fma.rn.f32 	%f8022, %f7987, %f7998, %f7942;
	fma.rn.f32 	%f8023, %f7987, %f7999, %f7943;
	fma.rn.f32 	%f8024, %f7987, %f8000, %f7944;
	fma.rn.f32 	%f8025, %f7988, %f7993, %f7945;
	fma.rn.f32 	%f8026, %f7988, %f7994, %f7946;
	fma.rn.f32 	%f8027, %f7988, %f7995, %f7947;
	fma.rn.f32 	%f8028, %f7988, %f7996, %f7948;
	fma.rn.f32 	%f8029, %f7988, %f7997, %f7949;
	fma.rn.f32 	%f8030, %f7988, %f7998, %f7950;
	fma.rn.f32 	%f8031, %f7988, %f7999, %f7951;
	fma.rn.f32 	%f8032, %f7988, %f8000, %f7952;
	fma.rn.f32 	%f8033, %f7989, %f7993, %f7953;
	fma.rn.f32 	%f8034, %f7989, %f7994, %f7954;
	fma.rn.f32 	%f8035, %f7989, %f7995, %f7955;
	fma.rn.f32 	%f8036, %f7989, %f7996, %f7956;
	fma.rn.f32 	%f8037, %f7989, %f7997, %f7957;
	fma.rn.f32 	%f8038, %f7989, %f7998, %f7958;
	fma.rn.f32 	%f8039, %f7989, %f7999, %f7959;
	fma.rn.f32 	%f8040, %f7989, %f8000, %f7960;
	fma.rn.f32 	%f8041, %f7990, %f7993, %f7961;
	fma.rn.f32 	%f8042, %f7990, %f7994, %f7962;
	fma.rn.f32 	%f8043, %f7990, %f7995, %f7963;
	fma.rn.f32 	%f8044, %f7990, %f7996, %f7964;
	fma.rn.f32 	%f8045, %f7990, %f7997, %f7965;
	fma.rn.f32 	%f8046, %f7990, %f7998, %f7966;
	fma.rn.f32 	%f8047, %f7990, %f7999, %f7967;
	fma.rn.f32 	%f8048, %f7990, %f8000, %f7968;
	fma.rn.f32 	%f8049, %f7991, %f7993, %f7969;
	fma.rn.f32 	%f8050, %f7991, %f7994, %f7970;
	fma.rn.f32 	%f8051, %f7991, %f7995, %f7971;
	fma.rn.f32 	%f8052, %f7991, %f7996, %f7972;
	fma.rn.f32 	%f8053, %f7991, %f7997, %f7973;
	fma.rn.f32 	%f8054, %f7991, %f7998, %f7974;
	fma.rn.f32 	%f8055, %f7991, %f7999, %f7975;
	fma.rn.f32 	%f8056, %f7991, %f8000, %f7976;
	fma.rn.f32 	%f8057, %f7992, %f7993, %f7977;
	fma.rn.f32 	%f8058, %f7992, %f7994, %f7978;
	fma.rn.f32 	%f8059, %f7992, %f7995, %f7979;
	fma.rn.f32 	%f8060, %f7992, %f7996, %f7980;
	fma.rn.f32 	%f8061, %f7992, %f7997, %f7981;
	fma.rn.f32 	%f8062, %f7992, %f7998, %f7982;
	fma.rn.f32 	%f8063, %f7992, %f7999, %f7983;
	fma.rn.f32 	%f8064, %f7992, %f8000, %f7984;
	ld.shared.v4.f32 	{%f8065, %f8066, %f8067, %f8068}, [%r2+3072];
	ld.shared.v4.f32 	{%f8069, %f8070, %f8071, %f8072}, [%r2+3328];
	ld.shared.v4.f32 	{%f8073, %f8074, %f8075, %f8076}, [%r39+3072];
	ld.shared.v4.f32 	{%f8077, %f8078, %f8079, %f8080}, [%r39+3328];
	fma.rn.f32 	%f8081, %f8065, %f8073, %f8001;
	fma.rn.f32 	%f8082, %f8065, %f8074, %f8002;
	fma.rn.f32 	%f8083, %f8065, %f8075, %f8003;
	fma.rn.f32 	%f8084, %f8065, %f8076, %f8004;
	fma.rn.f32 	%f8085, %f8065, %f8077, %f8005;
	fma.rn.f32 	%f8086, %f8065, %f8078, %f8006;
	fma.rn.f32 	%f8087, %f8065, %f8079, %f8007;
	fma.rn.f32 	%f8088, %f8065, %f8080, %f8008;
	fma.rn.f32 	%f8089, %f8066, %f8073, %f8009;
	fma.rn.f32 	%f8090, %f8066, %f8074, %f8010;
	fma.rn.f32 	%f8091, %f8066, %f8075, %f8011;
	fma.rn.f32 	%f8092, %f8066, %f8076, %f8012;
	fma.rn.f32 	%f8093, %f8066, %f8077, %f8013;
	fma.rn.f32 	%f8094, %f8066, %f8078, %f8014;
	fma.rn.f32 	%f8095, %f8066, %f8079, %f8015;
	fma.rn.f32 	%f8096, %f8066, %f8080, %f8016;
	fma.rn.f32 	%f8097, %f8067, %f8073, %f8017;
	fma.rn.f32 	%f8098, %f8067, %f8074, %f8018;
	fma.rn.f32 	%f8099, %f8067, %f8075, %f8019;
	fma.rn.f32 	%f8100, %f8067, %f8076, %f8020;
	fma.rn.f32 	%f8101, %f8067, %f8077, %f8021;
	fma.rn.f32 	%f8102, %f8067, %f8078, %f8022;
	fma.rn.f32 	%f8103, %f8067, %f8079, %f8023;
	fma.rn.f32 	%f8104, %f8067, %f8080, %f8024;
	fma.rn.f32 	%f8105, %f8068, %f8073, %f8025;
	fma.rn.f32 	%f8106, %f8068, %f8074, %f8026;
	fma.rn.f32 	%f8107, %f8068, %f8075, %f8027;
	fma.rn.f32 	%f8108, %f8068, %f8076, %f8028;
	fma.rn.f32 	%f8109, %f8068, %f8077, %f8029;
	fma.rn.f32 	%f8110, %f8068, %f8078, %f8030;
	fma.rn.f32 	%f8111, %f8068, %f8079, %f8031;
	fma.rn.f32 	%f8112, %f8068, %f8080, %f8032;
	fma.rn.f32 	%f8113, %f8069, %f8073, %f8033;
	fma.rn.f32 	%f8114, %f8069, %f8074, %f8034;
	fma.rn.f32 	%f8115, %f8069, %f8075, %f8035;
	fma.rn.f32 	%f8116, %f8069, %f8076, %f8036;
	fma.rn.f32 	%f8117, %f8069, %f8077, %f8037;
	fma.rn.f32 	%f8118, %f8069, %f8078, %f8038;
	fma.rn.f32 	%f8119, %f8069, %f8079, %f8039;
	fma.rn.f32 	%f8120, %f8069, %f8080, %f8040;
	fma.rn.f32 	%f8121, %f8070, %f8073, %f8041;
	fma.rn.f32 	%f8122, %f8070, %f8074, %f8042;
	fma.rn.f32 	%f8123, %f8070, %f8075, %f8043;
	fma.rn.f32 	%f8124, %f8070, %f8076, %f8044;
	fma.rn.f32 	%f8125, %f8070, %f8077, %f8045;
	fma.rn.f32 	%f8126, %f8070, %f8078, %f8046;
	fma.rn.f32 	%f8127, %f8070, %f8079, %f8047;
	fma.rn.f32 	%f8128, %f8070, %f8080, %f8048;
	fma.rn.f32 	%f8129, %f8071, %f8073, %f8049;
	fma.rn.f32 	%f8130, %f8071, %f8074, %f8050;
	fma.rn.f32 	%f8131, %f8071, %f8075, %f8051;
	fma.rn.f32 	%f8132, %f8071, %f8076, %f8052;
	fma.rn.f32 	%f8133, %f8071, %f8077, %f8053;
	fma.rn.f32 	%f8134, %f8071, %f8078, %f8054;
	fma.rn.f32 	%f8135, %f8071, %f8079, %f8055;
	fma.rn.f32 	%f8136, %f8071, %f8080, %f8056;
	fma.rn.f32 	%f8137, %f8072, %f8073, %f8057;
	fma.rn.f32 	%f8138, %f8072, %f8074, %f8058;
	fma.rn.f32 	%f8139, %f8072, %f8075, %f8059;
	fma.rn.f32 	%f8140, %f8072, %f8076, %f8060;
	fma.rn.f32 	%f8141, %f8072, %f8077, %f8061;
	fma.rn.f32 	%f8142, %f8072, %f8078, %f8062;
	fma.rn.f32 	%f8143, %f8072, %f8079, %f8063;
	fma.rn.f32 	%f8144, %f8072, %f8080, %f8064;
	ld.shared.v4.f32 	{%f8145, %f8146, %f8147, %f8148}, [%r2+3584];
	ld.shared.v4.f32 	{%f8149, %f8150, %f8151, %f8152}, [%r2+3840];
	ld.shared.v4.f32 	{%f8153, %f8154, %f8155, %f8156}, [%r39+3584];
	ld.shared.v4.f32 	{%f8157, %f8158, %f8159, %f8160}, [%r39+3840];
	fma.rn.f32 	%f8161, %f8145, %f8153, %f8081;
	fma.rn.f32 	%f8162, %f8145, %f8154, %f8082;
	fma.rn.f32 	%f8163, %f8145, %f8155, %f8083;
	fma.rn.f32 	%f8164, %f8145, %f8156, %f8084;
	fma.rn.f32 	%f8165, %f8145, %f8157, %f8085;
	fma.rn.f32 	%f8166, %f8145, %f8158, %f8086;
	fma.rn.f32 	%f8167, %f8145, %f8159, %f8087;
	fma.rn.f32 	%f8168, %f8145, %f8160, %f8088;
	fma.rn.f32 	%f8169, %f8146, %f8153, %f8089;
	fma.rn.f32 	%f8170, %f8146, %f8154, %f8090;
	fma.rn.f32 	%f8171, %f8146, %f8155, %f8091;
	fma.rn.f32 	%f8172, %f8146, %f8156, %f8092;
	fma.rn.f32 	%f8173, %f8146, %f8157, %f8093;
	fma.rn.f32 	%f8174, %f8146, %f8158, %f8094;
	fma.rn.f32 	%f8175, %f8146, %f8159, %f8095;
	fma.rn.f32 	%f8176, %f8146, %f8160, %f8096;
	fma.rn.f32 	%f8177, %f8147, %f8153, %f8097;
	fma.rn.f32 	%f8178, %f8147, %f8154, %f8098;
	fma.rn.f32 	%f8179, %f8147, %f8155, %f8099;
	fma.rn.f32 	%f8180, %f8147, %f8156, %f8100;
	fma.rn.f32 	%f8181, %f8147, %f8157, %f8101;
	fma.rn.f32 	%f8182, %f8147, %f8158, %f8102;
	fma.rn.f32 	%f8183, %f8147, %f8159, %f8103;
	fma.rn.f32 	%f8184, %f8147, %f8160, %f8104;
	fma.rn.f32 	%f8185, %f8148, %f8153, %f8105;
	fma.rn.f32 	%f8186, %f8148, %f8154, %f8106;
	fma.rn.f32 	%f8187, %f8148, %f8155, %f8107;
	fma.rn.f32 	%f8188, %f8148, %f8156, %f8108;
	fma.rn.f32 	%f8189, %f8148, %f8157, %f8109;
	fma.rn.f32 	%f8190, %f8148, %f8158, %f8110;
	fma.rn.f32 	%f8191, %f8148, %f8159, %f8111;
	fma.rn.f32 	%f8192, %f8148, %f8160, %f8112;
	fma.rn.f32 	%f8193, %f8149, %f8153, %f8113;
	fma.rn.f32 	%f8194, %f8149, %f8154, %f8114;
	fma.rn.f32 	%f8195, %f8149, %f8155, %f8115;
	fma.rn.f32 	%f8196, %f8149, %f8156, %f8116;
	fma.rn.f32 	%f8197, %f8149, %f8157, %f8117;
	fma.rn.f32 	%f8198, %f8149, %f8158, %f8118;
	fma.rn.f32 	%f8199, %f8149, %f8159, %f8119;
	fma.rn.f32 	%f8200, %f8149, %f8160, %f8120;
	fma.rn.f32 	%f8201, %f8150, %f8153, %f8121;
	fma.rn.f32 	%f8202, %f8150, %f8154, %f8122;
	fma.rn.f32 	%f8203, %f8150, %f8155, %f8123;
	fma.rn.f32 	%f8204, %f8150, %f8156, %f8124;
	fma.rn.f32 	%f8205, %f8150, %f8157, %f8125;
	fma.rn.f32 	%f8206, %f8150, %f8158, %f8126;
	fma.rn.f32 	%f8207, %f8150, %f8159, %f8127;
	fma.rn.f32 	%f8208, %f8150, %f8160, %f8128;
	fma.rn.f32 	%f8209, %f8151, %f8153, %f8129;
	fma.rn.f32 	%f8210, %f8151, %f8154, %f8130;
	fma.rn.f32 	%f8211, %f8151, %f8155, %f8131;
	fma.rn.f32 	%f8212, %f8151, %f8156, %f8132;
	fma.rn.f32 	%f8213, %f8151, %f8157, %f8133;
	fma.rn.f32 	%f8214, %f8151, %f8158, %f8134;
	fma.rn.f32 	%f8215, %f8151, %f8159, %f8135;
	fma.rn.f32 	%f8216, %f8151, %f8160, %f8136;
	fma.rn.f32 	%f8217, %f8152, %f8153, %f8137;
	fma.rn.f32 	%f8218, %f8152, %f8154, %f8138;
	fma.rn.f32 	%f8219, %f8152, %f8155, %f8139;
	fma.rn.f32 	%f8220, %f8152, %f8156, %f8140;
	fma.rn.f32 	%f8221, %f8152, %f8157, %f8141;
	fma.rn.f32 	%f8222, %f8152, %f8158, %f8142;
	fma.rn.f32 	%f8223, %f8152, %f8159, %f8143;
	fma.rn.f32 	%f8224, %f8152, %f8160, %f8144;
	st.shared.f32 	[%r34+4096], %f7577;
	st.shared.f32 	[%r34+4608], %f7578;
	st.shared.f32 	[%r34+5120], %f7579;
	st.shared.f32 	[%r34+5632], %f7580;
	st.shared.v4.f32 	[%r37+4096], {%f7581, %f7582, %f7583, %f7584};
	bar.sync 	0;
	ld.global.nc.v4.f32 	{%f8225, %f8226, %f8227, %f8228}, [%rd10+384];
	ld.global.nc.v4.f32 	{%f8229, %f8230, %f8231, %f8232}, [%rd12+49152];
	ld.shared.v4.f32 	{%f8233, %f8234, %f8235, %f8236}, [%r2+4096];
	ld.shared.v4.f32 	{%f8237, %f8238, %f8239, %f8240}, [%r2+4352];
	ld.shared.v4.f32 	{%f8241, %f8242, %f8243, %f8244}, [%r39+4096];
	ld.shared.v4.f32 	{%f8245, %f8246, %f8247, %f8248}, [%r39+4352];
	fma.rn.f32 	%f8249, %f8233, %f8241, %f8161;
	fma.rn.f32 	%f8250, %f8233, %f8242, %f8162;
	fma.rn.f32 	%f8251, %f8233, %f8243, %f8163;
	fma.rn.f32 	%f8252, %f8233, %f8244, %f8164;
	fma.rn.f32 	%f8253, %f8233, %f8245, %f8165;
	fma.rn.f32 	%f8254, %f8233, %f8246, %f8166;
	fma.rn.f32 	%f8255, %f8233, %f8247, %f8167;
	fma.rn.f32 	%f8256, %f8233, %f8248, %f8168;
	fma.rn.f32 	%f8257, %f8234, %f8241, %f8169;
	fma.rn.f32 	%f8258, %f8234, %f8242, %f8170;
	fma.rn.f32 	%f8259, %f8234, %f8243, %f8171;
	fma.rn.f32 	%f8260, %f8234, %f8244, %f8172;
	fma.rn.f32 	%f8261, %f8234, %f8245, %f8173;
	fma.rn.f32 	%f8262, %f8234, %f8246, %f8174;
	fma.rn.f32 	%f8263, %f8234, %f8247, %f8175;
	fma.rn.f32 	%f8264, %f8234, %f8248, %f8176;
	fma.rn.f32 	%f8265, %f8235, %f8241, %f8177;
	fma.rn.f32 	%f8266, %f8235, %f8242, %f8178;
	fma.rn.f32 	%f8267, %f8235, %f8243, %f8179;
	fma.rn.f32 	%f8268, %f8235, %f8244, %f8180;
	fma.rn.f32 	%f8269, %f8235, %f8245, %f8181;
	fma.rn.f32 	%f8270, %f8235, %f8246, %f8182;
	fma.rn.f32 	%f8271, %f8235, %f8247, %f8183;
	fma.rn.f32 	%f8272, %f8235, %f8248, %f8184;
	fma.rn.f32 	%f8273, %f8236, %f8241, %f8185;
	fma.rn.f32 	%f8274, %f8236, %f8242, %f8186;
	fma.rn.f32 	%f8275, %f8236, %f8243, %f8187;
	fma.rn.f32 	%f8276, %f8236, %f8244, %f8188;
	fma.rn.f32 	%f8277, %f8236, %f8245, %f8189;
	fma.rn.f32 	%f8278, %f8236, %f8246, %f8190;
	fma.rn.f32 	%f8279, %f8236, %f8247, %f8191;
	fma.rn.f32 	%f8280, %f8236, %f8248, %f8192;
	fma.rn.f32 	%f8281, %f8237, %f8241, %f8193;
	fma.rn.f32 	%f8282, %f8237, %f8242, %f8194;
	fma.rn.f32 	%f8283, %f8237, %f8243, %f8195;
	fma.rn.f32 	%f8284, %f8237, %f8244, %f8196;
	fma.rn.f32 	%f8285, %f8237, %f8245, %f8197;
	fma.rn.f32 	%f8286, %f8237, %f8246, %f8198;
	fma.rn.f32 	%f8287, %f8237, %f8247, %f8199;
	fma.rn.f32 	%f8288, %f8237, %f8248, %f8200;
	fma.rn.f32 	%f8289, %f8238, %f8241, %f8201;
	fma.rn.f32 	%f8290, %f8238, %f8242, %f8202;
	fma.rn.f32 	%f8291, %f8238, %f8243, %f8203;
	fma.rn.f32 	%f8292, %f8238, %f8244, %f8204;
	fma.rn.f32 	%f8293, %f8238, %f8245, %f8205;
	fma.rn.f32 	%f8294, %f8238, %f8246, %f8206;
	fma.rn.f32 	%f8295, %f8238, %f8247, %f8207;
	fma.rn.f32 	%f8296, %f8238, %f8248, %f8208;
	fma.rn.f32 	%f8297, %f8239, %f8241, %f8209;
	fma.rn.f32 	%f8298, %f8239, %f8242, %f8210;
	fma.rn.f32 	%f8299, %f8239, %f8243, %f8211;
	fma.rn.f32 	%f8300, %f8239, %f8244, %f8212;
	fma.rn.f32 	%f8301, %f8239, %f8245, %f8213;
	fma.rn.f32 	%f8302, %f8239, %f8246, %f8214;
	fma.rn.f32 	%f8303, %f8239, %f8247, %f8215;
	fma.rn.f32 	%f8304, %f8239, %f8248, %f8216;
	fma.rn.f32 	%f8305, %f8240, %f8241, %f8217;
	fma.rn.f32 	%f8306, %f8240, %f8242, %f8218;
	fma.rn.f32 	%f8307, %f8240, %f8243, %f8219;
	fma.rn.f32 	%f8308, %f8240, %f8244, %f8220;
	fma.rn.f32 	%f8309, %f8240, %f8245, %f8221;
	fma.rn.f32 	%f8310, %f8240, %f8246, %f8222;
	fma.rn.f32 	%f8311, %f8240, %f8247, %f8223;
	fma.rn.f32 	%f8312, %f8240, %f8248, %f8224;
	ld.shared.v4.f32 	{%f8313, %f8314, %f8315, %f8316}, [%r2+4608];
	ld.shared.v4.f32 	{%f8317, %f8318, %f8319, %f8320}, [%r2+4864];
	ld.shared.v4.f32 	{%f8321, %f8322, %f8323, %f8324}, [%r39+4608];
	ld.shared.v4.f32 	{%f8325, %f8326, %f8327, %f8328}, [%r39+4864];
	fma.rn.f32 	%f8329, %f8313, %f8321, %f8249;
	fma.rn.f32 	%f8330, %f8313, %f8322, %f8250;
	fma.rn.f32 	%f8331, %f8313, %f8323, %f8251;
	fma.rn.f32 	%f8332, %f8313, %f8324, %f8252;
	fma.rn.f32 	%f8333, %f8313, %f8325, %f8253;
	fma.rn.f32 	%f8334, %f8313, %f8326, %f8254;
	fma.rn.f32 	%f8335, %f8313, %f8327, %f8255;
	fma.rn.f32 	%f8336, %f8313, %f8328, %f8256;
	fma.rn.f32 	%f8337, %f8314, %f8321, %f8257;
	fma.rn.f32 	%f8338, %f8314, %f8322, %f8258;
	fma.rn.f32 	%f8339, %f8314, %f8323, %f8259;
	fma.rn.f32 	%f8340, %f8314, %f8324, %f8260;
	fma.rn.f32 	%f8341, %f8314, %f8325, %f8261;
	fma.rn.f32 	%f8342, %f8314, %f8326, %f8262;
	fma.rn.f32 	%f8343, %f8314, %f8327, %f8263;
	fma.rn.f32 	%f8344, %f8314, %f8328, %f8264;
	fma.rn.f32 	%f8345, %f8315, %f8321, %f8265;
	fma.rn.f32 	%f8346, %f8315, %f8322, %f8266;
	fma.rn.f32 	%f8347, %f8315, %f8323, %f8267;
	fma.rn.f32 	%f8348, %f8315, %f8324, %f8268;
	fma.rn.f32 	%f8349, %f8315, %f8325, %f8269;
	fma.rn.f32 	%f8350, %f8315, %f8326, %f8270;
	fma.rn.f32 	%f8351, %f8315, %f8327, %f8271;
	fma.rn.f32 	%f8352, %f8315, %f8328, %f8272;
	fma.rn.f32 	%f8353, %f8316, %f8321, %f8273;
	fma.rn.f32 	%f8354, %f8316, %f8322, %f8274;
	fma.rn.f32 	%f8355, %f8316, %f8323, %f8275;
	fma.rn.f32 	%f8356, %f8316, %f8324, %f8276;
	fma.rn.f32 	%f8357, %f8316, %f8325, %f8277;
	fma.rn.f32 	%f8358, %f8316, %f8326, %f8278;
	fma.rn.f32 	%f8359, %f8316, %f8327, %f8279;
	fma.rn.f32 	%f8360, %f8316, %f8328, %f8280;
	fma.rn.f32 	%f8361, %f8317, %f8321, %f8281;
	fma.rn.f32 	%f8362, %f8317, %f8322, %f8282;
	fma.rn.f32 	%f8363, %f8317, %f8323, %f8283;
	fma.rn.f32 	%f8364, %f8317, %f8324, %f8284;
	fma.rn.f32 	%f8365, %f8317, %f8325, %f8285;
	fma.rn.f32 	%f8366, %f8317, %f8326, %f8286;
	fma.rn.f32 	%f8367, %f8317, %f8327, %f8287;
	fma.rn.f32 	%f8368, %f8317, %f8328, %f8288;
	fma.rn.f32 	%f8369, %f8318, %f8321, %f8289;
	fma.rn.f32 	%f8370, %f8318, %f8322, %f8290;
	fma.rn.f32 	%f8371, %f8318, %f8323, %f8291;
	fma.rn.f32 	%f8372, %f8318, %f8324, %f8292;
	fma.rn.f32 	%f8373, %f8318, %f8325, %f8293;
	fma.rn.f32 	%f8374, %f8318, %f8326, %f8294;
	fma.rn.f32 	%f8375, %f8318, %f8327, %f8295;
	fma.rn.f32 	%f8376, %f8318, %f8328, %f8296;
	fma.rn.f32 	%f8377, %f8319, %f8321, %f8297;
	fma.rn.f32 	%f8378, %f8319, %f8322, %f8298;
	fma.rn.f32 	%f8379, %f8319, %f8323, %f8299;
	fma.rn.f32 	%f8380, %f8319, %f8324, %f8300;
	fma.rn.f32 	%f8381, %f8319, %f8325, %f8301;
	fma.rn.f32 	%f8382, %f8319, %f8326, %f8302;
	fma.rn.f32 	%f8383, %f8319, %f8327, %f8303;
	fma.rn.f32 	%f8384, %f8319, %f8328, %f8304;
	fma.rn.f32 	%f8385, %f8320, %f8321, %f8305;
	fma.rn.f32 	%f8386, %f8320, %f8322, %f8306;
	fma.rn.f32 	%f8387, %f8320, %f8323, %f8307;
	fma.rn.f32 	%f8388, %f8320, %f8324, %f8308;
	fma.rn.f32 	%f8389, %f8320, %f8325, %f8309;
	fma.rn.f32 	%f8390, %f8320, %f8326, %f8310;
	fma.rn.f32 	%f8391, %f8320, %f8327, %f8311;
	fma.rn.f32 	%f8392, %f8320, %f8328, %f8312;
	ld.shared.v4.f32 	{%f8393, %f8394, %f8395, %f8396}, [%r2+5120];
	ld.shared.v4.f32 	{%f8397, %f8398, %f8399, %f8400}, [%r2+5376];
	ld.shared.v4.f32 	{%f8401, %f8402, %f8403, %f8404}, [%r39+5120];
	ld.shared.v4.f32 	{%f8405, %f8406, %f8407, %f8408}, [%r39+5376];
	fma.rn.f32 	%f8409, %f8393, %f8401, %f8329;
	fma.rn.f32 	%f8410, %f8393, %f8402, %f8330;
	fma.rn.f32 	%f8411, %f8393, %f8403, %f8331;
	fma.rn.f32 	%f8412, %f8393, %f8404, %f8332;
	fma.rn.f32 	%f8413, %f8393, %f8405, %f8333;
	fma.rn.f32 	%f8414, %f8393, %f8406, %f8334;
	fma.rn.f32 	%f8415, %f8393, %f8407, %f8335;
	fma.rn.f32 	%f8416, %f8393, %f8408, %f8336;
	fma.rn.f32 	%f8417, %f8394, %f8401, %f8337;
	fma.rn.f32 	%f8418, %f8394, %f8402, %f8338;
	fma.rn.f32 	%f8419, %f8394, %f8403, %f8339;
	fma.rn.f32 	%f8420, %f8394, %f8404, %f8340;
	fma.rn.f32 	%f8421, %f8394, %f8405, %f8341;
	fma.rn.f32 	%f8422, %f8394, %f8406, %f8342;
	fma.rn.f32 	%f8423, %f8394, %f8407, %f8343;
	fma.rn.f32 	%f8424, %f8394, %f8408, %f8344;
	fma.rn.f32 	%f8425, %f8395, %f8401, %f8345;
	fma.rn.f32 	%f8426, %f8395, %f8402, %f8346;
	fma.rn.f32 	%f8427, %f8395, %f8403, %f8347;
	fma.rn.f32 	%f8428, %f8395, %f8404, %f8348;
	fma.rn.f32 	%f8429, %f8395, %f8405, %f8349;
	fma.rn.f32 	%f8430, %f8395, %f8406, %f8350;
	fma.rn.f32 	%f8431, %f8395, %f8407, %f8351;
	fma.rn.f32 	%f8432, %f8395, %f8408, %f8352;
	fma.rn.f32 	%f8433, %f8396, %f8401, %f8353;
	fma.rn.f32 	%f8434, %f8396, %f8402, %f8354;
	fma.rn.f32 	%f8435, %f8396, %f8403, %f8355;
	fma.rn.f32 	%f8436, %f8396, %f8404, %f8356;
	fma.rn.f32 	%f8437, %f8396, %f8405, %f8357;
	fma.rn.f32 	%f8438, %f8396, %f8406, %f8358;
	fma.rn.f32 	%f8439, %f8396, %f8407, %f8359;
	fma.rn.f32 	%f8440, %f8396, %f8408, %f8360;
	fma.rn.f32 	%f8441, %f8397, %f8401, %f8361;
	fma.rn.f32 	%f8442, %f8397, %f8402, %f8362;
	fma.rn.f32 	%f8443, %f8397, %f8403, %f8363;
	fma.rn.f32 	%f8444, %f8397, %f8404, %f8364;
	fma.rn.f32 	%f8445, %f8397, %f8405, %f8365;
	fma.rn.f32 	%f8446, %f8397, %f8406, %f8366;
	fma.rn.f32 	%f8447, %f8397, %f8407, %f8367;
	fma.rn.f32 	%f8448, %f8397, %f8408, %f8368;
	fma.rn.f32 	%f8449, %f8398, %f8401, %f8369;
	fma.rn.f32 	%f8450, %f8398, %f8402, %f8370;
	fma.rn.f32 	%f8451, %f8398, %f8403, %f8371;
	fma.rn.f32 	%f8452, %f8398, %f8404, %f8372;
	fma.rn.f32 	%f8453, %f8398, %f8405, %f8373;
	fma.rn.f32 	%f8454, %f8398, %f8406, %f8374;
	fma.rn.f32 	%f8455, %f8398, %f8407, %f8375;
	fma.rn.f32 	%f8456, %f8398, %f8408, %f8376;
	fma.rn.f32 	%f8457, %f8399, %f8401, %f8377;
	fma.rn.f32 	%f8458, %f8399, %f8402, %f8378;
	fma.rn.f32 	%f8459, %f8399, %f8403, %f8379;
	fma.rn.f32 	%f8460, %f8399, %f8404, %f8380;
	fma.rn.f32 	%f8461, %f8399, %f8405, %f8381;
	fma.rn.f32 	%f8462, %f8399, %f8406, %f8382;
	fma.rn.f32 	%f8463, %f8399, %f8407, %f8383;
	fma.rn.f32 	%f8464, %f8399, %f8408, %f8384;
	fma.rn.f32 	%f8465, %f8400, %f8401, %f8385;
	fma.rn.f32 	%f8466, %f8400, %f8402, %f8386;
	fma.rn.f32 	%f8467, %f8400, %f8403, %f8387;
	fma.rn.f32 	%f8468, %f8400, %f8404, %f8388;
	fma.rn.f32 	%f8469, %f8400, %f8405, %f8389;
	fma.rn.f32 	%f8470, %f8400, %f8406, %f8390;
	fma.rn.f32 	%f8471, %f8400, %f8407, %f8391;
	fma.rn.f32 	%f8472, %f8400, %f8408, %f8392;
	ld.shared.v4.f32 	{%f8473, %f8474, %f8475, %f8476}, [%r2+5632];
	ld.shared.v4.f32 	{%f8477, %f8478, %f8479, %f8480}, [%r2+5888];
	ld.shared.v4.f32 	{%f8481, %f8482, %f8483, %f8484}, [%r39+5632];
	ld.shared.v4.f32 	{%f8485, %f8486, %f8487, %f8488}, [%r39+5888];
	fma.rn.f32 	%f8489, %f8473, %f8481, %f8409;
	fma.rn.f32 	%f8490, %f8473, %f8482, %f8410;
	fma.rn.f32 	%f8491, %f8473, %f8483, %f8411;
	fma.rn.f32 	%f8492, %f8473, %f8484, %f8412;
	fma.rn.f32 	%f8493, %f8473, %f8485, %f8413;
	fma.rn.f32 	%f8494, %f8473, %f8486, %f8414;
	fma.rn.f32 	%f8495, %f8473, %f8487, %f8415;
	fma.rn.f32 	%f8496, %f8473, %f8488, %f8416;
	fma.rn.f32 	%f8497, %f8474, %f8481, %f8417;
	fma.rn.f32 	%f8498, %f8474, %f8482, %f8418;
	fma.rn.f32 	%f8499, %f8474, %f8483, %f8419;
	fma.rn.f32 	%f8500, %f8474, %f8484, %f8420;
	fma.rn.f32 	%f8501, %f8474, %f8485, %f8421;
	fma.rn.f32 	%f8502, %f8474, %f8486, %f8422;
	fma.rn.f32 	%f8503, %f8474, %f8487, %f8423;
	fma.rn.f32 	%f8504, %f8474, %f8488, %f8424;
	fma.rn.f32 	%f8505, %f8475, %f8481, %f8425;
	fma.rn.f32 	%f8506, %f8475, %f8482, %f8426;
	fma.rn.f32 	%f8507, %f8475, %f8483, %f8427;
	fma.rn.f32 	%f8508, %f8475, %f8484, %f8428;
	fma.rn.f32 	%f8509, %f8475, %f8485, %f8429;
	fma.rn.f32 	%f8510, %f8475, %f8486, %f8430;
	fma.rn.f32 	%f8511, %f8475, %f8487, %f8431;
	fma.rn.f32 	%f8512, %f8475, %f8488, %f8432;
	fma.rn.f32 	%f8513, %f8476, %f8481, %f8433;
	fma.rn.f32 	%f8514, %f8476, %f8482, %f8434;
	fma.rn.f32 	%f8515, %f8476, %f8483, %f8435;
	fma.rn.f32 	%f8516, %f8476, %f8484, %f8436;
	fma.rn.f32 	%f8517, %f8476, %f8485, %f8437;
	fma.rn.f32 	%f8518, %f8476, %f8486, %f8438;
	fma.rn.f32 	%f8519, %f8476, %f8487, %f8439;
	fma.rn.f32 	%f8520, %f8476, %f8488, %f8440;
	fma.rn.f32 	%f8521, %f8477, %f8481, %f8441;
	fma.rn.f32 	%f8522, %f8477, %f8482, %f8442;
	fma.rn.f32 	%f8523, %f8477, %f8483, %f8443;
	fma.rn.f32 	%f8524, %f8477, %f8484, %f8444;
	fma.rn.f32 	%f8525, %f8477, %f8485, %f8445;
	fma.rn.f32 	%f8526, %f8477, %f8486, %f8446;
	fma.rn.f32 	%f8527, %f8477, %f8487, %f8447;
	fma.rn.f32 	%f8528, %f8477, %f8488, %f8448;
	fma.rn.f32 	%f8529, %f8478, %f8481, %f8449;
	fma.rn.f32 	%f8530, %f8478, %f8482, %f8450;
	fma.rn.f32 	%f8531, %f8478, %f8483, %f8451;
	fma.rn.f32 	%f8532, %f8478, %f8484, %f8452;
	fma.rn.f32 	%f8533, %f8478, %f8485, %f8453;
	fma.rn.f32 	%f8534, %f8478, %f8486, %f8454;
	fma.rn.f32 	%f8535, %f8478, %f8487, %f8455;
	fma.rn.f32 	%f8536, %f8478, %f8488, %f8456;
	fma.rn.f32 	%f8537, %f8479, %f8481, %f8457;
	fma.rn.f32 	%f8538, %f8479, %f8482, %f8458;
	fma.rn.f32 	%f8539, %f8479, %f8483, %f8459;
	fma.rn.f32 	%f8540, %f8479, %f8484, %f8460;
	fma.rn.f32 	%f8541, %f8479, %f8485, %f8461;
	fma.rn.f32 	%f8542, %f8479, %f8486, %f8462;
	fma.rn.f32 	%f8543, %f8479, %f8487, %f8463;
	fma.rn.f32 	%f8544, %f8479, %f8488, %f8464;
	fma.rn.f32 	%f8545, %f8480, %f8481, %f8465;
	fma.rn.f32 	%f8546, %f8480, %f8482, %f8466;
	fma.rn.f32 	%f8547, %f8480, %f8483, %f8467;
	fma.rn.f32 	%f8548, %f8480, %f8484, %f8468;
	fma.rn.f32 	%f8549, %f8480, %f8485, %f8469;
	fma.rn.f32 	%f8550, %f8480, %f8486, %f8470;
	fma.rn.f32 	%f8551, %f8480, %f8487, %f8471;
	fma.rn.f32 	%f8552, %f8480, %f8488, %f8472;
	ld.shared.v4.f32 	{%f8553, %f8554, %f8555, %f8556}, [%r2+6144];
	ld.shared.v4.f32 	{%f8557, %f8558, %f8559, %f8560}, [%r2+6400];
	ld.shared.v4.f32 	{%f8561, %f8562, %f8563, %f8564}, [%r39+6144];
	ld.shared.v4.f32 	{%f8565, %f8566, %f8567, %f8568}, [%r39+6400];
	fma.rn.f32 	%f8569, %f8553, %f8561, %f8489;
	fma.rn.f32 	%f8570, %f8553, %f8562, %f8490;
	fma.rn.f32 	%f8571, %f8553, %f8563, %f8491;
	fma.rn.f32 	%f8572, %f8553, %f8564, %f8492;
	fma.rn.f32 	%f8573, %f8553, %f8565, %f8493;
	fma.rn.f32 	%f8574, %f8553, %f8566, %f8494;
	fma.rn.f32 	%f8575, %f8553, %f8567, %f8495;
	fma.rn.f32 	%f8576, %f8553, %f8568, %f8496;
	fma.rn.f32 	%f8577, %f8554, %f8561, %f8497;
	fma.rn.f32 	%f8578, %f8554, %f8562, %f8498;
	fma.rn.f32 	%f8579, %f8554, %f8563, %f8499;
	fma.rn.f32 	%f8580, %f8554, %f8564, %f8500;
	fma.rn.f32 	%f8581, %f8554, %f8565, %f8501;
	fma.rn.f32 	%f8582, %f8554, %f8566, %f8502;
	fma.rn.f32 	%f8583, %f8554, %f8567, %f8503;
	fma.rn.f32 	%f8584, %f8554, %f8568, %f8504;
	fma.rn.f32 	%f8585, %f8555, %f8561, %f8505;
	fma.rn.f32 	%f8586, %f8555, %f8562, %f8506;
	fma.rn.f32 	%f8587, %f8555, %f8563, %f8507;
	fma.rn.f32 	%f8588, %f8555, %f8564, %f8508;
	fma.rn.f32 	%f8589, %f8555, %f8565, %f8509;
	fma.rn.f32 	%f8590, %f8555, %f8566, %f8510;
	fma.rn.f32 	%f8591, %f8555, %f8567, %f8511;
	fma.rn.f32 	%f8592, %f8555, %f8568, %f8512;
	fma.rn.f32 	%f8593, %f8556, %f8561, %f8513;
	fma.rn.f32 	%f8594, %f8556, %f8562, %f8514;
	fma.rn.f32 	%f8595, %f8556, %f8563, %f8515;
	fma.rn.f32 	%f8596, %f8556, %f8564, %f8516;
	fma.rn.f32 	%f8597, %f8556, %f8565, %f8517;
	fma.rn.f32 	%f8598, %f8556, %f8566, %f8518;
	fma.rn.f32 	%f8599, %f8556, %f8567, %f8519;
	fma.rn.f32 	%f8600, %f8556, %f8568, %f8520;
	fma.rn.f32 	%f8601, %f8557, %f8561, %f8521;
	fma.rn.f32 	%f8602, %f8557, %f8562, %f8522;
	fma.rn.f32 	%f8603, %f8557, %f8563, %f8523;
	fma.rn.f32 	%f8604, %f8557, %f8564, %f8524;
	fma.rn.f32 	%f8605, %f8557, %f8565, %f8525;
	fma.rn.f32 	%f8606, %f8557, %f8566, %f8526;
	fma.rn.f32 	%f8607, %f8557, %f8567, %f8527;
	fma.rn.f32 	%f8608, %f8557, %f8568, %f8528;
	fma.rn.f32 	%f8609, %f8558, %f8561, %f8529;
	fma.rn.f32 	%f8610, %f8558, %f8562, %f8530;
	fma.rn.f32 	%f8611, %f8558, %f8563, %f8531;
	fma.rn.f32 	%f8612, %f8558, %f8564, %f8532;
	fma.rn.f32 	%f8613, %f8558, %f8565, %f8533;
	fma.rn.f32 	%f8614, %f8558, %f8566, %f8534;
	fma.rn.f32 	%f8615, %f8558, %f8567, %f8535;
	fma.rn.f32 	%f8616, %f8558, %f8568, %f8536;
	fma.rn.f32 	%f8617, %f8559, %f8561, %f8537;
	fma.rn.f32 	%f8618, %f8559, %f8562, %f8538;
	fma.rn.f32 	%f8619, %f8559, %f8563, %f8539;
	fma.rn.f32 	%f8620, %f8559, %f8564, %f8540;
	fma.rn.f32 	%f8621, %f8559, %f8565, %f8541;
	fma.rn.f32 	%f8622, %f8559, %f8566, %f8542;
	fma.rn.f32 	%f8623, %f8559, %f8567, %f8543;
	fma.rn.f32 	%f8624, %f8559, %f8568, %f8544;
	fma.rn.f32 	%f8625, %f8560, %f8561, %f8545;
	fma.rn.f32 	%f8626, %f8560, %f8562, %f8546;
	fma.rn.f32 	%f8627, %f8560, %f8563, %f8547;
	fma.rn.f32 	%f8628, %f8560, %f8564, %f8548;
	fma.rn.f32 	%f8629, %f8560, %f8565, %f8549;
	fma.rn.f32 	%f8630, %f8560, %f8566, %f8550;
	fma.rn.f32 	%f8631, %f8560, %f8567, %f8551;
	fma.rn.f32 	%f8632, %f8560, %f8568, %f8552;
	ld.shared.v4.f32 	{%f8633, %f8634, %f8635, %f8636}, [%r2+6656];
	ld.shared.v4.f32 	{%f8637, %f8638, %f8639, %f8640}, [%r2+6912];
	ld.shared.v4.f32 	{%f8641, %f8642, %f8643, %f8644}, [%r39+6656];
	ld.shared.v4.f32 	{%f8645, %f8646, %f8647, %f8648}, [%r39+6912];
	fma.rn.f32 	%f8649, %f8633, %f8641, %f8569;
	fma.rn.f32 	%f8650, %f8633, %f8642, %f8570;
	fma.rn.f32 	%f8651, %f8633, %f8643, %f8571;
	fma.rn.f32 	%f8652, %f8633, %f8644, %f8572;
	fma.rn.f32 	%f8653, %f8633, %f8645, %f8573;
	fma.rn.f32 	%f8654, %f8633, %f8646, %f8574;
	fma.rn.f32 	%f8655, %f8633, %f8647, %f8575;
	fma.rn.f32 	%f8656, %f8633, %f8648, %f8576;
	fma.rn.f32 	%f8657, %f8634, %f8641, %f8577;
	fma.rn.f32 	%f8658, %f8634, %f8642, %f8578;
	fma.rn.f32 	%f8659, %f8634, %f8643, %f8579;
	fma.rn.f32 	%f8660, %f8634, %f8644, %f8580;
	fma.rn.f32 	%f8661, %f8634, %f8645, %f8581;
	fma.rn.f32 	%f8662, %f8634, %f8646, %f8582;
	fma.rn.f32 	%f8663, %f8634, %f8647, %f8583;
	fma.rn.f32 	%f8664, %f8634, %f8648, %f8584;
	fma.rn.f32 	%f8665, %f8635, %f8641, %f8585;
	fma.rn.f32 	%f8666, %f8635, %f8642, %f8586;
	fma.rn.f32 	%f8667, %f8635, %f8643, %f8587;
	fma.rn.f32 	%f8668, %f8635, %f8644, %f8588;
	fma.rn.f32 	%f8669, %f8635, %f8645, %f8589;
	fma.rn.f32 	%f8670, %f8635, %f8646, %f8590;
	fma.rn.f32 	%f8671, %f8635, %f8647, %f8591;
	fma.rn.f32 	%f8672, %f8635, %f8648, %f8592;
	fma.rn.f32 	%f8673, %f8636, %f8641, %f8593;
	fma.rn.f32 	%f8674, %f8636, %f8642, %f8594;
	fma.rn.f32 	%f8675, %f8636, %f8643, %f8595;
	fma.rn.f32 	%f8676, %f8636, %f8644, %f8596;
	fma.rn.f32 	%f8677, %f8636, %f8645, %f8597;
	fma.rn.f32 	%f8678, %f8636, %f8646, %f8598;
	fma.rn.f32 	%f8679, %f8636, %f8647, %f8599;
	fma.rn.f32 	%f8680, %f8636, %f8648, %f8600;
	fma.rn.f32 	%f8681, %f8637, %f8641, %f8601;
	fma.rn.f32 	%f8682, %f8637, %f8642, %f8602;
	fma.rn.f32 	%f8683, %f8637, %f8643, %f8603;
	fma.rn.f32 	%f8684, %f8637, %f8644, %f8604;
	fma.rn.f32 	%f8685, %f8637, %f8645, %f8605;
	fma.rn.f32 	%f8686, %f8637, %f8646, %f8606;
	fma.rn.f32 	%f8687, %f8637, %f8647, %f8607;
	fma.rn.f32 	%f8688, %f8637, %f8648, %f8608;
	fma.rn.f32 	%f8689, %f8638, %f8641, %f8609;
	fma.rn.f32 	%f8690, %f8638, %f8642, %f8610;
	fma.rn.f32 	%f8691, %f8638, %f8643, %f8611;
	fma.rn.f32 	%f8692, %f8638, %f8644, %f8612;
	fma.rn.f32 	%f8693, %f8638, %f8645, %f8613;
	fma.rn.f32 	%f8694, %f8638, %f8646, %f8614;
	fma.rn.f32 	%f8695, %f8638, %f8647, %f8615;
	fma.rn.f32 	%f8696, %f8638, %f8648, %f8616;
	fma.rn.f32 	%f8697, %f8639, %f8641, %f8617;
	fma.rn.f32 	%f8698, %f8639, %f8642, %f8618;
	fma.rn.f32 	%f8699, %f8639, %f8643, %f8619;
	fma.rn.f32 	%f8700, %f8639, %f8644, %f8620;
	fma.rn.f32 	%f8701, %f8639, %f8645, %f8621;
	fma.rn.f32 	%f8702, %f8639, %f8646, %f8622;
	fma.rn.f32 	%f8703, %f8639, %f8647, %f8623;
	fma.rn.f32 	%f8704, %f8639, %f8648, %f8624;
	fma.rn.f32 	%f8705, %f8640, %f8641, %f8625;
	fma.rn.f32 	%f8706, %f8640, %f8642, %f8626;
	fma.rn.f32 	%f8707, %f8640, %f8643, %f8627;
	fma.rn.f32 	%f8708, %f8640, %f8644, %f8628;
	fma.rn.f32 	%f8709, %f8640, %f8645, %f8629;
	fma.rn.f32 	%f8710, %f8640, %f8646, %f8630;
	fma.rn.f32 	%f8711, %f8640, %f8647, %f8631;
	fma.rn.f32 	%f8712, %f8640, %f8648, %f8632;
	ld.shared.v4.f32 	{%f8713, %f8714, %f8715, %f8716}, [%r2+7168];
	ld.shared.v4.f32 	{%f8717, %f8718, %f8719, %f8720}, [%r2+7424];
	ld.shared.v4.f32 	{%f8721, %f8722, %f8723, %f8724}, [%r39+7168];
	ld.shared.v4.f32 	{%f8725, %f8726, %f8727, %f8728}, [%r39+7424];
	fma.rn.f32 	%f8729, %f8713, %f8721, %f8649;
	fma.rn.f32 	%f8730, %f8713, %f8722, %f8650;
	fma.rn.f32 	%f8731, %f8713, %f8723, %f8651;
	fma.rn.f32 	%f8732, %f8713, %f8724, %f8652;
	fma.rn.f32 	%f8733, %f8713, %f8725, %f8653;
	fma.rn.f32 	%f8734, %f8713, %f8726, %f8654;
	fma.rn.f32 	%f8735, %f8713, %f8727, %f8655;
	fma.rn.f32 	%f8736, %f8713, %f8728, %f8656;
	fma.rn.f32 	%f8737, %f8714, %f8721, %f8657;
	fma.rn.f32 	%f8738, %f8714, %f8722, %f8658;
	fma.rn.f32 	%f8739, %f8714, %f8723, %f8659;
	fma.rn.f32 	%f8740, %f8714, %f8724, %f8660;
	fma.rn.f32 	%f8741, %f8714, %f8725, %f8661;
	fma.rn.f32 	%f8742, %f8714, %f8726, %f8662;
	fma.rn.f32 	%f8743, %f8714, %f8727, %f8663;
	fma.rn.f32 	%f8744, %f8714, %f8728, %f8664;
	fma.rn.f32 	%f8745, %f8715, %f8721, %f8665;
	fma.rn.f32 	%f8746, %f8715, %f8722, %f8666;
	fma.rn.f32 	%f8747, %f8715, %f8723, %f8667;
	fma.rn.f32 	%f8748, %f8715, %f8724, %f8668;
	fma.rn.f32 	%f8749, %f8715, %f8725, %f8669;
	fma.rn.f32 	%f8750, %f8715, %f8726, %f8670;
	fma.rn.f32 	%f8751, %f8715, %f8727, %f8671;
	fma.rn.f32 	%f8752, %f8715, %f8728, %f8672;
	fma.rn.f32 	%f8753, %f8716, %f8721, %f8673;
	fma.rn.f32 	%f8754, %f8716, %f8722, %f8674;
	fma.rn.f32 	%f8755, %f8716, %f8723, %f8675;
	fma.rn.f32 	%f8756, %f8716, %f8724, %f8676;
	fma.rn.f32 	%f8757, %f8716, %f8725, %f8677;
	fma.rn.f32 	%f8758, %f8716, %f8726, %f8678;
	fma.rn.f32 	%f8759, %f8716, %f8727, %f8679;
	fma.rn.f32 	%f8760, %f8716, %f8728, %f8680;
	fma.rn.f32 	%f8761, %f8717, %f8721, %f8681;
	fma.rn.f32 	%f8762, %f8717, %f8722, %f8682;
	fma.rn.f32 	%f8763, %f8717, %f8723, %f8683;
	fma.rn.f32 	%f8764, %f8717, %f8724, %f8684;
	fma.rn.f32 	%f8765, %f8717, %f8725, %f8685;
	fma.rn.f32 	%f8766, %f8717, %f8726, %f8686;
	fma.rn.f32 	%f8767, %f8717, %f8727, %f8687;
	fma.rn.f32 	%f8768, %f8717, %f8728, %f8688;
	fma.rn.f32 	%f8769, %f8718, %f8721, %f8689;
	fma.rn.f32 	%f8770, %f8718, %f8722, %f8690;
	fma.rn.f32 	%f8771, %f8718, %f8723, %f8691;
	fma.rn.f32 	%f8772, %f8718, %f8724, %f8692;
	fma.rn.f32 	%f8773, %f8718, %f8725, %f8693;
	fma.rn.f32 	%f8774, %f8718, %f8726, %f8694;
	fma.rn.f32 	%f8775, %f8718, %f8727, %f8695;
	fma.rn.f32 	%f8776, %f8718, %f8728, %f8696;
	fma.rn.f32 	%f8777, %f8719, %f8721, %f8697;
	fma.rn.f32 	%f8778, %f8719, %f8722, %f8698;
	fma.rn.f32 	%f8779, %f8719, %f8723, %f8699;
	fma.rn.f32 	%f8780, %f8719, %f8724, %f8700;
	fma.rn.f32 	%f8781, %f8719, %f8725, %f8701;
	fma.rn.f32 	%f8782, %f8719, %f8726, %f8702;
	fma.rn.f32 	%f8783, %f8719, %f8727, %f8703;
	fma.rn.f32 	%f8784, %f8719, %f8728, %f8704;
	fma.rn.f32 	%f8785, %f8720, %f8721, %f8705;
	fma.rn.f32 	%f8786, %f8720, %f8722, %f8706;
	fma.rn.f32 	%f8787, %f8720, %f8723, %f8707;
	fma.rn.f32 	%f8788, %f8720, %f8724, %f8708;
	fma.rn.f32 	%f8789, %f8720, %f8725, %f8709;
	fma.rn.f32 	%f8790, %f8720, %f8726, %f8710;
	fma.rn.f32 	%f8791, %f8720, %f8727, %f8711;
	fma.rn.f32 	%f8792, %f8720, %f8728, %f8712;
	ld.shared.v4.f32 	{%f8793, %f8794, %f8795, %f8796}, [%r2+7680];
	ld.shared.v4.f32 	{%f8797, %f8798, %f8799, %f8800}, [%r2+7936];
	ld.shared.v4.f32 	{%f8801, %f8802, %f8803, %f8804}, [%r39+7680];
	ld.shared.v4.f32 	{%f8805, %f8806, %f8807, %f8808}, [%r39+7936];
	fma.rn.f32 	%f8809, %f8793, %f8801, %f8729;
	fma.rn.f32 	%f8810, %f8793, %f8802, %f8730;
	fma.rn.f32 	%f8811, %f8793, %f8803, %f8731;
	fma.rn.f32 	%f8812, %f8793, %f8804, %f8732;
	fma.rn.f32 	%f8813, %f8793, %f8805, %f8733;
	fma.rn.f32 	%f8814, %f8793, %f8806, %f8734;
	fma.rn.f32 	%f8815, %f8793, %f8807, %f8735;
	fma.rn.f32 	%f8816, %f8793, %f8808, %f8736;
	fma.rn.f32 	%f8817, %f8794, %f8801, %f8737;
	fma.rn.f32 	%f8818, %f8794, %f8802, %f8738;
	fma.rn.f32 	%f8819, %f8794, %f8803, %f8739;
	fma.rn.f32 	%f8820, %f8794, %f8804, %f8740;
	fma.rn.f32 	%f8821, %f8794, %f8805, %f8741;
	fma.rn.f32 	%f8822, %f8794, %f8806, %f8742;
	fma.rn.f32 	%f8823, %f8794, %f8807, %f8743;
	fma.rn.f32 	%f8824, %f8794, %f8808, %f8744;
	fma.rn.f32 	%f8825, %f8795, %f8801, %f8745;
	fma.rn.f32 	%f8826, %f8795, %f8802, %f8746;
	fma.rn.f32 	%f8827, %f8795, %f8803, %f8747;
	fma.rn.f32 	%f8828, %f8795, %f8804, %f8748;
	fma.rn.f32 	%f8829, %f8795, %f8805, %f8749;
	fma.rn.f32 	%f8830, %f8795, %f8806, %f8750;
	fma.rn.f32 	%f8831, %f8795, %f8807, %f8751;
	fma.rn.f32 	%f8832, %f8795, %f8808, %f8752;
	fma.rn.f32 	%f8833, %f8796, %f8801, %f8753;
	fma.rn.f32 	%f8834, %f8796, %f8802, %f8754;
	fma.rn.f32 	%f8835, %f8796, %f8803, %f8755;
	fma.rn.f32 	%f8836, %f8796, %f8804, %f8756;
	fma.rn.f32 	%f8837, %f8796, %f8805, %f8757;
	fma.rn.f32 	%f8838, %f8796, %f8806, %f8758;
	fma.rn.f32 	%f8839, %f8796, %f8807, %f8759;
	fma.rn.f32 	%f8840, %f8796, %f8808, %f8760;
	fma.rn.f32 	%f8841, %f8797, %f8801, %f8761;
	fma.rn.f32 	%f8842, %f8797, %f8802, %f8762;
	fma.rn.f32 	%f8843, %f8797, %f8803, %f8763;
	fma.rn.f32 	%f8844, %f8797, %f8804, %f8764;
	fma.rn.f32 	%f8845, %f8797, %f8805, %f8765;
	fma.rn.f32 	%f8846, %f8797, %f8806, %f8766;
	fma.rn.f32 	%f8847, %f8797, %f8807, %f8767;
	fma.rn.f32 	%f8848, %f8797, %f8808, %f8768;
	fma.rn.f32 	%f8849, %f8798, %f8801, %f8769;
	fma.rn.f32 	%f8850, %f8798, %f8802, %f8770;
	fma.rn.f32 	%f8851, %f8798, %f8803, %f8771;
	fma.rn.f32 	%f8852, %f8798, %f8804, %f8772;
	fma.rn.f32 	%f8853, %f8798, %f8805, %f8773;
	fma.rn.f32 	%f8854, %f8798, %f8806, %f8774;
	fma.rn.f32 	%f8855, %f8798, %f8807, %f8775;
	fma.rn.f32 	%f8856, %f8798, %f8808, %f8776;
	fma.rn.f32 	%f8857, %f8799, %f8801, %f8777;
	fma.rn.f32 	%f8858, %f8799, %f8802, %f8778;
	fma.rn.f32 	%f8859, %f8799, %f8803, %f8779;
	fma.rn.f32 	%f8860, %f8799, %f8804, %f8780;
	fma.rn.f32 	%f8861, %f8799, %f8805, %f8781;
	fma.rn.f32 	%f8862, %f8799, %f8806, %f8782;
	fma.rn.f32 	%f8863, %f8799, %f8807, %f8783;
	fma.rn.f32 	%f8864, %f8799, %f8808, %f8784;
	fma.rn.f32 	%f8865, %f8800, %f8801, %f8785;
	fma.rn.f32 	%f8866, %f8800, %f8802, %f8786;
	fma.rn.f32 	%f8867, %f8800, %f8803, %f8787;
	fma.rn.f32 	%f8868, %f8800, %f8804, %f8788;
	fma.rn.f32 	%f8869, %f8800, %f8805, %f8789;
	fma.rn.f32 	%f8870, %f8800, %f8806, %f8790;
	fma.rn.f32 	%f8871, %f8800, %f8807, %f8791;
	fma.rn.f32 	%f8872, %f8800, %f8808, %f8792;
	st.shared.f32 	[%r34], %f8225;
	st.shared.f32 	[%r34+512], %f8226;
	st.shared.f32 	[%r34+1024], %f8227;
	st.shared.f32 	[%r34+1536], %f8228;
	st.shared.v4.f32 	[%r37], {%f8229, %f8230, %f8231, %f8232};
	bar.sync 	0;
	ld.global.nc.v4.f32 	{%f8873, %f8874, %f8875, %f8876}, [%rd10+416];
	ld.global.nc.v4.f32 	{%f8877, %f8878, %f8879, %f8880}, [%rd12+53248];
	ld.shared.v4.f32 	{%f8881, %f8882, %f8883, %f8884}, [%r2];
	ld.shared.v4.f32 	{%f8885, %f8886, %f8887, %f8888}, [%r2+256];
	ld.shared.v4.f32 	{%f8889, %f8890, %f8891, %f8892}, [%r39];
	ld.shared.v4.f32 	{%f8893, %f8894, %f8895, %f8896}, [%r39+256];
	fma.rn.f32 	%f8897, %f8881, %f8889, %f8809;
	fma.rn.f32 	%f8898, %f8881, %f8890, %f8810;
	fma.rn.f32 	%f8899, %f8881, %f8891, %f8811;
	fma.rn.f32 	%f8900, %f8881, %f8892, %f8812;
	fma.rn.f32 	%f8901, %f8881, %f8893, %f8813;
	fma.rn.f32 	%f8902, %f8881, %f8894, %f8814;
	fma.rn.f32 	%f8903, %f8881, %f8895, %f8815;
	fma.rn.f32 	%f8904, %f8881, %f8896, %f8816;
	fma.rn.f32 	%f8905, %f8882, %f8889, %f8817;
	fma.rn.f32 	%f8906, %f8882, %f8890, %f8818;
	fma.rn.f32 	%f8907, %f8882, %f8891, %f8819;
	fma.rn.f32 	%f8908, %f8882, %f8892, %f8820;
	fma.rn.f32 	%f8909, %f8882, %f8893, %f8821;
	fma.rn.f32 	%f8910, %f8882, %f8894, %f8822;
	fma.rn.f32 	%f8911, %f8882, %f8895, %f8823;
	fma.rn.f32 	%f8912, %f8882, %f8896, %f8824;
	fma.rn.f32 	%f8913, %f8883, %f8889, %f8825;
	fma.rn.f32 	%f8914, %f8883, %f8890, %f8826;
	fma.rn.f32 	%f8915, %f8883, %f8891, %f8827;
	fma.rn.f32 	%f8916, %f8883, %f8892, %f8828;
	fma.rn.f32 	%f8917, %f8883, %f8893, %f8829;
	fma.rn.f32 	%f8918, %f8883, %f8894, %f8830;
	fma.rn.f32 	%f8919, %f8883, %f8895, %f8831;
	fma.rn.f32 	%f8920, %f8883, %f8896, %f8832;
	fma.rn.f32 	%f8921, %f8884, %f8889, %f8833;
	fma.rn.f32 	%f8922, %f8884, %f8890, %f8834;
	fma.rn.f32 	%f8923, %f8884, %f8891, %f8835;
	fma.rn.f32 	%f8924, %f8884, %f8892, %f8836;
	fma.rn.f32 	%f8925, %f8884, %f8893, %f8837;
	fma.rn.f32 	%f8926, %f8884, %f8894, %f8838;
	fma.rn.f32 	%f8927, %f8884, %f8895, %f8839;
	fma.rn.f32 	%f8928, %f8884, %f8896, %f8840;
	fma.rn.f32 	%f8929, %f8885, %f8889, %f8841;
	fma.rn.f32 	%f8930, %f8885, %f8890, %f8842;
	fma.rn.f32 	%f8931, %f8885, %f8891, %f8843;
	fma.rn.f32 	%f8932, %f8885, %f8892, %f8844;
	fma.rn.f32 	%f8933, %f8885, %f8893, %f8845;
	fma.rn.f32 	%f8934, %f8885, %f8894, %f8846;
	fma.rn.f32 	%f8935, %f8885, %f8895, %f8847;
	fma.rn.f32 	%f8936, %f8885, %f8896, %f8848;
	fma.rn.f32 	%f8937, %f8886, %f8889, %f8849;
	fma.rn.f32 	%f8938, %f8886, %f8890, %f8850;
	fma.rn.f32 	%f8939, %f8886, %f8891, %f8851;
	fma.rn.f32 	%f8940, %f8886, %f8892, %f8852;
	fma.rn.f32 	%f8941, %f8886, %f8893, %f8853;
	fma.rn.f32 	%f8942, %f8886, %f8894, %f8854;
	fma.rn.f32 	%f8943, %f8886, %f8895, %f8855;
	fma.rn.f32 	%f8944, %f8886, %f8896, %f8856;
	fma.rn.f32 	%f8945, %f8887, %f8889, %f8857;
	fma.rn.f32 	%f8946, %f8887, %f8890, %f8858;
	fma.rn.f32 	%f8947, %f8887, %f8891, %f8859;
	fma.rn.f32 	%f8948, %f8887, %f8892, %f8860;
	fma.rn.f32 	%f8949, %f8887, %f8893, %f8861;
	fma.rn.f32 	%f8950, %f8887, %f8894, %f8862;
	fma.rn.f32 	%f8951, %f8887, %f8895, %f8863;
	fma.rn.f32 	%f8952, %f8887, %f8896, %f8864;
	fma.rn.f32 	%f8953, %f8888, %f8889, %f8865;
	fma.rn.f32 	%f8954, %f8888, %f8890, %f8866;
	fma.rn.f32 	%f8955, %f8888, %f8891, %f8867;
	fma.rn.f32 	%f8956, %f8888, %f8892, %f8868;
	fma.rn.f32 	%f8957, %f8888, %f8893, %f8869;
	fma.rn.f32 	%f8958, %f8888, %f8894, %f8870;
	fma.rn.f32 	%f8959, %f8888, %f8895, %f8871;
	fma.rn.f32 	%f8960, %f8888, %f8896, %f8872;
	ld.shared.v4.f32 	{%f8961, %f8962, %f8963, %f8964}, [%r2+512];
	ld.shared.v4.f32 	{%f8965, %f8966, %f8967, %f8968}, [%r2+768];
	ld.shared.v4.f32 	{%f8969, %f8970, %f8971, %f8972}, [%r39+512];
	ld.shared.v4.f32 	{%f8973, %f8974, %f8975, %f8976}, [%r39+768];
	fma.rn.f32 	%f8977, %f8961, %f8969, %f8897;
	fma.rn.f32 	%f8978, %f8961, %f8970, %f8898;
	fma.rn.f32 	%f8979, %f8961, %f8971, %f8899;
	fma.rn.f32 	%f8980, %f8961, %f8972, %f8900;
	fma.rn.f32 	%f8981, %f8961, %f8973, %f8901;
	fma.rn.f32 	%f8982, %f8961, %f8974, %f8902;
	fma.rn.f32 	%f8983, %f8961, %f8975, %f8903;
	fma.rn.f32 	%f8984, %f8961, %f8976, %f8904;
	fma.rn.f32 	%f8985, %f8962, %f8969, %f8905;
	fma.rn.f32 	%f8986, %f8962, %f8970, %f8906;
	fma.rn.f32 	%f8987, %f8962, %f8971, %f8907;
	fma.rn.f32 	%f8988, %f8962, %f8972, %f8908;
	fma.rn.f32 	%f8989, %f8962, %f8973, %f8909;
	fma.rn.f32 	%f8990, %f8962, %f8974, %f8910;
	fma.rn.f32 	%f8991, %f8962, %f8975, %f8911;
	fma.rn.f32 	%f8992, %f8962, %f8976, %f8912;
	fma.rn.f32 	%f8993, %f8963, %f8969, %f8913;
	fma.rn.f32 	%f8994, %f8963, %f8970, %f8914;
	fma.rn.f32 	%f8995, %f8963, %f8971, %f8915;
	fma.rn.f32 	%f8996, %f8963, %f8972, %f8916;
	fma.rn.f32 	%f8997, %f8963, %f8973, %f8917;
	fma.rn.f32 	%f8998, %f8963, %f8974, %f8918;
	fma.rn.f32 	%f8999, %f8963, %f8975, %f8919;
	fma.rn.f32 	%f9000, %f8963, %f8976, %f8920;
	fma.rn.f32 	%f9001, %f8964, %f8969, %f8921;
	fma.rn.f32 	%f9002, %f8964, %f8970, %f8922;
	fma.rn.f32 	%f9003, %f8964, %f8971, %f8923;
	fma.rn.f32 	%f9004, %f8964, %f8972, %f8924;
	fma.rn.f32 	%f9005, %f8964, %f8973, %f8925;
	fma.rn.f32 	%f9006, %f8964, %f8974, %f8926;
	fma.rn.f32 	%f9007, %f8964, %f8975, %f8927;
	fma.rn.f32 	%f9008, %f8964, %f8976, %f8928;
	fma.rn.f32 	%f9009, %f8965, %f8969, %f8929;
	fma.rn.f32 	%f9010, %f8965, %f8970, %f8930;
	fma.rn.f32 	%f9011, %f8965, %f8971, %f8931;
	fma.rn.f32 	%f9012, %f8965, %f8972, %f8932;
	fma.rn.f32 	%f9013, %f8965, %f8973, %f8933;
	fma.rn.f32 	%f9014, %f8965, %f8974, %f8934;
	fma.rn.f32 	%f9015, %f8965, %f8975, %f8935;
	fma.rn.f32 	%f9016, %f8965, %f8976, %f8936;
	fma.rn.f32 	%f9017, %f8966, %f8969, %f8937;
	fma.rn.f32 	%f9018, %f8966, %f8970, %f8938;
	fma.rn.f32 	%f9019, %f8966, %f8971, %f8939;
	fma.rn.f32 	%f9020, %f8966, %f8972, %f8940;
	fma.rn.f32 	%f9021, %f8966, %f8973, %f8941;
	fma.rn.f32 	%f9022, %f8966, %f8974, %f8942;
	fma.rn.f32 	%f9023, %f8966, %f8975, %f8943;
	fma.rn.f32 	%f9024, %f8966, %f8976, %f8944;
	fma.rn.f32 	%f9025, %f8967, %f8969, %f8945;
	fma.rn.f32 	%f9026, %f8967, %f8970, %f8946;
	fma.rn.f32 	%f9027, %f8967, %f8971, %f8947;
	fma.rn.f32 	%f9028, %f8967, %f8972, %f8948;
	fma.rn.f32 	%f9029, %f8967, %f8973, %f8949;
	fma.rn.f32 	%f9030, %f8967, %f8974, %f8950;
	fma.rn.f32 	%f9031, %f8967, %f8975, %f8951;
	fma.rn.f32 	%f9032, %f8967, %f8976, %f8952;
	fma.rn.f32 	%f9033, %f8968, %f8969, %f8953;
	fma.rn.f32 	%f9034, %f8968, %f8970, %f8954;
	fma.rn.f32 	%f9035, %f8968, %f8971, %f8955;
	fma.rn.f32 	%f9036, %f8968, %f8972, %f8956;
	fma.rn.f32 	%f9037, %f8968, %f8973, %f8957;
	fma.rn.f32 	%f9038, %f8968, %f8974, %f8958;
	fma.rn.f32 	%f9039, %f8968, %f8975, %f8959;
	fma.rn.f32 	%f9040, %f8968, %f8976, %f8960;
	ld.shared.v4.f32 	{%f9041, %f9042, %f9043, %f9044}, [%r2+1024];
	ld.shared.v4.f32 	{%f9045, %f9046, %f9047, %f9048}, [%r2+1280];
	ld.shared.v4.f32 	{%f9049, %f9050, %f9051, %f9052}, [%r39+1024];
	ld.shared.v4.f32 	{%f9053, %f9054, %f9055, %f9056}, [%r39+1280];
	fma.rn.f32 	%f9057, %f9041, %f9049, %f8977;
	fma.rn.f32 	%f9058, %f9041, %f9050, %f8978;
	fma.rn.f32 	%f9059, %f9041, %f9051, %f8979;
	fma.rn.f32 	%f9060, %f9041, %f9052, %f8980;
	fma.rn.f32 	%f9061, %f9041, %f9053, %f8981;
	fma.rn.f32 	%f9062, %f9041, %f9054, %f8982;
	fma.rn.f32 	%f9063, %f9041, %f9055, %f8983;
	fma.rn.f32 	%f9064, %f9041, %f9056, %f8984;
	fma.rn.f32 	%f9065, %f9042, %f9049, %f8985;
	fma.rn.f32 	%f9066, %f9042, %f9050, %f8986;
	fma.rn.f32 	%f9067, %f9042, %f9051, %f8987;
	fma.rn.f32 	%f9068, %f9042, %f9052, %f8988;
	fma.rn.f32 	%f9069, %f9042, %f9053, %f8989;
	fma.rn.f32 	%f9070, %f9042, %f9054, %f8990;
	fma.rn.f32 	%f9071, %f9042, %f9055, %f8991;
	fma.rn.f32 	%f9072, %f9042, %f9056, %f8992;
	fma.rn.f32 	%f9073, %f9043, %f9049, %f8993;
	fma.rn.f32 	%f9074, %f9043, %f9050, %f8994;
	fma.rn.f32 	%f9075, %f9043, %f9051, %f8995;
	fma.rn.f32 	%f9076, %f9043, %f9052, %f8996;
	fma.rn.f32 	%f9077, %f9043, %f9053, %f8997;
	fma.rn.f32 	%f9078, %f9043, %f9054, %f8998;
	fma.rn.f32 	%f9079, %f9043, %f9055, %f8999;
	fma.rn.f32 	%f9080, %f9043, %f9056, %f9000;
	fma.rn.f32 	%f9081, %f9044, %f9049, %f9001;
	fma.rn.f32 	%f9082, %f9044, %f9050, %f9002;
	fma.rn.f32 	%f9083, %f9044, %f9051, %f9003;
	fma.rn.f32 	%f9084, %f9044, %f9052, %f9004;
	fma.rn.f32 	%f9085, %f9044, %f9053, %f9005;
	fma.rn.f32 	%f9086, %f9044, %f9054, %f9006;
	fma.rn.f32 	%f9087, %f9044, %f9055, %f9007;
	fma.rn.f32 	%f9088, %f9044, %f9056, %f9008;
	fma.rn.f32 	%f9089, %f9045, %f9049, %f9009;
	fma.rn.f32 	%f9090, %f9045, %f9050, %f9010;
	fma.rn.f32 	%f9091, %f9045, %f9051, %f9011;
	fma.rn.f32 	%f9092, %f9045, %f9052, %f9012;
	fma.rn.f32 	%f9093, %f9045, %f9053, %f9013;
	fma.rn.f32 	%f9094, %f9045, %f9054, %f9014;
	fma.rn.f32 	%f9095, %f9045, %f9055, %f9015;
	fma.rn.f32 	%f9096, %f9045, %f9056, %f9016;
	fma.rn.f32 	%f9097, %f9046, %f9049, %f9017;
	fma.rn.f32 	%f9098, %f9046, %f9050, %f9018;
	fma.rn.f32 	%f9099, %f9046, %f9051, %f9019;
	fma.rn.f32 	%f9100, %f9046, %f9052, %f9020;
	fma.rn.f32 	%f9101, %f9046, %f9053, %f9021;
	fma.rn.f32 	%f9102, %f9046, %f9054, %f9022;
	fma.rn.f32 	%f9103, %f9046, %f9055, %f9023;
	fma.rn.f32 	%f9104, %f9046, %f9056, %f9024;
	fma.rn.f32 	%f9105, %f9047, %f9049, %f9025;
	fma.rn.f32 	%f9106, %f9047, %f9050, %f9026;
	fma.rn.f32 	%f9107, %f9047, %f9051, %f9027;
	fma.rn.f32 	%f9108, %f9047, %f9052, %f9028;
	fma.rn.f32 	%f9109, %f9047, %f9053, %f9029;
	fma.rn.f32 	%f9110, %f9047, %f9054, %f9030;
	fma.rn.f32 	%f9111, %f9047, %f9055, %f9031;
	fma.rn.f32 	%f9112, %f9047, %f9056, %f9032;
	fma.rn.f32 	%f9113, %f9048, %f9049, %f9033;
	fma.rn.f32 	%f9114, %f9048, %f9050, %f9034;
	fma.rn.f32 	%f9115, %f9048, %f9051, %f9035;
	fma.rn.f32 	%f9116, %f9048, %f9052, %f9036;
	fma.rn.f32 	%f9117, %f9048, %f9053, %f9037;
	fma.rn.f32 	%f9118, %f9048, %f9054, %f9038;
	fma.rn.f32 	%f9119, %f9048, %f9055, %f9039;
	fma.rn.f32 	%f9120, %f9048, %f9056, %f9040;
	ld.shared.v4.f32 	{%f9121, %f9122, %f9123, %f9124}, [%r2+1536];
	ld.shared.v4.f32 	{%f9125, %f9126, %f9127, %f9128}, [%r2+1792];
	ld.shared.v4.f32 	{%f9129, %f9130, %f9131, %f9132}, [%r39+1536];
	ld.shared.v4.f32 	{%f9133, %f9134, %f9135, %f9136}, [%r39+1792];
	fma.rn.f32 	%f9137, %f9121, %f9129, %f9057;
	fma.rn.f32 	%f9138, %f9121, %f9130, %f9058;
	fma.rn.f32 	%f9139, %f9121, %f9131, %f9059;
	fma.rn.f32 	%f9140, %f9121, %f9132, %f9060;
	fma.rn.f32 	%f9141, %f9121, %f9133, %f9061;
	fma.rn.f32 	%f9142, %f9121, %f9134, %f9062;
	fma.rn.f32 	%f9143, %f9121, %f9135, %f9063;
	fma.rn.f32 	%f9144, %f9121, %f9136, %f9064;
	fma.rn.f32 	%f9145, %f9122, %f9129, %f9065;
	fma.rn.f32 	%f9146, %f9122, %f9130, %f9066;
	fma.rn.f32 	%f9147, %f9122, %f9131, %f9067;
	fma.rn.f32 	%f9148, %f9122, %f9132, %f9068;
	fma.rn.f32 	%f9149, %f9122, %f9133, %f9069;
	fma.rn.f32 	%f9150, %f9122, %f9134, %f9070;
	fma.rn.f32 	%f9151, %f9122, %f9135, %f9071;
	fma.rn.f32 	%f9152, %f9122, %f9136, %f9072;
	fma.rn.f32 	%f9153, %f9123, %f9129, %f9073;
	fma.rn.f32 	%f9154, %f9123, %f9130, %f9074;
	fma.rn.f32 	%f9155, %f9123, %f9131, %f9075;
	fma.rn.f32 	%f9156, %f9123, %f9132, %f9076;
	fma.rn.f32 	%f9157, %f9123, %f9133, %f9077;
	fma.rn.f32 	%f9158, %f9123, %f9134, %f9078;
	fma.rn.f32 	%f9159, %f9123, %f9135, %f9079;
	fma.rn.f32 	%f9160, %f9123, %f9136, %f9080;
	fma.rn.f32 	%f9161, %f9124, %f9129, %f9081;
	fma.rn.f32 	%f9162, %f9124, %f9130, %f9082;
	fma.rn.f32 	%f9163, %f9124, %f9131, %f9083;
	fma.rn.f32 	%f9164, %f9124, %f9132, %f9084;
	fma.rn.f32 	%f9165, %f9124, %f9133, %f9085;
	fma.rn.f32 	%f9166, %f9124, %f9134, %f9086;
	fma.rn.f32 	%f9167, %f9124, %f9135, %f9087;
	fma.rn.f32 	%f9168, %f9124, %f9136, %f9088;
	fma.rn.f32 	%f9169, %f9125, %f9129, %f9089;
	fma.rn.f32 	%f9170, %f9125, %f9130, %f9090;
	fma.rn.f32 	%f9171, %f9125, %f9131, %f9091;
	fma.rn.f32 	%f9172, %f9125, %f9132, %f9092;
	fma.rn.f32 	%f9173, %f9125, %f9133, %f9093;
	fma.rn.f32 	%f9174, %f9125, %f9134, %f9094;
	fma.rn.f32 	%f9175, %f9125, %f9135, %f9095;
	fma.rn.f32 	%f9176, %f9125, %f9136, %f9096;
	fma.rn.f32 	%f9177, %f9126, %f9129, %f9097;
	fma.rn.f32 	%f9178, %f9126, %f9130, %f9098;
	fma.rn.f32 	%f9179, %f9126, %f9131, %f9099;
	fma.rn.f32 	%f9180, %f9126, %f9132, %f9100;
	fma.rn.f32 	%f9181, %f9126, %f9133, %f9101;
	fma.rn.f32 	%f9182, %f9126, %f9134, %f9102;
	fma.rn.f32 	%f9183, %f9126, %f9135, %f9103;
	fma.rn.f32 	%f9184, %f9126, %f9136, %f9104;
	fma.rn.f32 	%f9185, %f9127, %f9129, %f9105;
	fma.rn.f32 	%f9186, %f9127, %f9130, %f9106;
	fma.rn.f32 	%f9187, %f9127, %f9131, %f9107;
	fma.rn.f32 	%f9188, %f9127, %f9132, %f9108;
	fma.rn.f32 	%f9189, %f9127, %f9133, %f9109;
	fma.rn.f32 	%f9190, %f9127, %f9134, %f9110;
	fma.rn.f32 	%f9191, %f9127, %f9135, %f9111;
	fma.rn.f32 	%f9192, %f9127, %f9136, %f9112;
	fma.rn.f32 	%f9193, %f9128, %f9129, %f9113;
	fma.rn.f32 	%f9194, %f9128, %f9130, %f9114;
	fma.rn.f32 	%f9195, %f9128, %f9131, %f9115;
	fma.rn.f32 	%f9196, %f9128, %f9132, %f9116;
	fma.rn.f32 	%f9197, %f9128, %f9133, %f9117;
	fma.rn.f32 	%f9198, %f9128, %f9134, %f9118;
	fma.rn.f32 	%f9199, %f9128, %f9135, %f9119;
	fma.rn.f32 	%f9200, %f9128, %f9136, %f9120;
	ld.shared.v4.f32 	{%f9201, %f9202, %f9203, %f9204}, [%r2+2048];
	ld.shared.v4.f32 	{%f9205, %f9206, %f9207, %f9208}, [%r2+2304];
	ld.shared.v4.f32 	{%f9209, %f9210, %f9211, %f9212}, [%r39+2048];
	ld.shared.v4.f32 	{%f9213, %f9214, %f9215, %f9216}, [%r39+2304];
	fma.rn.f32 	%f9217, %f9201, %f9209, %f9137;
	fma.rn.f32 	%f9218, %f9201, %f9210, %f9138;
	fma.rn.f32 	%f9219, %f9201, %f9211, %f9139;
	fma.rn.f32 	%f9220, %f9201, %f9212, %f9140;
	fma.rn.f32 	%f9221, %f9201, %f9213, %f9141;
	fma.rn.f32 	%f9222, %f9201, %f9214, %f9142;
	fma.rn.f32 	%f9223, %f9201, %f9215, %f9143;
	fma.rn.f32 	%f9224, %f9201, %f9216, %f9144;
	fma.rn.f32 	%f9225, %f9202, %f9209, %f9145;
	fma.rn.f32 	%f9226, %f9202, %f9210, %f9146;
	fma.rn.f32 	%f9227, %f9202, %f9211, %f9147;
	fma.rn.f32 	%f9228, %f9202, %f9212, %f9148;
	fma.rn.f32 	%f9229, %f9202, %f9213, %f9149;
	fma.rn.f32 	%f9230, %f9202, %f9214, %f9150;
	fma.rn.f32 	%f9231, %f9202, %f9215, %f9151;
	fma.rn.f32 	%f9232, %f9202, %f9216, %f9152;
	fma.rn.f32 	%f9233, %f9203, %f9209, %f9153;
	fma.rn.f32 	%f9234, %f9203, %f9210, %f9154;
	fma.rn.f32 	%f9235, %f9203, %f9211, %f9155;
	fma.rn.f32 	%f9236, %f9203, %f9212, %f9156;
	fma.rn.f32 	%f9237, %f9203, %f9213, %f9157;
	fma.rn.f32 	%f9238, %f9203, %f9214, %f9158;
	fma.rn.f32 	%f9239, %f9203, %f9215, %f9159;
	fma.rn.f32 	%f9240, %f9203, %f9216, %f9160;
	fma.rn.f32 	%f9241, %f9204, %f9209, %f9161;
	fma.rn.f32 	%f9242, %f9204, %f9210, %f9162;
	fma.rn.f32 	%f9243, %f9204, %f9211, %f9163;
	fma.rn.f32 	%f9244, %f9204, %f9212, %f9164;
	fma.rn.f32 	%f9245, %f9204, %f9213, %f9165;
	fma.rn.f32 	%f9246, %f9204, %f9214, %f9166;
	fma.rn.f32 	%f9247, %f9204, %f9215, %f9167;
	fma.rn.f32 	%f9248, %f9204, %f9216, %f9168;
	fma.rn.f32 	%f9249, %f9205, %f9209, %f9169;
	fma.rn.f32 	%f9250, %f9205, %f9210, %f9170;
	fma.rn.f32 	%f9251, %f9205, %f9211, %f9171;
	fma.rn.f32 	%f9252, %f9205, %f9212, %f9172;
	fma.rn.f32 	%f9253, %f9205, %f9213, %f9173;
	fma.rn.f32 	%f9254, %f9205, %f9214, %f9174;
	fma.rn.f32 	%f9255, %f9205, %f9215, %f9175;
	fma.rn.f32 	%f9256, %f9205, %f9216, %f9176;
	fma.rn.f32 	%f9257, %f9206, %f9209, %f9177;
	fma.rn.f32 	%f9258, %f9206, %f9210, %f9178;
	fma.rn.f32 	%f9259, %f9206, %f9211, %f9179;
	fma.rn.f32 	%f9260, %f9206, %f9212, %f9180;
	fma.rn.f32 	%f9261, %f9206, %f9213, %f9181;
	fma.rn.f32 	%f9262, %f9206, %f9214, %f9182;
	fma.rn.f32 	%f9263, %f9206, %f9215, %f9183;
	fma.rn.f32 	%f9264, %f9206, %f9216, %f9184;
	fma.rn.f32 	%f9265, %f9207, %f9209, %f9185;
	fma.rn.f32 	%f9266, %f9207, %f9210, %f9186;
	fma.rn.f32 	%f9267, %f9207, %f9211, %f9187;
	fma.rn.f32 	%f9268, %f9207, %f9212, %f9188;
	fma.rn.f32 	%f9269, %f9207, %f9213, %f9189;
	fma.rn.f32 	%f9270, %f9207, %f9214, %f9190;
	fma.rn.f32 	%f9271, %f9207, %f9215, %f9191;
	fma.rn.f32 	%f9272, %f9207, %f9216, %f9192;
	fma.rn.f32 	%f9273, %f9208, %f9209, %f9193;
	fma.rn.f32 	%f9274, %f9208, %f9210, %f9194;
	fma.rn.f32 	%f9275, %f9208, %f9211, %f9195;
	fma.rn.f32 	%f9276, %f9208, %f9212, %f9196;
	fma.rn.f32 	%f9277, %f9208, %f9213, %f9197;
	fma.rn.f32 	%f9278, %f9208, %f9214, %f9198;
	fma.rn.f32 	%f9279, %f9208, %f9215, %f9199;
	fma.rn.f32 	%f9280, %f9208, %f9216, %f9200;
	ld.shared.v4.f32 	{%f9281, %f9282, %f9283, %f9284}, [%r2+2560];
	ld.shared.v4.f32 	{%f9285, %f9286, %f9287, %f9288}, [%r2+2816];
	ld.shared.v4.f32 	{%f9289, %f9290, %f9291, %f9292}, [%r39+2560];
	ld.shared.v4.f32 	{%f9293, %f9294, %f9295, %f9296}, [%r39+2816];
	fma.rn.f32 	%f9297, %f9281, %f9289, %f9217;
	fma.rn.f32 	%f9298, %f9281, %f9290, %f9218;
	fma.rn.f32 	%f9299, %f9281, %f9291, %f9219;
	fma.rn.f32 	%f9300, %f9281, %f9292, %f9220;
	fma.rn.f32 	%f9301, %f9281, %f9293, %f9221;
	fma.rn.f32 	%f9302, %f9281, %f9294, %f9222;
	fma.rn.f32 	%f9303, %f9281, %f9295, %f9223;
	fma.rn.f32 	%f9304, %f9281, %f9296, %f9224;
	fma.rn.f32 	%f9305, %f9282, %f9289, %f9225;
	fma.rn.f32 	%f9306, %f9282, %f9290, %f9226;
	fma.rn.f32 	%f9307, %f9282, %f9291, %f9227;
	fma.rn.f32 	%f9308, %f9282, %f9292, %f9228;
	fma.rn.f32 	%f9309, %f9282, %f9293, %f9229;
	fma.rn.f32 	%f9310, %f9282, %f9294, %f9230;
	fma.rn.f32 	%f9311, %f9282, %f9295, %f9231;
	fma.rn.f32 	%f9312, %f9282, %f9296, %f9232;
	fma.rn.f32 	%f9313, %f9283, %f9289, %f9233;
	fma.rn.f32 	%f9314, %f9283, %f9290, %f9234;
	fma.rn.f32 	%f9315, %f9283, %f9291, %f9235;
	fma.rn.f32 	%f9316, %f9283, %f9292, %f9236;
	fma.rn.f32 	%f9317, %f9283, %f9293, %f9237;
	fma.rn.f32 	%f9318, %f9283, %f9294, %f9238;
	fma.rn.f32 	%f9319, %f9283, %f9295, %f9239;
	fma.rn.f32 	%f9320, %f9283, %f9296, %f9240;
	fma.rn.f32 	%f9321, %f9284, %f9289, %f9241;
	fma.rn.f32 	%f9322, %f9284, %f9290, %f9242;
	fma.rn.f32 	%f9323, %f9284, %f9291, %f9243;
	fma.rn.f32 	%f9324, %f9284, %f9292, %f9244;
	fma.rn.f32 	%f9325, %f9284, %f9293, %f9245;
	fma.rn.f32 	%f9326, %f9284, %f9294, %f9246;
	fma.rn.f32 	%f9327, %f9284, %f9295, %f9247;
	fma.rn.f32 	%f9328, %f9284, %f9296, %f9248;
	fma.rn.f32 	%f9329, %f9285, %f9289, %f9249;
	fma.rn.f32 	%f9330, %f9285, %f9290, %f9250;
	fma.rn.f32 	%f9331, %f9285, %f9291, %f9251;
	fma.rn.f32 	%f9332, %f9285, %f9292, %f9252;
	fma.rn.f32 	%f9333, %f9285, %f9293, %f9253;
	fma.rn.f32 	%f9334, %f9285, %f9294, %f9254;
	fma.rn.f32 	%f9335, %f9285, %f9295, %f9255;
	fma.rn.f32 	%f9336, %f9285, %f9296, %f9256;
	fma.rn.f32 	%f9337, %f9286, %f9289, %f9257;
	fma.rn.f32 	%f9338, %f9286, %f9290, %f9258;
	fma.rn.f32 	%f9339, %f9286, %f9291, %f9259;
	fma.rn.f32 	%f9340, %f9286, %f9292, %f9260;
	fma.rn.f32 	%f9341, %f9286, %f9293, %f9261;
	fma.rn.f32 	%f9342, %f9286, %f9294, %f9262;
	fma.rn.f32 	%f9343, %f9286, %f9295, %f9263;
	fma.rn.f32 	%f9344, %f9286, %f9296, %f9264;
	fma.rn.f32 	%f9345, %f9287, %f9289, %f9265;
	fma.rn.f32 	%f9346, %f9287, %f9290, %f9266;
	fma.rn.f32 	%f9347, %f9287, %f9291, %f9267;
	fma.rn.f32 	%f9348, %f9287, %f9292, %f9268;
	fma.rn.f32 	%f9349, %f9287, %f9293, %f9269;
	fma.rn.f32 	%f9350, %f9287, %f9294, %f9270;
	fma.rn.f32 	%f9351, %f9287, %f9295, %f9271;
	fma.rn.f32 	%f9352, %f9287, %f9296, %f9272;
	fma.rn.f32 	%f9353, %f9288, %f9289, %f9273;
	fma.rn.f32 	%f9354, %f9288, %f9290, %f9274;
	fma.rn.f32 	%f9355, %f9288, %f9291, %f9275;
	fma.rn.f32 	%f9356, %f9288, %f9292, %f9276;
	fma.rn.f32 	%f9357, %f9288, %f9293, %f9277;
	fma.rn.f32 	%f9358, %f9288, %f9294, %f9278;
	fma.rn.f32 	%f9359, %f9288, %f9295, %f9279;
	fma.rn.f32 	%f9360, %f9288, %f9296, %f9280;
	ld.shared.v4.f32 	{%f9361, %f9362, %f9363, %f9364}, [%r2+3072];
	ld.shared.v4.f32 	{%f9365, %f9366, %f9367, %f9368}, [%r2+3328];
	ld.shared.v4.f32 	{%f9369, %f9370, %f9371, %f9372}, [%r39+3072];
	ld.shared.v4.f32 	{%f9373, %f9374, %f9375, %f9376}, [%r39+3328];
	fma.rn.f32 	%f9377, %f9361, %f9369, %f9297;
	fma.rn.f32 	%f9378, %f9361, %f9370, %f9298;
	fma.rn.f32 	%f9379, %f9361, %f9371, %f9299;
	fma.rn.f32 	%f9380, %f9361, %f9372, %f9300;
	fma.rn.f32 	%f9381, %f9361, %f9373, %f9301;
	fma.rn.f32 	%f9382, %f9361, %f9374, %f9302;
	fma.rn.f32 	%f9383, %f9361, %f9375, %f9303;
	fma.rn.f32 	%f9384, %f9361, %f9376, %f9304;
	fma.rn.f32 	%f9385, %f9362, %f9369, %f9305;
	fma.rn.f32 	%f9386, %f9362, %f9370, %f9306;
	fma.rn.f32 	%f9387, %f9362, %f9371, %f9307;
	fma.rn.f32 	%f9388, %f9362, %f9372, %f9308;
	fma.rn.f32 	%f9389, %f9362, %f9373, %f9309;
	fma.rn.f32 	%f9390, %f9362, %f9374, %f9310;
	fma.rn.f32 	%f9391, %f9362, %f9375, %f9311;
	fma.rn.f32 	%f9392, %f9362, %f9376, %f9312;
	fma.rn.f32 	%f9393, %f9363, %f9369, %f9313;
	fma.rn.f32 	%f9394, %f9363, %f9370, %f9314;
	fma.rn.f32 	%f9395, %f9363, %f9371, %f9315;
	fma.rn.f32 	%f9396, %f9363, %f9372, %f9316;
	fma.rn.f32 	%f9397, %f9363, %f9373, %f9317;
	fma.rn.f32 	%f9398, %f9363, %f9374, %f9318;
	fma.rn.f32 	%f9399, %f9363, %f9375, %f9319;
	fma.rn.f32 	%f9400, %f9363, %f9376, %f9320;
	fma.rn.f32 	%f9401, %f9364, %f9369, %f9321;
	fma.rn.f32 	%f9402, %f9364, %f9370, %f9322;
	fma.rn.f32 	%f9403, %f9364, %f9371, %f9323;
	fma.rn.f32 	%f9404, %f9364, %f9372, %f9324;
	fma.rn.f32 	%f9405, %f9364, %f9373, %f9325;
	fma.rn.f32 	%f9406, %f9364, %f9374, %f9326;
	fma.rn.f32 	%f9407, %f9364, %f9375, %f9327;
	fma.rn.f32 	%f9408, %f9364, %f9376, %f9328;
	fma.rn.f32 	%f9409, %f9365, %f9369, %f9329;
	fma.rn.f32 	%f9410, %f9365, %f9370, %f9330;
	fma.rn.f32 	%f9411, %f9365, %f9371, %f9331;
	fma.rn.f32 	%f9412, %f9365, %f9372, %f9332;
	fma.rn.f32 	%f9413, %f9365, %f9373, %f9333;
	fma.rn.f32 	%f9414, %f9365, %f9374, %f9334;
	fma.rn.f32 	%f9415, %f9365, %f9375, %f9335;
	fma.rn.f32 	%f9416, %f9365, %f9376, %f9336;
	fma.rn.f32 	%f9417, %f9366, %f9369, %f9337;
	fma.rn.f32 	%f9418, %f9366, %f9370, %f9338;
	fma.rn.f32 	%f9419, %f9366, %f9371, %f9339;
	fma.rn.f32 	%f9420, %f9366, %f9372, %f9340;
	fma.rn.f32 	%f9421, %f9366, %f9373, %f9341;
	fma.rn.f32 	%f9422, %f9366, %f9374, %f9342;
	fma.rn.f32 	%f9423, %f9366, %f9375, %f9343;
	fma.rn.f32 	%f9424, %f9366, %f9376, %f9344;
	fma.rn.f32 	%f9425, %f9367, %f9369, %f9345;
	fma.rn.f32 	%f9426, %f9367, %f9370, %f9346;
	fma.rn.f32 	%f9427, %f9367, %f9371, %f9347;
	fma.rn.f32 	%f9428, %f9367, %f9372, %f9348;
	fma.rn.f32 	%f9429, %f9367, %f9373, %f9349;
	fma.rn.f32 	%f9430, %f9367, %f9374, %f9350;
	fma.rn.f32 	%f9431, %f9367, %f9375, %f9351;
	fma.rn.f32 	%f9432, %f9367, %f9376, %f9352;
	fma.rn.f32 	%f9433, %f9368, %f9369, %f9353;
	fma.rn.f32 	%f9434, %f9368, %f9370, %f9354;
	fma.rn.f32 	%f9435, %f9368, %f9371, %f9355;
	fma.rn.f32 	%f9436, %f9368, %f9372, %f9356;
	fma.rn.f32 	%f9437, %f9368, %f9373, %f9357;
	fma.rn.f32 	%f9438, %f9368, %f9374, %f9358;
	fma.rn.f32 	%f9439, %f9368, %f9375, %f9359;
	fma.rn.f32 	%f9440, %f9368, %f9376, %f9360;
	ld.shared.v4.f32 	{%f9441, %f9442, %f9443, %f9444}, [%r2+3584];
	ld.shared.v4.f32 	{%f9445, %f9446, %f9447, %f9448}, [%r2+3840];
	ld.shared.v4.f32 	{%f9449, %f9450, %f9451, %f9452}, [%r39+3584];
	ld.shared.v4.f32 	{%f9453, %f9454, %f9455, %f9456}, [%r39+3840];
	fma.rn.f32 	%f9457, %f9441, %f9449, %f9377;
	fma.rn.f32 	%f9458, %f9441, %f9450, %f9378;
	fma.rn.f32 	%f9459, %f9441, %f9451, %f9379;
	fma.rn.f32 	%f9460, %f9441, %f9452, %f9380;
	fma.rn.f32 	%f9461, %f9441, %f9453, %f9381;
	fma.rn.f32 	%f9462, %f9441, %f9454, %f9382;
	fma.rn.f32 	%f9463, %f9441, %f9455, %f9383;
	fma.rn.f32 	%f9464, %f9441, %f9456, %f9384;
	fma.rn.f32 	%f9465, %f9442, %f9449, %f9385;
	fma.rn.f32 	%f9466, %f9442, %f9450, %f9386;
	fma.rn.f32 	%f9467, %f9442, %f9451, %f9387;
	fma.rn.f32 	%f9468, %f9442, %f9452, %f9388;
	fma.rn.f32 	%f9469, %f9442, %f9453, %f9389;
	fma.rn.f32 	%f9470, %f9442, %f9454, %f9390;
	fma.rn.f32 	%f9471, %f9442, %f9455, %f9391;
	fma.rn.f32 	%f9472, %f9442, %f9456, %f9392;
	fma.rn.f32 	%f9473, %f9443, %f9449, %f9393;
	fma.rn.f32 	%f9474, %f9443, %f9450, %f9394;
	fma.rn.f32 	%f9475, %f9443, %f9451, %f9395;
	fma.rn.f32 	%f9476, %f9443, %f9452, %f9396;
	fma.rn.f32 	%f9477, %f9443, %f9453, %f9397;
	fma.rn.f32 	%f9478, %f9443, %f9454, %f9398;
	fma.rn.f32 	%f9479, %f9443, %f9455, %f9399;
	fma.rn.f32 	%f9480, %f9443, %f9456, %f9400;
	fma.rn.f32 	%f9481, %f9444, %f9449, %f9401;
	fma.rn.f32 	%f9482, %f9444, %f9450, %f9402;
	fma.rn.f32 	%f9483, %f9444, %f9451, %f9403;
	fma.rn.f32 	%f9484, %f9444, %f9452, %f9404;
	fma.rn.f32 	%f9485, %f9444, %f9453, %f9405;
	fma.rn.f32 	%f9486, %f9444, %f9454, %f9406;
	fma.rn.f32 	%f9487, %f9444, %f9455, %f9407;
	fma.rn.f32 	%f9488, %f9444, %f9456, %f9408;
	fma.rn.f32 	%f9489, %f9445, %f9449, %f9409;
	fma.rn.f32 	%f9490, %f9445, %f9450, %f9410;
	fma.rn.f32 	%f9491, %f9445, %f9451, %f9411;
	fma.rn.f32 	%f9492, %f9445, %f9452, %f9412;
	fma.rn.f32 	%f9493, %f9445, %f9453, %f9413;
	fma.rn.f32 	%f9494, %f9445, %f9454, %f9414;
	fma.rn.f32 	%f9495, %f9445, %f9455, %f9415;
	fma.rn.f32 	%f9496, %f9445, %f9456, %f9416;
	fma.rn.f32 	%f9497, %f9446, %f9449, %f9417;
	fma.rn.f32 	%f9498, %f9446, %f9450, %f9418;
	fma.rn.f32 	%f9499, %f9446, %f9451, %f9419;
	fma.rn.f32 	%f9500, %f9446, %f9452, %f9420;
	fma.rn.f32 	%f9501, %f9446, %f9453, %f9421;
	fma.rn.f32 	%f9502, %f9446, %f9454, %f9422;
	fma.rn.f32 	%f9503, %f9446, %f9455, %f9423;
	fma.rn.f32 	%f9504, %f9446, %f9456, %f9424;
	fma.rn.f32 	%f9505, %f9447, %f9449, %f9425;
	fma.rn.f32 	%f9506, %f9447, %f9450, %f9426;
	fma.rn.f32 	%f9507, %f9447, %f9451, %f9427;
	fma.rn.f32 	%f9508, %f9447, %f9452, %f9428;
	fma.rn.f32 	%f9509, %f9447, %f9453, %f9429;
	fma.rn.f32 	%f9510, %f9447, %f9454, %f9430;
	fma.rn.f32 	%f9511, %f9447, %f9455, %f9431;
	fma.rn.f32 	%f9512, %f9447, %f9456, %f9432;
	fma.rn.f32 	%f9513, %f9448, %f9449, %f9433;
	fma.rn.f32 	%f9514, %f9448, %f9450, %f9434;
	fma.rn.f32 	%f9515, %f9448, %f9451, %f9435;
	fma.rn.f32 	%f9516, %f9448, %f9452, %f9436;
	fma.rn.f32 	%f9517, %f9448, %f9453, %f9437;
	fma.rn.f32 	%f9518, %f9448, %f9454, %f9438;
	fma.rn.f32 	%f9519, %f9448, %f9455, %f9439;
	fma.rn.f32 	%f9520, %f9448, %f9456, %f9440;
	st.shared.f32 	[%r34+4096], %f8873;
	st.shared.f32 	[%r34+4608], %f8874;
	st.shared.f32 	[%r34+5120], %f8875;
	st.shared.f32 	[%r34+5632], %f8876;
	st.shared.v4.f32 	[%r37+4096], {%f8877, %f8878, %f8879, %f8880};
	bar.sync 	0;
	ld.global.nc.v4.f32 	{%f9521, %f9522, %f9523, %f9524}, [%rd10+448];
	ld.global.nc.v4.f32 	{%f9525, %f9526, %f9527, %f9528}, [%rd12+57344];
	ld.shared.v4.f32 	{%f9529, %f9530, %f9531, %f9532}, [%r2+4096];
	ld.shared.v4.f32 	{%f9533, %f9534, %f9535, %f9536}, [%r2+4352];
	ld.shared.v4.f32 	{%f9537, %f9538, %f9539, %f9540}, [%r39+4096];
	ld.shared.v4.f32 	{%f9541, %f9542, %f9543, %f9544}, [%r39+4352];
	fma.rn.f32 	%f9545, %f9529, %f9537, %f9457;
	fma.rn.f32 	%f9546, %f9529, %f9538, %f9458;
	fma.rn.f32 	%f9547, %f9529, %f9539, %f9459;
	fma.rn.f32 	%f9548, %f9529, %f9540, %f9460;
	fma.rn.f32 	%f9549, %f9529, %f9541, %f9461;
	fma.rn.f32 	%f9550, %f9529, %f9542, %f9462;
	fma.rn.f32 	%f9551, %f9529, %f9543, %f9463;
	fma.rn.f32 	%f9552, %f9529, %f9544, %f9464;
	fma.rn.f32 	%f9553, %f9530, %f9537, %f9465;
	fma.rn.f32 	%f9554, %f9530, %f9538, %f9466;
	fma.rn.f32 	%f9555, %f9530, %f9539, %f9467;
	fma.rn.f32 	%f9556, %f9530, %f9540, %f9468;
	fma.rn.f32 	%f9557, %f9530, %f9541, %f9469;
	fma.rn.f32 	%f9558, %f9530, %f9542, %f9470;
	fma.rn.f32 	%f9559, %f9530, %f9543, %f9471;
	fma.rn.f32 	%f9560, %f9530, %f9544, %f9472;
	fma.rn.f32 	%f9561, %f9531, %f9537, %f9473;
	fma.rn.f32 	%f9562, %f9531, %f9538, %f9474;
	fma.rn.f32 	%f9563, %f9531, %f9539, %f9475;
	fma.rn.f32 	%f9564, %f9531, %f9540, %f9476;
	fma.rn.f32 	%f9565, %f9531, %f9541, %f9477;
	fma.rn.f32 	%f9566, %f9531, %f9542, %f9478;
	fma.rn.f32 	%f9567, %f9531, %f9543, %f9479;
	fma.rn.f32 	%f9568, %f9531, %f9544, %f9480;
	fma.rn.f32 	%f9569, %f9532, %f9537, %f9481;
	fma.rn.f32 	%f9570, %f9532, %f9538, %f9482;
	fma.rn.f32 	%f9571, %f9532, %f9539, %f9483;
	fma.rn.f32 	%f9572, %f9532, %f9540, %f9484;
	fma.rn.f32 	%f9573, %f9532, %f9541, %f9485;
	fma.rn.f32 	%f9574, %f9532, %f9542, %f9486;
	fma.rn.f32 	%f9575, %f9532, %f9543, %f9487;
	fma.rn.f32 	%f9576, %f9532, %f9544, %f9488;
	fma.rn.f32 	%f9577, %f9533, %f9537, %f9489;
	fma.rn.f32 	%f9578, %f9533, %f9538, %f9490;
	fma.rn.f32 	%f9579, %f9533, %f9539, %f9491;
	fma.rn.f32 	%f9580, %f9533, %f9540, %f9492;
	fma.rn.f32 	%f9581, %f9533, %f9541, %f9493;
	fma.rn.f32 	%f9582, %f9533, %f9542, %f9494;
	fma.rn.f32 	%f9583, %f9533, %f9543, %f9495;
	fma.rn.f32 	%f9584, %f9533, %f9544, %f9496;
	fma.rn.f32 	%f9585, %f9534, %f9537, %f9497;
	fma.rn.f32 	%f9586, %f9534, %f9538, %f9498;
	fma.rn.f32 	%f9587, %f9534, %f9539, %f9499;
	fma.rn.f32 	%f9588, %f9534, %f9540, %f9500;
	fma.rn.f32 	%f9589, %f9534, %f9541, %f9501;
	fma.rn.f32 	%f9590, %f9534, %f9542, %f9502;
	fma.rn.f32 	%f9591, %f9534, %f9543, %f9503;
	fma.rn.f32 	%f9592, %f9534, %f9544, %f9504;
	fma.rn.f32 	%f9593, %f9535, %f9537, %f9505;
	fma.rn.f32 	%f9594, %f9535, %f9538, %f9506;
	fma.rn.f32 	%f9595, %f9535, %f9539, %f9507;
	fma.rn.f32 	%f9596, %f9535, %f9540, %f9508;
	fma.rn.f32 	%f9597, %f9535, %f9541, %f9509;
	fma.rn.f32 	%f9598, %f9535, %f9542, %f9510;
	fma.rn.f32 	%f9599, %f9535, %f9543, %f9511;
	fma.rn.f32 	%f9600, %f9535, %f9544, %f9512;
	fma.rn.f32 	%f9601, %f9536, %f9537, %f9513;
	fma.rn.f32 	%f9602, %f9536, %f9538, %f9514;
	fma.rn.f32 	%f9603, %f9536, %f9539, %f9515;
	fma.rn.f32 	%f9604, %f9536, %f9540, %f9516;
	fma.rn.f32 	%f9605, %f9536, %f9541, %f9517;
	fma.rn.f32 	%f9606, %f9536, %f9542, %f9518;
	fma.rn.f32 	%f9607, %f9536, %f9543, %f9519;
	fma.rn.f32 	%f9608, %f9536, %f9544, %f9520;
	ld.shared.v4.f32 	{%f9609, %f9610, %f9611, %f9612}, [%r2+4608];
	ld.shared.v4.f32 	{%f9613, %f9614, %f9615, %f9616}, [%r2+4864];
	ld.shared.v4.f32 	{%f9617, %f9618, %f9619, %f9620}, [%r39+4608];
	ld.shared.v4.f32 	{%f9621, %f9622, %f9623, %f9624}, [%r39+4864];
	fma.rn.f32 	%f9625, %f9609, %f9617, %f9545;
	fma.rn.f32 	%f9626, %f9609, %f9618, %f9546;
	fma.rn.f32 	%f9627, %f9609, %f9619, %f9547;
	fma.rn.f32 	%f9628, %f9609, %f9620, %f9548;
	fma.rn.f32 	%f9629, %f9609, %f9621, %f9549;
	fma.rn.f32 	%f9630, %f9609, %f9622, %f9550;
	fma.rn.f32 	%f9631, %f9609, %f9623, %f9551;
	fma.rn.f32 	%f9632, %f9609, %f9624, %f9552;
	fma.rn.f32 	%f9633, %f9610, %f9617, %f9553;
	fma.rn.f32 	%f9634, %f9610, %f9618, %f9554;
	fma.rn.f32 	%f9635, %f9610, %f9619, %f9555;
	fma.rn.f32 	%f9636, %f9610, %f9620, %f9556;
	fma.rn.f32 	%f9637, %f9610, %f9621, %f9557;
	fma.rn.f32 	%f9638, %f9610, %f9622, %f9558;
	fma.rn.f32 	%f9639, %f9610, %f9623, %f9559;
	fma.rn.f32 	%f9640, %f9610, %f9624, %f9560;
	fma.rn.f32 	%f9641, %f9611, %f9617, %f9561;
	fma.rn.f32 	%f9642, %f9611, %f9618, %f9562;
	fma.rn.f32 	%f9643, %f9611, %f9619, %f9563;
	fma.rn.f32 	%f9644, %f9611, %f9620, %f9564;
	fma.rn.f32 	%f9645, %f9611, %f9621, %f9565;
	fma.rn.f32 	%f9646, %f9611, %f9622, %f9566;
	fma.rn.f32 	%f9647, %f9611, %f9623, %f9567;
	fma.rn.f32 	%f9648, %f9611, %f9624, %f9568;
	fma.rn.f32 	%f9649, %f9612, %f9617, %f9569;
	fma.rn.f32 	%f9650, %f9612, %f9618, %f9570;
	fma.rn.f32 	%f9651, %f9612, %f9619, %f9571;
	fma.rn.f32 	%f9652, %f9612, %f9620, %f9572;
	fma.rn.f32 	%f9653, %f9612, %f9621, %f9573;
	fma.rn.f32 	%f9654, %f9612, %f9622, %f9574;
	fma.rn.f32 	%f9655, %f9612, %f9623, %f9575;
	fma.rn.f32 	%f9656, %f9612, %f9624, %f9576;
	fma.rn.f32 	%f9657, %f9613, %f9617, %f9577;
	fma.rn.f32 	%f9658, %f9613, %f9618, %f9578;
	fma.rn.f32 	%f9659, %f9613, %f9619, %f9579;
	fma.rn.f32 	%f9660, %f9613, %f9620, %f9580;
	fma.rn.f32 	%f9661, %f9613, %f9621, %f9581;
	fma.rn.f32 	%f9662, %f9613, %f9622, %f9582;
	fma.rn.f32 	%f9663, %f9613, %f9623, %f9583;
	fma.rn.f32 	%f9664, %f9613, %f9624, %f9584;
	fma.rn.f32 	%f9665, %f9614, %f9617, %f9585;
	fma.rn.f32 	%f9666, %f9614, %f9618, %f9586;
	fma.rn.f32 	%f9667, %f9614, %f9619, %f9587;
	fma.rn.f32 	%f9668, %f9614, %f9620, %f9588;
	fma.rn.f32 	%f9669, %f9614, %f9621, %f9589;
	fma.rn.f32 	%f9670, %f9614, %f9622, %f9590;
	fma.rn.f32 	%f9671, %f9614, %f9623, %f9591;
	fma.rn.f32 	%f9672, %f9614, %f9624, %f9592;
	fma.rn.f32 	%f9673, %f9615, %f9617, %f9593;
	fma.rn.f32 	%f9674, %f9615, %f9618, %f9594;
	fma.rn.f32 	%f9675, %f9615, %f9619, %f9595;
	fma.rn.f32 	%f9676, %f9615, %f9620, %f9596;
	fma.rn.f32 	%f9677, %f9615, %f9621, %f9597;
	fma.rn.f32 	%f9678, %f9615, %f9622, %f9598;
	fma.rn.f32 	%f9679, %f9615, %f9623, %f9599;
	fma.rn.f32 	%f9680, %f9615, %f9624, %f9600;
	fma.rn.f32 	%f9681, %f9616, %f9617, %f9601;
	fma.rn.f32 	%f9682, %f9616, %f9618, %f9602;
	fma.rn.f32 	%f9683, %f9616, %f9619, %f9603;
	fma.rn.f32 	%f9684, %f9616, %f9620, %f9604;
	fma.rn.f32 	%f9685, %f9616, %f9621, %f9605;
	fma.rn.f32 	%f9686, %f9616, %f9622, %f9606;
	fma.rn.f32 	%f9687, %f9616, %f9623, %f9607;
	fma.rn.f32 	%f9688, %f9616, %f9624, %f9608;
	ld.shared.v4.f32 	{%f9689, %f9690, %f9691, %f9692}, [%r2+5120];
	ld.shared.v4.f32 	{%f9693, %f9694, %f9695, %f9696}, [%r2+5376];
	ld.shared.v4.f32 	{%f9697, %f9698, %f9699, %f9700}, [%r39+5120];
	ld.shared.v4.f32 	{%f9701, %f9702, %f9703, %f9704}, [%r39+5376];
	fma.rn.f32 	%f9705, %f9689, %f9697, %f9625;
	fma.rn.f32 	%f9706, %f9689, %f9698, %f9626;
	fma.rn.f32 	%f9707, %f9689, %f9699, %f9627;
	fma.rn.f32 	%f9708, %f9689, %f9700, %f9628;
	fma.rn.f32 	%f9709, %f9689, %f9701, %f9629;
	fma.rn.f32 	%f9710, %f9689, %f9702, %f9630;
	fma.rn.f32 	%f9711, %f9689, %f9703, %f9631;
	fma.rn.f32 	%f9712, %f9689, %f9704, %f9632;
	fma.rn.f32 	%f9713, %f9690, %f9697, %f9633;
	fma.rn.f32 	%f9714, %f9690, %f9698, %f9634;
	fma.rn.f32 	%f9715, %f9690, %f9699, %f9635;
	fma.rn.f32 	%f9716, %f9690, %f9700, %f9636;
	fma.rn.f32 	%f9717, %f9690, %f9701, %f9637;
	fma.rn.f32 	%f9718, %f9690, %f9702, %f9638;
	fma.rn.f32 	%f9719, %f9690, %f9703, %f9639;
	fma.rn.f32 	%f9720, %f9690, %f9704, %f9640;
	fma.rn.f32 	%f9721, %f9691, %f9697, %f9641;
	fma.rn.f32 	%f9722, %f9691, %f9698, %f9642;
	fma.rn.f32 	%f9723, %f9691, %f9699, %f9643;
	fma.rn.f32 	%f9724, %f9691, %f9700, %f9644;
	fma.rn.f32 	%f9725, %f9691, %f9701, %f9645;
	fma.rn.f32 	%f9726, %f9691, %f9702, %f9646;
	fma.rn.f32 	%f9727, %f9691, %f9703, %f9647;
	fma.rn.f32 	%f9728, %f9691, %f9704, %f9648;
	fma.rn.f32 	%f9729, %f9692, %f9697, %f9649;
	fma.rn.f32 	%f9730, %f9692, %f9698, %f9650;
	fma.rn.f32 	%f9731, %f9692, %f9699, %f9651;
	fma.rn.f32 	%f9732, %f9692, %f9700, %f9652;
	fma.rn.f32 	%f9733, %f9692, %f9701, %f9653;
	fma.rn.f32 	%f9734, %f9692, %f9702, %f9654;
	fma.rn.f32 	%f9735, %f9692, %f9703, %f9655;
	fma.rn.f32 	%f9736, %f9692, %f9704, %f9656;
	fma.rn.f32 	%f9737, %f9693, %f9697, %f9657;
	fma.rn.f32 	%f9738, %f9693, %f9698, %f9658;
	fma.rn.f32 	%f9739, %f9693, %f9699, %f9659;
	fma.rn.f32 	%f9740, %f9693, %f9700, %f9660;
	fma.rn.f32 	%f9741, %f9693, %f9701, %f9661;
	fma.rn.f32 	%f9742, %f9693, %f9702, %f9662;
	fma.rn.f32 	%f9743, %f9693, %f9703, %f9663;
	fma.rn.f32 	%f9744, %f9693, %f9704, %f9664;
	fma.rn.f32 	%f9745, %f9694, %f9697, %f9665;
	fma.rn.f32 	%f9746, %f9694, %f9698, %f9666;
	fma.rn.f32 	%f9747, %f9694, %f9699, %f9667;
	fma.rn.f32 	%f9748, %f9694, %f9700, %f9668;
	fma.rn.f32 	%f9749, %f9694, %f9701, %f9669;
	fma.rn.f32 	%f9750, %f9694, %f9702, %f9670;
	fma.rn.f32 	%f9751, %f9694, %f9703, %f9671;
	fma.rn.f32 	%f9752, %f9694, %f9704, %f9672;
	fma.rn.f32 	%f9753, %f9695, %f9697, %f9673;
	fma.rn.f32 	%f9754, %f9695, %f9698, %f9674;
	fma.rn.f32 	%f9755, %f9695, %f9699, %f9675;
	fma.rn.f32 	%f9756, %f9695, %f9700, %f9676;
	fma.rn.f32 	%f9757, %f9695, %f9701, %f9677;
	fma.rn.f32 	%f9758, %f9695, %f9702, %f9678;
	fma.rn.f32 	%f9759, %f9695, %f9703, %f9679;
	fma.rn.f32 	%f9760, %f9695, %f9704, %f9680;
	fma.rn.f32 	%f9761, %f9696, %f9697, %f9681;
	fma.rn.f32 	%f9762, %f9696, %f9698, %f9682;
	fma.rn.f32 	%f9763, %f9696, %f9699, %f9683;
	fma.rn.f32 	%f9764, %f9696, %f9700, %f9684;
	fma.rn.f32 	%f9765, %f9696, %f9701, %f9685;
	fma.rn.f32 	%f9766, %f9696, %f9702, %f9686;
	fma.rn.f32 	%f9767, %f9696, %f9703, %f9687;
	fma.rn.f32 	%f9768, %f9696, %f9704, %f9688;
	ld.shared.v4.f32 	{%f9769, %f9770, %f9771, %f9772}, [%r2+5632];
	ld.shared.v4.f32 	{%f9773, %f9774, %f9775, %f9776}, [%r2+5888];
	ld.shared.v4.f32 	{%f9777, %f9778, %f9779, %f9780}, [%r39+5632];
	ld.shared.v4.f32 	{%f9781, %f9782, %f9783, %f9784}, [%r39+5888];
	fma.rn.f32 	%f9785, %f9769, %f9777, %f9705;
	fma.rn.f32 	%f9786, %f9769, %f9778, %f9706;
	fma.rn.f32 	%f9787, %f9769, %f9779, %f9707;
	fma.rn.f32 	%f9788, %f9769, %f9780, %f9708;
	fma.rn.f32 	%f9789, %f9769, %f9781, %f9709;
	fma.rn.f32 	%f9790, %f9769, %f9782, %f9710;
	fma.rn.f32 	%f9791, %f9769, %f9783, %f9711;
	fma.rn.f32 	%f9792, %f9769, %f9784, %f9712;
	fma.rn.f32 	%f9793, %f9770, %f9777, %f9713;
	fma.rn.f32 	%f9794, %f9770, %f9778, %f9714;
	fma.rn.f32 	%f9795, %f9770, %f9779, %f9715;
	fma.rn.f32 	%f9796, %f9770, %f9780, %f9716;
	fma.rn.f32 	%f9797, %f9770, %f9781, %f9717;
	fma.rn.f32 	%f9798, %f9770, %f9782, %f9718;
	fma.rn.f32 	%f9799, %f9770, %f9783, %f9719;
	fma.rn.f32 	%f9800, %f9770, %f9784, %f9720;
	fma.rn.f32 	%f9801, %f9771, %f9777, %f9721;
	fma.rn.f32 	%f9802, %f9771, %f9778, %f9722;
	fma.rn.f32 	%f9803, %f9771, %f9779, %f9723;
	fma.rn.f32 	%f9804, %f9771, %f9780, %f9724;
	fma.rn.f32 	%f9805, %f9771, %f9781, %f9725;
	fma.rn.f32 	%f9806, %f9771, %f9782, %f9726;
	fma.rn.f32 	%f9807, %f9771, %f9783, %f9727;
	fma.rn.f32 	%f9808, %f9771, %f9784, %f9728;
	fma.rn.f32 	%f9809, %f9772, %f9777, %f9729;
	fma.rn.f32 	%f9810, %f9772, %f9778, %f9730;
	fma.rn.f32 	%f9811, %f9772, %f9779, %f9731;
	fma.rn.f32 	%f9812, %f9772, %f9780, %f9732;
	fma.rn.f32 	%f9813, %f9772, %f9781, %f9733;
	fma.rn.f32 	%f9814, %f9772, %f9782, %f9734;
	fma.rn.f32 	%f9815, %f9772, %f9783, %f9735;
	fma.rn.f32 	%f9816, %f9772, %f9784, %f9736;
	fma.rn.f32 	%f9817, %f9773, %f9777, %f9737;
	fma.rn.f32 	%f9818, %f9773, %f9778, %f9738;
	fma.rn.f32 	%f9819, %f9773, %f9779, %f9739;
	fma.rn.f32 	%f9820, %f9773, %f9780, %f9740;
	fma.rn.f32 	%f9821, %f9773, %f9781, %f9741;
	fma.rn.f32 	%f9822, %f9773, %f9782, %f9742;
	fma.rn.f32 	%f9823, %f9773, %f9783, %f9743;
	fma.rn.f32 	%f9824, %f9773, %f9784, %f9744;
	fma.rn.f32 	%f9825, %f9774, %f9777, %f9745;
	fma.rn.f32 	%f9826, %f9774, %f9778, %f9746;
	fma.rn.f32 	%f9827, %f9774, %f9779, %f9747;
	fma.rn.f32 	%f9828, %f9774, %f9780, %f9748;
	fma.rn.f32 	%f9829, %f9774, %f9781, %f9749;
	fma.rn.f32 	%f9830, %f9774, %f9782, %f9750;
	fma.rn.f32 	%f9831, %f9774, %f9783, %f9751;
	fma.rn.f32 	%f9832, %f9774, %f9784, %f9752;
	fma.rn.f32 	%f9833, %f9775, %f9777, %f9753;
	fma.rn.f32 	%f9834, %f9775, %f9778, %f9754;
	fma.rn.f32 	%f9835, %f9775, %f9779, %f9755;
	fma.rn.f32 	%f9836, %f9775, %f9780, %f9756;
	fma.rn.f32 	%f9837, %f9775, %f9781, %f9757;
	fma.rn.f32 	%f9838, %f9775, %f9782, %f9758;
	fma.rn.f32 	%f9839, %f9775, %f9783, %f9759;
	fma.rn.f32 	%f9840, %f9775, %f9784, %f9760;
	fma.rn.f32 	%f9841, %f9776, %f9777, %f9761;
	fma.rn.f32 	%f9842, %f9776, %f9778, %f9762;
	fma.rn.f32 	%f9843, %f9776, %f9779, %f9763;
	fma.rn.f32 	%f9844, %f9776, %f9780, %f9764;
	fma.rn.f32 	%f9845, %f9776, %f9781, %f9765;
	fma.rn.f32 	%f9846, %f9776, %f9782, %f9766;
	fma.rn.f32 	%f9847, %f9776, %f9783, %f9767;
	fma.rn.f32 	%f9848, %f9776, %f9784, %f9768;
	ld.shared.v4.f32 	{%f9849, %f9850, %f9851, %f9852}, [%r2+6144];
	ld.shared.v4.f32 	{%f9853, %f9854, %f9855, %f9856}, [%r2+6400];
	ld.shared.v4.f32 	{%f9857, %f9858, %f9859, %f9860}, [%r39+6144];
	ld.shared.v4.f32 	{%f9861, %f9862, %f9863, %f9864}, [%r39+6400];
	fma.rn.f32 	%f9865, %f9849, %f9857, %f9785;
	fma.rn.f32 	%f9866, %f9849, %f9858, %f9786;
	fma.rn.f32 	%f9867, %f9849, %f9859, %f9787;
	fma.rn.f32 	%f9868, %f9849, %f9860, %f9788;
	fma.rn.f32 	%f9869, %f9849, %f9861, %f9789;
	fma.rn.f32 	%f9870, %f9849, %f9862, %f9790;
	fma.rn.f32 	%f9871, %f9849, %f9863, %f9791;
	fma.rn.f32 	%f9872, %f9849, %f9864, %f9792;
	fma.rn.f32 	%f9873, %f9850, %f9857, %f9793;
	fma.rn.f32 	%f9874, %f9850, %f9858, %f9794;
	fma.rn.f32 	%f9875, %f9850, %f9859, %f9795;
	fma.rn.f32 	%f9876, %f9850, %f9860, %f9796;
	fma.rn.f32 	%f9877, %f9850, %f9861, %f9797;
	fma.rn.f32 	%f9878, %f9850, %f9862, %f9798;
	fma.rn.f32 	%f9879, %f9850, %f9863, %f9799;
	fma.rn.f32 	%f9880, %f9850, %f9864, %f9800;
	fma.rn.f32 	%f9881, %f9851, %f9857, %f9801;
	fma.rn.f32 	%f9882, %f9851, %f9858, %f9802;
	fma.rn.f32 	%f9883, %f9851, %f9859, %f9803;
	fma.rn.f32 	%f9884, %f9851, %f9860, %f9804;
	fma.rn.f32 	%f9885, %f9851, %f9861, %f9805;
	fma.rn.f32 	%f9886, %f9851, %f9862, %f9806;
	fma.rn.f32 	%f9887, %f9851, %f9863, %f9807;
	fma.rn.f32 	%f9888, %f9851, %f9864, %f9808;
	fma.rn.f32 	%f9889, %f9852, %f9857, %f9809;
	fma.rn.f32 	%f9890, %f9852, %f9858, %f9810;
	fma.rn.f32 	%f9891, %f9852, %f9859, %f9811;
	fma.rn.f32 	%f9892, %f9852, %f9860, %f9812;
	fma.rn.f32 	%f9893, %f9852, %f9861, %f9813;
	fma.rn.f32 	%f9894, %f9852, %f9862, %f9814;
	fma.rn.f32 	%f9895, %f9852, %f9863, %f9815;
	fma.rn.f32 	%f9896, %f9852, %f9864, %f9816;
	fma.rn.f32 	%f9897, %f9853, %f9857, %f9817;
	fma.rn.f32 	%f9898, %f9853, %f9858, %f9818;
	fma.rn.f32 	%f9899, %f9853, %f9859, %f9819;
	fma.rn.f32 	%f9900, %f9853, %f9860, %f9820;
	fma.rn.f32 	%f9901, %f9853, %f9861, %f9821;
	fma.rn.f32 	%f9902, %f9853, %f9862, %f9822;
	fma.rn.f32 	%f9903, %f9853, %f9863, %f9823;
	fma.rn.f32 	%f9904, %f9853, %f9864, %f9824;
	fma.rn.f32 	%f9905, %f9854, %f9857, %f9825;
	fma.rn.f32 	%f9906, %f9854, %f9858, %f9826;
	fma.rn.f32 	%f9907, %f9854, %f9859, %f9827;
	fma.rn.f32 	%f9908, %f9854, %f9860, %f9828;
	fma.rn.f32 	%f9909, %f9854, %f9861, %f9829;
	fma.rn.f32 	%f9910, %f9854, %f9862, %f9830;
	fma.rn.f32 	%f9911, %f9854, %f9863, %f9831;
	fma.rn.f32 	%f9912, %f9854, %f9864, %f9832;
	fma.rn.f32 	%f9913, %f9855, %f9857, %f9833;
	fma.rn.f32 	%f9914, %f9855, %f9858, %f9834;
	fma.rn.f32 	%f9915, %f9855, %f9859, %f9835;
	fma.rn.f32 	%f9916, %f9855, %f9860, %f9836;
	fma.rn.f32 	%f9917, %f9855, %f9861, %f9837;
	fma.rn.f32 	%f9918, %f9855, %f9862, %f9838;
	fma.rn.f32 	%f9919, %f9855, %f9863, %f9839;
	fma.rn.f32 	%f9920, %f9855, %f9864, %f9840;
	fma.rn.f32 	%f9921, %f9856, %f9857, %f9841;
	fma.rn.f32 	%f9922, %f9856, %f9858, %f9842;
	fma.rn.f32 	%f9923, %f9856, %f9859, %f9843;
	fma.rn.f32 	%f9924, %f9856, %f9860, %f9844;
	fma.rn.f32 	%f9925, %f9856, %f9861, %f9845;
	fma.rn.f32 	%f9926, %f9856, %f9862, %f9846;
	fma.rn.f32 	%f9927, %f9856, %f9863, %f9847;
	fma.rn.f32 	%f9928, %f9856, %f9864, %f9848;
	ld.shared.v4.f32 	{%f9929, %f9930, %f9931, %f9932}, [%r2+6656];
	ld.shared.v4.f32 	{%f9933, %f9934, %f9935, %f9936}, [%r2+6912];
	ld.shared.v4.f32 	{%f9937, %f9938, %f9939, %f9940}, [%r39+6656];
	ld.shared.v4.f32 	{%f9941, %f9942, %f9943, %f9944}, [%r39+6912];
	fma.rn.f32 	%f9945, %f9929, %f9937, %f9865;
	fma.rn.f32 	%f9946, %f9929, %f9938, %f9866;
	fma.rn.f32 	%f9947, %f9929, %f9939, %f9867;
	fma.rn.f32 	%f9948, %f9929, %f9940, %f9868;
	fma.rn.f32 	%f9949, %f9929, %f9941, %f9869;
	fma.rn.f32 	%f9950, %f9929, %f9942, %f9870;
	fma.rn.f32 	%f9951, %f9929, %f9943, %f9871;
	fma.rn.f32 	%f9952, %f9929, %f9944, %f9872;
	fma.rn.f32 	%f9953, %f9930, %f9937, %f9873;
	fma.rn.f32 	%f9954, %f9930, %f9938, %f9874;
	fma.rn.f32 	%f9955, %f9930, %f9939, %f9875;
	fma.rn.f32 	%f9956, %f9930, %f9940, %f9876;
	fma.rn.f32 	%f9957, %f9930, %f9941, %f9877;
	fma.rn.f32 	%f9958, %f9930, %f9942, %f9878;
	fma.rn.f32 	%f9959, %f9930, %f9943, %f9879;
	fma.rn.f32 	%f9960, %f9930, %f9944, %f9880;
	fma.rn.f32 	%f9961, %f9931, %f9937, %f9881;
	fma.rn.f32 	%f9962, %f9931, %f9938, %f9882;
	fma.rn.f32 	%f9963, %f9931, %f9939, %f9883;
	fma.rn.f32 	%f9964, %f9931, %f9940, %f9884;
	fma.rn.f32 	%f9965, %f9931, %f9941, %f9885;
	fma.rn.f32 	%f9966, %f9931, %f9942, %f9886;
	fma.rn.f32 	%f9967, %f9931, %f9943, %f9887;
	fma.rn.f32 	%f9968, %f9931, %f9944, %f9888;
	fma.rn.f32 	%f9969, %f9932, %f9937, %f9889;
	fma.rn.f32 	%f9970, %f9932, %f9938, %f9890;
	fma.rn.f32 	%f9971, %f9932, %f9939, %f9891;
	fma.rn.f32 	%f9972, %f9932, %f9940, %f9892;
	fma.rn.f32 	%f9973, %f9932, %f9941, %f9893;
	fma.rn.f32 	%f9974, %f9932, %f9942, %f9894;
	fma.rn.f32 	%f9975, %f9932, %f9943, %f9895;
	fma.rn.f32 	%f9976, %f9932, %f9944, %f9896;
	fma.rn.f32 	%f9977, %f9933, %f9937, %f9897;
	fma.rn.f32 	%f9978, %f9933, %f9938, %f9898;
	fma.rn.f32 	%f9979, %f9933, %f9939, %f9899;
	fma.rn.f32 	%f9980, %f9933, %f9940, %f9900;
	fma.rn.f32 	%f9981, %f9933, %f9941, %f9901;
	fma.rn.f32 	%f9982, %f9933, %f9942, %f9902;
	fma.rn.f32 	%f9983, %f9933, %f9943, %f9903;
	fma.rn.f32 	%f9984, %f9933, %f9944, %f9904;
	fma.rn.f32 	%f9985, %f9934, %f9937, %f9905;
	fma.rn.f32 	%f9986, %f9934, %f9938, %f9906;
	fma.rn.f32 	%f9987, %f9934, %f9939, %f9907;
	fma.rn.f32 	%f9988, %f9934, %f9940, %f9908;
	fma.rn.f32 	%f9989, %f9934, %f9941, %f9909;
	fma.rn.f32 	%f9990, %f9934, %f9942, %f9910;
	fma.rn.f32 	%f9991, %f9934, %f9943, %f9911;
	fma.rn.f32 	%f9992, %f9934, %f9944, %f9912;
	fma.rn.f32 	%f9993, %f9935, %f9937, %f9913;
	fma.rn.f32 	%f9994, %f9935, %f9938, %f9914;
	fma.rn.f32 	%f9995, %f9935, %f9939, %f9915;
	fma.rn.f32 	%f9996, %f9935, %f9940, %f9916;
	fma.rn.f32 	%f9997, %f9935, %f9941, %f9917;
	fma.rn.f32 	%f9998, %f9935, %f9942, %f9918;
	fma.rn.f32 	%f9999, %f9935, %f9943, %f9919;
	fma.rn.f32 	%f10000, %f9935, %f9944, %f9920;
	fma.rn.f32 	%f10001, %f9936, %f9937, %f9921;
	fma.rn.f32 	%f10002, %f9936, %f9938, %f9922;
	fma.rn.f32 	%f10003, %f9936, %f9939, %f9923;
	fma.rn.f32 	%f10004, %f9936, %f9940, %f9924;
	fma.rn.f32 	%f10005, %f9936, %f9941, %f9925;
	fma.rn.f32 	%f10006, %f9936, %f9942, %f9926;
	fma.rn.f32 	%f10007, %f9936, %f9943, %f9927;
	fma.rn.f32 	%f10008, %f9936, %f9944, %f9928;
	ld.shared.v4.f32 	{%f10009, %f10010, %f10011, %f10012}, [%r2+7168];
	ld.shared.v4.f32 	{%f10013, %f10014, %f10015, %f10016}, [%r2+7424];
	ld.shared.v4.f32 	{%f10017, %f10018, %f10019, %f10020}, [%r39+7168];
	ld.shared.v4.f32 	{%f10021, %f10022, %f10023, %f10024}, [%r39+7424];
	fma.rn.f32 	%f10025, %f10009, %f10017, %f9945;
	fma.rn.f32 	%f10026, %f10009, %f10018, %f9946;
	fma.rn.f32 	%f10027, %f10009, %f10019, %f9947;
	fma.rn.f32 	%f10028, %f10009, %f10020, %f9948;
	fma.rn.f32 	%f10029, %f10009, %f10021, %f9949;
	fma.rn.f32 	%f10030, %f10009, %f10022, %f9950;
	fma.rn.f32 	%f10031, %f10009, %f10023, %f9951;
	fma.rn.f32 	%f10032, %f10009, %f10024, %f9952;
	fma.rn.f32 	%f10033, %f10010, %f10017, %f9953;
	fma.rn.f32 	%f10034, %f10010, %f10018, %f9954;
	fma.rn.f32 	%f10035, %f10010, %f10019, %f9955;
	fma.rn.f32 	%f10036, %f10010, %f10020, %f9956;
	fma.rn.f32 	%f10037, %f10010, %f10021, %f9957;
	fma.rn.f32 	%f10038, %f10010, %f10022, %f9958;
	fma.rn.f32 	%f10039, %f10010, %f10023, %f9959;
	fma.rn.f32 	%f10040, %f10010, %f10024, %f9960;
	fma.rn.f32 	%f10041, %f10011, %f10017, %f9961;
	fma.rn.f32 	%f10042, %f10011, %f10018, %f9962;
	fma.rn.f32 	%f10043, %f10011, %f10019, %f9963;
	fma.rn.f32 	%f10044, %f10011, %f10020, %f9964;
	fma.rn.f32 	%f10045, %f10011, %f10021, %f9965;
	fma.rn.f32 	%f10046, %f10011, %f10022, %f9966;
	fma.rn.f32 	%f10047, %f10011, %f10023, %f9967;
	fma.rn.f32 	%f10048, %f10011, %f10024, %f9968;
	fma.rn.f32 	%f10049, %f10012, %f10017, %f9969;
	fma.rn.f32 	%f10050, %f10012, %f10018, %f9970;
	fma.rn.f32 	%f10051, %f10012, %f10019, %f9971;
	fma.rn.f32 	%f10052, %f10012, %f10020, %f9972;
	fma.rn.f32 	%f10053, %f10012, %f10021, %f9973;
	fma.rn.f32 	%f10054, %f10012, %f10022, %f9974;
	fma.rn.f32 	%f10055, %f10012, %f10023, %f9975;
	fma.rn.f32 	%f10056, %f10012, %f10024, %f9976;
	fma.rn.f32 	%f10057, %f10013, %f10017, %f9977;
	fma.rn.f32 	%f10058, %f10013, %f10018, %f9978;
	fma.rn.f32 	%f10059, %f10013, %f10019, %f9979;
	fma.rn.f32 	%f10060, %f10013, %f10020, %f9980;
	fma.rn.f32 	%f10061, %f10013, %f10021, %f9981;
	fma.rn.f32 	%f10062, %f10013, %f10022, %f9982;
	fma.rn.f32 	%f10063, %f10013, %f10023, %f9983;
	fma.rn.f32 	%f10064, %f10013, %f10024, %f9984;
	fma.rn.f32 	%f10065, %f10014, %f10017, %f9985;
	fma.rn.f32 	%f10066, %f10014, %f10018, %f9986;
	fma.rn.f32 	%f10067, %f10014, %f10019, %f9987;
	fma.rn.f32 	%f10068, %f10014, %f10020, %f9988;
	fma.rn.f32 	%f10069, %f10014, %f10021, %f9989;
	fma.rn.f32 	%f10070, %f10014, %f10022, %f9990;
	fma.rn.f32 	%f10071, %f10014, %f10023, %f9991;
	fma.rn.f32 	%f10072, %f10014, %f10024, %f9992;
	fma.rn.f32 	%f10073, %f10015, %f10017, %f9993;
	fma.rn.f32 	%f10074, %f10015, %f10018, %f9994;
	fma.rn.f32 	%f10075, %f10015, %f10019, %f9995;
	fma.rn.f32 	%f10076, %f10015, %f10020, %f9996;
	fma.rn.f32 	%f10077, %f10015, %f10021, %f9997;
	fma.rn.f32 	%f10078, %f10015, %f10022, %f9998;
	fma.rn.f32 	%f10079, %f10015, %f10023, %f9999;
	fma.rn.f32 	%f10080, %f10015, %f10024, %f10000;
	fma.rn.f32 	%f10081, %f10016, %f10017, %f10001;
	fma.rn.f32 	%f10082, %f10016, %f10018, %f10002;
	fma.rn.f32 	%f10083, %f10016, %f10019, %f10003;
	fma.rn.f32 	%f10084, %f10016, %f10020, %f10004;
	fma.rn.f32 	%f10085, %f10016, %f10021, %f10005;
	fma.rn.f32 	%f10086, %f10016, %f10022, %f10006;
	fma.rn.f32 	%f10087, %f10016, %f10023, %f10007;
	fma.rn.f32 	%f10088, %f10016, %f10024, %f10008;
	ld.shared.v4.f32 	{%f10089, %f10090, %f10091, %f10092}, [%r2+7680];
	ld.shared.v4.f32 	{%f10093, %f10094, %f10095, %f10096}, [%r2+7936];
	ld.shared.v4.f32 	{%f10097, %f10098, %f10099, %f10100}, [%r39+7680];
	ld.shared.v4.f32 	{%f10101, %f10102, %f10103, %f10104}, [%r39+7936];
	fma.rn.f32 	%f10105, %f10089, %f10097, %f10025;
	fma.rn.f32 	%f10106, %f10089, %f10098, %f10026;
	fma.rn.f32 	%f10107, %f10089, %f10099, %f10027;
	fma.rn.f32 	%f10108, %f10089, %f10100, %f10028;
	fma.rn.f32 	%f10109, %f10089, %f10101, %f10029;
	fma.rn.f32 	%f10110, %f10089, %f10102, %f10030;
	fma.rn.f32 	%f10111, %f10089, %f10103, %f10031;
	fma.rn.f32 	%f10112, %f10089, %f10104, %f10032;
	fma.rn.f32 	%f10113, %f10090, %f10097, %f10033;
	fma.rn.f32 	%f10114, %f10090, %f10098, %f10034;
	fma.rn.f32 	%f10115, %f10090, %f10099, %f10035;
	fma.rn.f32 	%f10116, %f10090, %f10100, %f10036;
	fma.rn.f32 	%f10117, %f10090, %f10101, %f10037;
	fma.rn.f32 	%f10118, %f10090, %f10102, %f10038;
	fma.rn.f32 	%f10119, %f10090, %f10103, %f10039;
	fma.rn.f32 	%f10120, %f10090, %f10104, %f10040;
	fma.rn.f32 	%f10121, %f10091, %f10097, %f10041;
	fma.rn.f32 	%f10122, %f10091, %f10098, %f10042;
	fma.rn.f32 	%f10123, %f10091, %f10099, %f10043;
	fma.rn.f32 	%f10124, %f10091, %f10100, %f10044;
	fma.rn.f32 	%f10125, %f10091, %f10101, %f10045;
	fma.rn.f32 	%f10126, %f10091, %f10102, %f10046;
	fma.rn.f32 	%f10127, %f10091, %f10103, %f10047;
	fma.rn.f32 	%f10128, %f10091, %f10104, %f10048;
	fma.rn.f32 	%f10129, %f10092, %f10097, %f10049;
	fma.rn.f32 	%f10130, %f10092, %f10098, %f10050;
	fma.rn.f32 	%f10131, %f10092, %f10099, %f10051;
	fma.rn.f32 	%f10132, %f10092, %f10100, %f10052;
	fma.rn.f32 	%f10133, %f10092, %f10101, %f10053;
	fma.rn.f32 	%f10134, %f10092, %f10102, %f10054;
	fma.rn.f32 	%f10135, %f10092, %f10103, %f10055;
	fma.rn.f32 	%f10136, %f10092, %f10104, %f10056;
	fma.rn.f32 	%f10137, %f10093, %f10097, %f10057;
	fma.rn.f32 	%f10138, %f10093, %f10098, %f10058;
	fma.rn.f32 	%f10139, %f10093, %f10099, %f10059;
	fma.rn.f32 	%f10140, %f10093, %f10100, %f10060;
	fma.rn.f32 	%f10141, %f10093, %f10101, %f10061;
	fma.rn.f32 	%f10142, %f10093, %f10102, %f10062;
	fma.rn.f32 	%f10143, %f10093, %f10103, %f10063;
	fma.rn.f32 	%f10144, %f10093, %f10104, %f10064;
	fma.rn.f32 	%f10145, %f10094, %f10097, %f10065;
	fma.rn.f32 	%f10146, %f10094, %f10098, %f10066;
	fma.rn.f32 	%f10147, %f10094, %f10099, %f10067;
	fma.rn.f32 	%f10148, %f10094, %f10100, %f10068;
	fma.rn.f32 	%f10149, %f10094, %f10101, %f10069;
	fma.rn.f32 	%f10150, %f10094, %f10102, %f10070;
	fma.rn.f32 	%f10151, %f10094, %f10103, %f10071;
	fma.rn.f32 	%f10152, %f10094, %f10104, %f10072;
	fma.rn.f32 	%f10153, %f10095, %f10097, %f10073;
	fma.rn.f32 	%f10154, %f10095, %f10098, %f10074;
	fma.rn.f32 	%f10155, %f10095, %f10099, %f10075;
	fma.rn.f32 	%f10156, %f10095, %f10100, %f10076;
	fma.rn.f32 	%f10157, %f10095, %f10101, %f10077;
	fma.rn.f32 	%f10158, %f10095, %f10102, %f10078;
	fma.rn.f32 	%f10159, %f10095, %f10103, %f10079;
	fma.rn.f32 	%f10160, %f10095, %f10104, %f10080;
	fma.rn.f32 	%f10161, %f10096, %f10097, %f10081;
	fma.rn.f32 	%f10162, %f10096, %f10098, %f10082;
	fma.rn.f32 	%f10163, %f10096, %f10099, %f10083;
	fma.rn.f32 	%f10164, %f10096, %f10100, %f10084;
	fma.rn.f32 	%f10165, %f10096, %f10101, %f10085;
	fma.rn.f32 	%f10166, %f10096, %f10102, %f10086;
	fma.rn.f32 	%f10167, %f10096, %f10103, %f10087;
	fma.rn.f32 	%f10168, %f10096, %f10104, %f10088;
	st.shared.f32 	[%r34], %f9521;
	st.shared.f32 	[%r34+512], %f9522;
	st.shared.f32 	[%r34+1024], %f9523;
	st.shared.f32 	[%r34+1536], %f9524;
	st.shared.v4.f32 	[%r37], {%f9525, %f9526, %f9527, %f9528};
	bar.sync 	0;
	ld.global.nc.v4.f32 	{%f10169, %f10170, %f10171, %f10172}, [%rd10+480];
	ld.global.nc.v4.f32 	{%f10173, %f10174, %f10175, %f10176}, [%rd12+61440];
	ld.shared.v4.f32 	{%f10177, %f10178, %f10179, %f10180}, [%r2];
	ld.shared.v4.f32 	{%f10181, %f10182, %f10183, %f10184}, [%r2+256];
	ld.shared.v4.f32 	{%f10185, %f10186, %f10187, %f10188}, [%r39];
	ld.shared.v4.f32 	{%f10189, %f10190, %f10191, %f10192}, [%r39+256];
	fma.rn.f32 	%f10193, %f10177, %f10185, %f10105;
	fma.rn.f32 	%f10194, %f10177, %f10186, %f10106;
	fma.rn.f32 	%f10195, %f10177, %f10187, %f10107;
	fma.rn.f32 	%f10196, %f10177, %f10188, %f10108;
	fma.rn.f32 	%f10197, %f10177, %f10189, %f10109;
	fma.rn.f32 	%f10198, %f10177, %f10190, %f10110;
	fma.rn.f32 	%f10199, %f10177, %f10191, %f10111;
	fma.rn.f32 	%f10200, %f10177, %f10192, %f10112;
	fma.rn.f32 	%f10201, %f10178, %f10185, %f10113;
	fma.rn.f32 	%f10202, %f10178, %f10186, %f10114;
	fma.rn.f32 	%f10203, %f10178, %f10187, %f10115;
	fma.rn.f32 	%f10204, %f10178, %f10188, %f10116;
	fma.rn.f32 	%f10205, %f10178, %f10189, %f10117;
	fma.rn.f32 	%f10206, %f10178, %f10190, %f10118;
	fma.rn.f32 	%f10207, %f10178, %f10191, %f10119;
	fma.rn.f32 	%f10208, %f10178, %f10192, %f10120;
	fma.rn.f32 	%f10209, %f10179, %f10185, %f10121;
	fma.rn.f32 	%f10210, %f10179, %f10186, %f10122;
	fma.rn.f32 	%f10211, %f10179, %f10187, %f10123;
	fma.rn.f32 	%f10212, %f10179, %f10188, %f10124;
	fma.rn.f32 	%f10213, %f10179, %f10189, %f10125;
	fma.rn.f32 	%f10214, %f10179, %f10190, %f10126;
	fma.rn.f32 	%f10215, %f10179, %f10191, %f10127;
	fma.rn.f32 	%f10216, %f10179, %f10192, %f10128;
	fma.rn.f32 	%f10217, %f10180, %f10185, %f10129;
	fma.rn.f32 	%f10218, %f10180, %f10186, %f10130;
	fma.rn.f32 	%f10219, %f10180, %f10187, %f10131;
	fma.rn.f32 	%f10220, %f10180, %f10188, %f10132;
	fma.rn.f32 	%f10221, %f10180, %f10189, %f10133;
	fma.rn.f32 	%f10222, %f10180, %f10190, %f10134;
	fma.rn.f32 	%f10223, %f10180, %f10191, %f10135;
	fma.rn.f32 	%f10224, %f10180, %f10192, %f10136;
	fma.rn.f32 	%f10225, %f10181, %f10185, %f10137;
	fma.rn.f32 	%f10226, %f10181, %f10186, %f10138;
	fma.rn.f32 	%f10227, %f10181, %f10187, %f10139;
	fma.rn.f32 	%f10228, %f10181, %f10188, %f10140;
	fma.rn.f32 	%f10229, %f10181, %f10189, %f10141;
	fma.rn.f32 	%f10230, %f10181, %f10190, %f10142;
	fma.rn.f32 	%f10231, %f10181, %f10191, %f10143;
	fma.rn.f32 	%f10232, %f10181, %f10192, %f10144;
	fma.rn.f32 	%f10233, %f10182, %f10185, %f10145;
	fma.rn.f32 	%f10234, %f10182, %f10186, %f10146;
	fma.rn.f32 	%f10235, %f10182, %f10187, %f10147;
	fma.rn.f32 	%f10236, %f10182, %f10188, %f10148;
	fma.rn.f32 	%f10237, %f10182, %f10189, %f10149;
	fma.rn.f32 	%f10238, %f10182, %f10190, %f10150;
	fma.rn.f32 	%f10239, %f10182, %f10191, %f10151;
	fma.rn.f32 	%f10240, %f10182, %f10192, %f10152;
	fma.rn.f32 	%f10241, %f10183, %f10185, %f10153;
	fma.rn.f32 	%f10242, %f10183, %f10186, %f10154;
	fma.rn.f32 	%f10243, %f10183, %f10187, %f10155;
	fma.rn.f32 	%f10244, %f10183, %f10188, %f10156;
	fma.rn.f32 	%f10245, %f10183, %f10189, %f10157;
	fma.rn.f32 	%f10246, %f10183, %f10190, %f10158;
	fma.rn.f32 	%f10247, %f10183, %f10191, %f10159;
	fma.rn.f32 	%f10248, %f10183, %f10192, %f10160;
	fma.rn.f32 	%f10249, %f10184, %f10185, %f10161;
	fma.rn.f32 	%f10250, %f10184, %f10186, %f10162;
	fma.rn.f32 	%f10251, %f10184, %f10187, %f10163;
	fma.rn.f32 	%f10252, %f10184, %f10188, %f10164;
	fma.rn.f32 	%f10253, %f10184, %f10189, %f10165;
	fma.rn.f32 	%f10254, %f10184, %f10190, %f10166;
	fma.rn.f32 	%f10255, %f10184, %f10191, %f10167;
	fma.rn.f32 	%f10256, %f10184, %f10192, %f10168;
	ld.shared.v4.f32 	{%f10257, %f10258, %f10259, %f10260}, [%r2+512];
	ld.shared.v4.f32 	{%f10261, %f10262, %f10263, %f10264}, [%r2+768];
	ld.shared.v4.f32 	{%f10265, %f10266, %f10267, %f10268}, [%r39+512];
	ld.shared.v4.f32 	{%f10269, %f10270, %f10271, %f10272}, [%r39+768];
	fma.rn.f32 	%f10273, %f10257, %f10265, %f10193;
	fma.rn.f32 	%f10274, %f10257, %f10266, %f10194;
	fma.rn.f32 	%f10275, %f10257, %f10267, %f10195;
	fma.rn.f32 	%f10276, %f10257, %f10268, %f10196;
	fma.rn.f32 	%f10277, %f10257, %f10269, %f10197;
	fma.rn.f32 	%f10278, %f10257, %f10270, %f10198;
	fma.rn.f32 	%f10279, %f10257, %f10271, %f10199;
	fma.rn.f32 	%f10280, %f10257, %f10272, %f10200;
	fma.rn.f32 	%f10281, %f10258, %f10265, %f10201;
	fma.rn.f32 	%f10282, %f10258, %f10266, %f10202;
	fma.rn.f32 	%f10283, %f10258, %f10267, %f10203;
	fma.rn.f32 	%f10284, %f10258, %f10268, %f10204;
	fma.rn.f32 	%f10285, %f10258, %f10269, %f10205;
	fma.rn.f32 	%f10286, %f10258, %f10270, %f10206;
	fma.rn.f32 	%f10287, %f10258, %f10271, %f10207;
	fma.rn.f32 	%f10288, %f10258, %f10272, %f10208;
	fma.rn.f32 	%f10289, %f10259, %f10265, %f10209;
	fma.rn.f32 	%f10290, %f10259, %f10266, %f10210;
	fma.rn.f32 	%f10291, %f10259, %f10267, %f10211;
	fma.rn.f32 	%f10292, %f10259, %f10268, %f10212;
	fma.rn.f32 	%f10293, %f10259, %f10269, %f10213;
	fma.rn.f32 	%f10294, %f10259, %f10270, %f10214;
	fma.rn.f32 	%f10295, %f10259, %f10271, %f10215;
	fma.rn.f32 	%f10296, %f10259, %f10272, %f10216;
	fma.rn.f32 	%f10297, %f10260, %f10265, %f10217;
	fma.rn.f32 	%f10298, %f10260, %f10266, %f10218;
	fma.rn.f32 	%f10299, %f10260, %f10267, %f10219;
	fma.rn.f32 	%f10300, %f10260, %f10268, %f10220;
	fma.rn.f32 	%f10301, %f10260, %f10269, %f10221;
	fma.rn.f32 	%f10302, %f10260, %f10270, %f10222;
	fma.rn.f32 	%f10303, %f10260, %f10271, %f10223;
	fma.rn.f32 	%f10304, %f10260, %f10272, %f10224;
	fma.rn.f32 	%f10305, %f10261, %f10265, %f10225;
	fma.rn.f32 	%f10306, %f10261, %f10266, %f10226;
	fma.rn.f32 	%f10307, %f10261, %f10267, %f10227;
	fma.rn.f32 	%f10308, %f10261, %f10268, %f10228;
	fma.rn.f32 	%f10309, %f10261, %f10269, %f10229;
	fma.rn.f32 	%f10310, %f10261, %f10270, %f10230;
	fma.rn.f32 	%f10311, %f10261, %f10271, %f10231;
	fma.rn.f32 	%f10312, %f10261, %f10272, %f10232;
	fma.rn.f32 	%f10313, %f10262, %f10265, %f10233;
	fma.rn.f32 	%f10314, %f10262, %f10266, %f10234;
	fma.rn.f32 	%f10315, %f10262, %f10267, %f10235;
	fma.rn.f32 	%f10316, %f10262, %f10268, %f10236;
	fma.rn.f32 	%f10317, %f10262, %f10269, %f10237;
	fma.rn.f32 	%f10318, %f10262, %f10270, %f10238;
	fma.rn.f32 	%f10319, %f10262, %f10271, %f10239;
	fma.rn.f32 	%f10320, %f10262, %f10272, %f10240;
	fma.rn.f32 	%f10321, %f10263, %f10265, %f10241;
	fma.rn.f32 	%f10322, %f10263, %f10266, %f10242;
	fma.rn.f32 	%f10323, %f10263, %f10267, %f10243;
	fma.rn.f32 	%f10324, %f10263, %f10268, %f10244;
	fma.rn.f32 	%f10325, %f10263, %f10269, %f10245;
	fma.rn.f32 	%f10326, %f10263, %f10270, %f10246;
	fma.rn.f32 	%f10327, %f10263, %f10271, %f10247;
	fma.rn.f32 	%f10328, %f10263, %f10272, %f10248;
	fma.rn.f32 	%f10329, %f10264, %f10265, %f10249;
	fma.rn.f32 	%f10330, %f10264, %f10266, %f10250;
	fma.rn.f32 	%f10331, %f10264, %f10267, %f10251;
	fma.rn.f32 	%f10332, %f10264, %f10268, %f10252;
	fma.rn.f32 	%f10333, %f10264, %f10269, %f10253;
	fma.rn.f32 	%f10334, %f10264, %f10270, %f10254;
	fma.rn.f32 	%f10335, %f10264, %f10271, %f10255;
	fma.rn.f32 	%f10336, %f10264, %f10272, %f10256;
	ld.shared.v4.f32 	{%f10337, %f10338, %f10339, %f10340}, [%r2+1024];
	ld.shared.v4.f32 	{%f10341, %f10342, %f10343, %f10344}, [%r2+1280];
	ld.shared.v4.f32 	{%f10345, %f10346, %f10347, %f10348}, [%r39+1024];
	ld.shared.v4.f32 	{%f10349, %f10350, %f10351, %f10352}, [%r39+1280];
	fma.rn.f32 	%f10353, %f10337, %f10345, %f10273;
	fma.rn.f32 	%f10354, %f10337, %f10346, %f10274;
	fma.rn.f32 	%f10355, %f10337, %f10347, %f10275;
	fma.rn.f32 	%f10356, %f10337, %f10348, %f10276;
	fma.rn.f32 	%f10357, %f10337, %f10349, %f10277;
	fma.rn.f32 	%f10358, %f10337, %f10350, %f10278;
	fma.rn.f32 	%f10359, %f10337, %f10351, %f10279;
	fma.rn.f32 	%f10360, %f10337, %f10352, %f10280;
	fma.rn.f32 	%f10361, %f10338, %f10345, %f10281;
	fma.rn.f32 	%f10362, %f10338, %f10346, %f10282;
	fma.rn.f32 	%f10363, %f10338, %f10347, %f10283;
	fma.rn.f32 	%f10364, %f10338, %f10348, %f10284;
	fma.rn.f32 	%f10365, %f10338, %f10349, %f10285;
	fma.rn.f32 	%f10366, %f10338, %f10350, %f10286;
	fma.rn.f32 	%f10367, %f10338, %f10351, %f10287;
	fma.rn.f32 	%f10368, %f10338, %f10352, %f10288;
	fma.rn.f32 	%f10369, %f10339, %f10345, %f10289;
	fma.rn.f32 	%f10370, %f10339, %f10346, %f10290;
	fma.rn.f32 	%f10371, %f10339, %f10347, %f10291;
	fma.rn.f32 	%f10372, %f10339, %f10348, %f10292;
	fma.rn.f32 	%f10373, %f10339, %f10349, %f10293;
	fma.rn.f32 	%f10374, %f10339, %f10350, %f10294;
	fma.rn.f32 	%f10375, %f10339, %f10351, %f10295;
	fma.rn.f32 	%f10376, %f10339, %f10352, %f10296;
	fma.rn.f32 	%f10377, %f10340, %f10345, %f10297;
	fma.rn.f32 	%f10378, %f10340, %f10346, %f10298;
	fma.rn.f32 	%f10379, %f10340, %f10347, %f10299;
	fma.rn.f32 	%f10380, %f10340, %f10348, %f10300;
	fma.rn.f32 	%f10381, %f10340, %f10349, %f10301;
	fma.rn.f32 	%f10382, %f10340, %f10350, %f10302;
	fma.rn.f32 	%f10383, %f10340, %f10351, %f10303;
	fma.rn.f32 	%f10384, %f10340, %f10352, %f10304;
	fma.rn.f32 	%f10385, %f10341, %f10345, %f10305;
	fma.rn.f32 	%f10386, %f10341, %f10346, %f10306;
	fma.rn.f32 	%f10387, %f10341, %f10347, %f10307;
	fma.rn.f32 	%f10388, %f10341, %f10348, %f10308;
	fma.rn.f32 	%f10389, %f10341, %f10349, %f10309;
	fma.rn.f32 	%f10390, %f10341, %f10350, %f10310;
	fma.rn.f32 	%f10391, %f10341, %f10351, %f10311;
	fma.rn.f32 	%f10392, %f10341, %f10352, %f10312;
	fma.rn.f32 	%f10393, %f10342, %f10345, %f10313;
	fma.rn.f32 	%f10394, %f10342, %f10346, %f10314;
	fma.rn.f32 	%f10395, %f10342, %f10347, %f10315;
	fma.rn.f32 	%f10396, %f10342, %f10348, %f10316;
	fma.rn.f32 	%f10397, %f10342, %f10349, %f10317;
	fma.rn.f32 	%f10398, %f10342, %f10350, %f10318;
	fma.rn.f32 	%f10399, %f10342, %f10351, %f10319;
	fma.rn.f32 	%f10400, %f10342, %f10352, %f10320;
	fma.rn.f32 	%f10401, %f10343, %f10345, %f10321;
	fma.rn.f32 	%f10402, %f10343, %f10346, %f10322;
	fma.rn.f32 	%f10403, %f10343, %f10347, %f10323;
	fma.rn.f32 	%f10404, %f10343, %f10348, %f10324;
	fma.rn.f32 	%f10405, %f10343, %f10349, %f10325;
	fma.rn.f32 	%f10406, %f10343, %f10350, %f10326;
	fma.rn.f32 	%f10407, %f10343, %f10351, %f10327;
	fma.rn.f32 	%f10408, %f10343, %f10352, %f10328;
	fma.rn.f32 	%f10409, %f10344, %f10345, %f10329;
	fma.rn.f32 	%f10410, %f10344, %f10346, %f10330;
	fma.rn.f32 	%f10411, %f10344, %f10347, %f10331;
	fma.rn.f32 	%f10412, %f10344, %f10348, %f10332;
	fma.rn.f32 	%f10413, %f10344, %f10349, %f10333;
	fma.rn.f32 	%f10414, %f10344, %f10350, %f10334;
	fma.rn.f32 	%f10415, %f10344, %f10351, %f10335;
	fma.rn.f32 	%f10416, %f10344, %f10352, %f10336;
	ld.shared.v4.f32 	{%f10417, %f10418, %f10419, %f10420}, [%r2+1536];
	ld.shared.v4.f32 	{%f10421, %f10422, %f10423, %f10424}, [%r2+1792];
	ld.shared.v4.f32 	{%f10425, %f10426, %f10427, %f10428}, [%r39+1536];
	ld.shared.v4.f32 	{%f10429, %f10430, %f10431, %f10432}, [%r39+1792];
	fma.rn.f32 	%f10433, %f10417, %f10425, %f10353;
	fma.rn.f32 	%f10434, %f10417, %f10426, %f10354;
	fma.rn.f32 	%f10435, %f10417, %f10427, %f10355;
	fma.rn.f32 	%f10436, %f10417, %f10428, %f10356;
	fma.rn.f32 	%f10437, %f10417, %f10429, %f10357;
	fma.rn.f32 	%f10438, %f10417, %f10430, %f10358;
	fma.rn.f32 	%f10439, %f10417, %f10431, %f10359;
	fma.rn.f32 	%f10440, %f10417, %f10432, %f10360;
	fma.rn.f32 	%f10441, %f10418, %f10425, %f10361;
	fma.rn.f32 	%f10442, %f10418, %f10426, %f10362;
	fma.rn.f32 	%f10443, %f10418, %f10427, %f10363;
	fma.rn.f32 	%f10444, %f10418, %f10428, %f10364;
	fma.rn.f32 	%f10445, %f10418, %f10429, %f10365;
	fma.rn.f32 	%f10446, %f10418, %f10430, %f10366;
	fma.rn.f32 	%f10447, %f10418, %f10431, %f10367;
	fma.rn.f32 	%f10448, %f10418, %f10432, %f10368;
	fma.rn.f32 	%f10449, %f10419, %f10425, %f10369;
	fma.rn.f32 	%f10450, %f10419, %f10426, %f10370;
	fma.rn.f32 	%f10451, %f10419, %f10427, %f10371;
	fma.rn.f32 	%f10452, %f10419, %f10428, %f10372;
	fma.rn.f32 	%f10453, %f10419, %f10429, %f10373;
	fma.rn.f32 	%f10454, %f10419, %f10430, %f10374;
	fma.rn.f32 	%f10455, %f10419, %f10431, %f10375;
	fma.rn.f32 	%f10456, %f10419, %f10432, %f10376;
	fma.rn.f32 	%f10457, %f10420, %f10425, %f10377;
	fma.rn.f32 	%f10458, %f10420, %f10426, %f10378;
	fma.rn.f32 	%f10459, %f10420, %f10427, %f10379;
	fma.rn.f32 	%f10460, %f10420, %f10428, %f10380;
	fma.rn.f32 	%f10461, %f10420, %f10429, %f10381;
	fma.rn.f32 	%f10462, %f10420, %f10430, %f10382;
	fma.rn.f32 	%f10463, %f10420, %f10431, %f10383;
	fma.rn.f32 	%f10464, %f10420, %f10432, %f10384;
	fma.rn.f32 	%f10465, %f10421, %f10425, %f10385;
	fma.rn.f32 	%f10466, %f10421, %f10426, %f10386;
	fma.rn.f32 	%f10467, %f10421, %f10427, %f10387;
	fma.rn.f32 	%f10468, %f10421, %f10428, %f10388;
	fma.rn.f32 	%f10469, %f10421, %f10429, %f10389;
	fma.rn.f32 	%f10470, %f10421, %f10430, %f10390;
	fma.rn.f32 	%f10471, %f10421, %f10431, %f10391;
	fma.rn.f32 	%f10472, %f10421, %f10432, %f10392;
	fma.rn.f32 	%f10473, %f10422, %f10425, %f10393;
	fma.rn.f32 	%f10474, %f10422, %f10426, %f10394;
	fma.rn.f32 	%f10475, %f10422, %f10427, %f10395;
	fma.rn.f32 	%f10476, %f10422, %f10428, %f10396;
	fma.rn.f32 	%f10477, %f10422, %f10429, %f10397;
	fma.rn.f32 	%f10478, %f10422, %f10430, %f10398;
	fma.rn.f32 	%f10479, %f10422, %f10431, %f10399;
	fma.rn.f32 	%f10480, %f10422, %f10432, %f10400;
	fma.rn.f32 	%f10481, %f10423, %f10425, %f10401;
	fma.rn.f32 	%f10482, %f10423, %f10426, %f10402;
	fma.rn.f32 	%f10483, %f10423, %f10427, %f10403;
	fma.rn.f32 	%f10484, %f10423, %f10428, %f10404;
	fma.rn.f32 	%f10485, %f10423, %f10429, %f10405;
	fma.rn.f32 	%f10486, %f10423, %f10430, %f10406;
	fma.rn.f32 	%f10487, %f10423, %f10431, %f10407;
	fma.rn.f32 	%f10488, %f10423, %f10432, %f10408;
	fma.rn.f32 	%f10489, %f10424, %f10425, %f10409;
	fma.rn.f32 	%f10490, %f10424, %f10426, %f10410;
	fma.rn.f32 	%f10491, %f10424, %f10427, %f10411;
	fma.rn.f32 	%f10492, %f10424, %f10428, %f10412;
	fma.rn.f32 	%f10493, %f10424, %f10429, %f10413;
	fma.rn.f32 	%f10494, %f10424, %f10430, %f10414;
	fma.rn.f32 	%f10495, %f10424, %f10431, %f10415;
	fma.rn.f32 	%f10496, %f10424, %f10432, %f10416;
	ld.shared.v4.f32 	{%f10497, %f10498, %f10499, %f10500}, [%r2+2048];
	ld.shared.v4.f32 	{%f10501, %f10502, %f10503, %f10504}, [%r2+2304];
	ld.shared.v4.f32 	{%f10505, %f10506, %f10507, %f10508}, [%r39+2048];
	ld.shared.v4.f32 	{%f10509, %f10510, %f10511, %f10512}, [%r39+2304];
	fma.rn.f32 	%f10513, %f10497, %f10505, %f10433;
	fma.rn.f32 	%f10514, %f10497, %f10506, %f10434;
	fma.rn.f32 	%f10515, %f10497, %f10507, %f10435;
	fma.rn.f32 	%f10516, %f10497, %f10508, %f10436;
	fma.rn.f32 	%f10517, %f10497, %f10509, %f10437;
	fma.rn.f32 	%f10518, %f10497, %f10510, %f10438;
	fma.rn.f32 	%f10519, %f10497, %f10511, %f10439;
	fma.rn.f32 	%f10520, %f10497, %f10512, %f10440;
	fma.rn.f32 	%f10521, %f10498, %f10505, %f10441;
	fma.rn.f32 	%f10522, %f10498, %f10506, %f10442;
	fma.rn.f32 	%f10523, %f10498, %f10507, %f10443;
	fma.rn.f32 	%f10524, %f10498, %f10508, %f10444;
	fma.rn.f32 	%f10525, %f10498, %f10509, %f10445;
	fma.rn.f32 	%f10526, %f10498, %f10510, %f10446;
	fma.rn.f32 	%f10527, %f10498, %f10511, %f10447;
	fma.rn.f32 	%f10528, %f10498, %f10512, %f10448;
	fma.rn.f32 	%f10529, %f10499, %f10505, %f10449;
	fma.rn.f32 	%f10530, %f10499, %f10506, %f10450;
	fma.rn.f32 	%f10531, %f10499, %f10507, %f10451;
	fma.rn.f32 	%f10532, %f10499, %f10508, %f10452;
	fma.rn.f32 	%f10533, %f10499, %f10509, %f10453;
	fma.rn.f32 	%f10534, %f10499, %f10510, %f10454;
	fma.rn.f32 	%f10535, %f10499, %f10511, %f10455;
	fma.rn.f32 	%f10536, %f10499, %f10512, %f10456;
	fma.rn.f32 	%f10537, %f10500, %f10505, %f10457;
	fma.rn.f32 	%f10538, %f10500, %f10506, %f10458;
	fma.rn.f32 	%f10539, %f10500, %f10507, %f10459;
	fma.rn.f32 	%f10540, %f10500, %f10508, %f10460;
	fma.rn.f32 	%f10541, %f10500, %f10509, %f10461;
	fma.rn.f32 	%f10542, %f10500, %f10510, %f10462;
	fma.rn.f32 	%f10543, %f10500, %f10511, %f10463;
	fma.rn.f32 	%f10544, %f10500, %f10512, %f10464;
	fma.rn.f32 	%f10545, %f10501, %f10505, %f10465;
	fma.rn.f32 	%f10546, %f10501, %f10506, %f10466;
	fma.rn.f32 	%f10547, %f10501, %f10507, %f10467;
	fma.rn.f32 	%f10548, %f10501, %f10508, %f10468;
	fma.rn.f32 	%f10549, %f10501, %f10509, %f10469;
	fma.rn.f32 	%f10550, %f10501, %f10510, %f10470;
	fma.rn.f32 	%f10551, %f10501, %f10511, %f10471;
	fma.rn.f32 	%f10552, %f10501, %f10512, %f10472;
	fma.rn.f32 	%f10553, %f10502, %f10505, %f10473;
	fma.rn.f32 	%f10554, %f10502, %f10506, %f10474;
	fma.rn.f32 	%f10555, %f10502, %f10507, %f10475;
	fma.rn.f32 	%f10556, %f10502, %f10508, %f10476;
	fma.rn.f32 	%f10557, %f10502, %f10509, %f10477;
	fma.rn.f32 	%f10558, %f10502, %f10510, %f10478;
	fma.rn.f32 	%f10559, %f10502, %f10511, %f10479;
	fma.rn.f32 	%f10560, %f10502, %f10512, %f10480;
	fma.rn.f32 	%f10561, %f10503, %f10505, %f10481;
	fma.rn.f32 	%f10562, %f10503, %f10506, %f10482;
	fma.rn.f32 	%f10563, %f10503, %f10507, %f10483;
	fma.rn.f32 	%f10564, %f10503, %f10508, %f10484;
	fma.rn.f32 	%f10565, %f10503, %f10509, %f10485;
	fma.rn.f32 	%f10566, %f10503, %f10510, %f10486;
	fma.rn.f32 	%f10567, %f10503, %f10511, %f10487;
	fma.rn.f32 	%f10568, %f10503, %f10512, %f10488;
	fma.rn.f32 	%f10569, %f10504, %f10505, %f10489;
	fma.rn.f32 	%f10570, %f10504, %f10506, %f10490;
	fma.rn.f32 	%f10571, %f10504, %f10507, %f10491;
	fma.rn.f32 	%f10572, %f10504, %f10508, %f10492;
	fma.rn.f32 	%f10573, %f10504, %f10509, %f10493;
	fma.rn.f32 	%f10574, %f10504, %f10510, %f10494;
	fma.rn.f32 	%f10575, %f10504, %f10511, %f10495;
	fma.rn.f32 	%f10576, %f10504, %f10512, %f10496;
	ld.shared.v4.f32 	{%f10577, %f10578, %f10579, %f10580}, [%r2+2560];
	ld.shared.v4.f32 	{%f10581, %f10582, %f10583, %f10584}, [%r2+2816];
	ld.shared.v4.f32 	{%f10585, %f10586, %f10587, %f10588}, [%r39+2560];
	ld.shared.v4.f32 	{%f10589, %f10590, %f10591, %f10592}, [%r39+2816];
	fma.rn.f32 	%f10593, %f10577, %f10585, %f10513;
	fma.rn.f32 	%f10594, %f10577, %f10586, %f10514;
	fma.rn.f32 	%f10595, %f10577, %f10587, %f10515;
	fma.rn.f32 	%f10596, %f10577, %f10588, %f10516;
	fma.rn.f32 	%f10597, %f10577, %f10589, %f10517;
	fma.rn.f32 	%f10598, %f10577, %f10590, %f10518;
	fma.rn.f32 	%f10599, %f10577, %f10591, %f10519;
	fma.rn.f32 	%f10600, %f10577, %f10592, %f10520;
	fma.rn.f32 	%f10601, %f10578, %f10585, %f10521;
	fma.rn.f32 	%f10602, %f10578, %f10586, %f10522;
	fma.rn.f32 	%f10603, %f10578, %f10587, %f10523;
	fma.rn.f32 	%f10604, %f10578, %f10588, %f10524;
	fma.rn.f32 	%f10605, %f10578, %f10589, %f10525;
	fma.rn.f32 	%f10606, %f10578, %f10590, %f10526;
	fma.rn.f32 	%f10607, %f10578, %f10591, %f10527;
	fma.rn.f32 	%f10608, %f10578, %f10592, %f10528;
	fma.rn.f32 	%f10609, %f10579, %f10585, %f10529;
	fma.rn.f32 	%f10610, %f10579, %f10586, %f10530;
	fma.rn.f32 	%f10611, %f10579, %f10587, %f10531;
	fma.rn.f32 	%f10612, %f10579, %f10588, %f10532;
	fma.rn.f32 	%f10613, %f10579, %f10589, %f10533;
	fma.rn.f32 	%f10614, %f10579, %f10590, %f10534;
	fma.rn.f32 	%f10615, %f10579, %f10591, %f10535;
	fma.rn.f32 	%f10616, %f10579, %f10592, %f10536;
	fma.rn.f32 	%f10617, %f10580, %f10585, %f10537;
	fma.rn.f32 	%f10618, %f10580, %f10586, %f10538;
	fma.rn.f32 	%f10619, %f10580, %f10587, %f10539;
	fma.rn.f32 	%f10620, %f10580, %f10588, %f10540;
	fma.rn.f32 	%f10621, %f10580, %f10589, %f10541;
	fma.rn.f32 	%f10622, %f10580, %f10590, %f10542;
	fma.rn.f32 	%f10623, %f10580, %f10591, %f10543;
	fma.rn.f32 	%f10624, %f10580, %f10592, %f10544;
	fma.rn.f32 	%f10625, %f10581, %f10585, %f10545;
	fma.rn.f32 	%f10626, %f10581, %f10586, %f10546;
	fma.rn.f32 	%f10627, %f10581, %f10587, %f10547;
	fma.rn.f32 	%f10628, %f10581, %f10588, %f10548;
	fma.rn.f32 	%f10629, %f10581, %f10589, %f10549;
	fma.rn.f32 	%f10630, %f10581, %f10590, %f10550;
	fma.rn.f32 	%f10631, %f10581, %f10591, %f10551;
	fma.rn.f32 	%f10632, %f10581, %f10592, %f10552;
	fma.rn.f32 	%f10633, %f10582, %f10585, %f10553;
	fma.rn.f32 	%f10634, %f10582, %f10586, %f10554;
	fma.rn.f32 	%f10635, %f10582, %f10587, %f10555;
	fma.rn.f32 	%f10636, %f10582, %f10588, %f10556;
	fma.rn.f32 	%f10637, %f10582, %f10589, %f10557;
	fma.rn.f32 	%f10638, %f10582, %f10590, %f10558;
	fma.rn.f32 	%f10639, %f10582, %f10591, %f10559;
	fma.rn.f32 	%f10640, %f10582, %f10592, %f10560;
	fma.rn.f32 	%f10641, %f10583, %f10585, %f10561;
	fma.rn.f32 	%f10642, %f10583, %f10586, %f10562;
	fma.rn.f32 	%f10643, %f10583, %f10587, %f10563;
	fma.rn.f32 	%f10644, %f10583, %f10588, %f10564;
	fma.rn.f32 	%f10645, %f10583, %f10589, %f10565;
	fma.rn.f32 	%f10646, %f10583, %f10590, %f10566;
	fma.rn.f32 	%f10647, %f10583, %f10591, %f10567;
	fma.rn.f32 	%f10648, %f10583, %f10592, %f10568;
	fma.rn.f32 	%f10649, %f10584, %f10585, %f10569;
	fma.rn.f32 	%f10650, %f10584, %f10586, %f10570;
	fma.rn.f32 	%f10651, %f10584, %f10587, %f10571;
	fma.rn.f32 	%f10652, %f10584, %f10588, %f10572;
	fma.rn.f32 	%f10653, %f10584, %f10589, %f10573;
	fma.rn.f32 	%f10654, %f10584, %f10590, %f10574;
	fma.rn.f32 	%f10655, %f10584, %f10591, %f10575;
	fma.rn.f32 	%f10656, %f10584, %f10592, %f10576;
	ld.shared.v4.f32 	{%f10657, %f10658, %f10659, %f10660}, [%r2+3072];
	ld.shared.v4.f32 	{%f10661, %f10662, %f10663, %f10664}, [%r2+3328];
	ld.shared.v4.f32 	{%f10665, %f10666, %f10667, %f10668}, [%r39+3072];
	ld.shared.v4.f32 	{%f10669, %f10670, %f10671, %f10672}, [%r39+3328];
	fma.rn.f32 	%f10673, %f10657, %f10665, %f10593;
	fma.rn.f32 	%f10674, %f10657, %f10666, %f10594;
	fma.rn.f32 	%f10675, %f10657, %f10667, %f10595;
	fma.rn.f32 	%f10676, %f10657, %f10668, %f10596;
	fma.rn.f32 	%f10677, %f10657, %f10669, %f10597;
	fma.rn.f32 	%f10678, %f10657, %f10670, %f10598;
	fma.rn.f32 	%f10679, %f10657, %f10671, %f10599;
	fma.rn.f32 	%f10680, %f10657, %f10672, %f10600;
	fma.rn.f32 	%f10681, %f10658, %f10665, %f10601;
	fma.rn.f32 	%f10682, %f10658, %f10666, %f10602;
	fma.rn.f32 	%f10683, %f10658, %f10667, %f10603;
	fma.rn.f32 	%f10684, %f10658, %f10668, %f10604;
	fma.rn.f32 	%f10685, %f10658, %f10669, %f10605;
	fma.rn.f32 	%f10686, %f10658, %f10670, %f10606;
	fma.rn.f32 	%f10687, %f10658, %f10671, %f10607;
	fma.rn.f32 	%f10688, %f10658, %f10672, %f10608;
	fma.rn.f32 	%f10689, %f10659, %f10665, %f10609;
	fma.rn.f32 	%f10690, %f10659, %f10666, %f10610;
	fma.rn.f32 	%f10691, %f10659, %f10667, %f10611;
	fma.rn.f32 	%f10692, %f10659, %f10668, %f10612;
	fma.rn.f32 	%f10693, %f10659, %f10669, %f10613;
	fma.rn.f32 	%f10694, %f10659, %f10670, %f10614;
	fma.rn.f32 	%f10695, %f10659, %f10671, %f10615;
	fma.rn.f32 	%f10696, %f10659, %f10672, %f10616;
	fma.rn.f32 	%f10697, %f10660, %f10665, %f10617;
	fma.rn.f32 	%f10698, %f10660, %f10666, %f10618;
	fma.rn.f32 	%f10699, %f10660, %f10667, %f10619;
	fma.rn.f32 	%f10700, %f10660, %f10668, %f10620;
	fma.rn.f32 	%f10701, %f10660, %f10669, %f10621;
	fma.rn.f32 	%f10702, %f10660, %f10670, %f10622;
	fma.rn.f32 	%f10703, %f10660, %f10671, %f10623;
	fma.rn.f32 	%f10704, %f10660, %f10672, %f10624;
	fma.rn.f32 	%f10705, %f10661, %f10665, %f10625;
	fma.rn.f32 	%f10706, %f10661, %f10666, %f10626;
	fma.rn.f32 	%f10707, %f10661, %f10667, %f10627;
	fma.rn.f32 	%f10708, %f10661, %f10668, %f10628;
	fma.rn.f32 	%f10709, %f10661, %f10669, %f10629;
	fma.rn.f32 	%f10710, %f10661, %f10670, %f10630;
	fma.rn.f32 	%f10711, %f10661, %f10671, %f10631;
	fma.rn.f32 	%f10712, %f10661, %f10672, %f10632;
	fma.rn.f32 	%f10713, %f10662, %f10665, %f10633;
	fma.rn.f32 	%f10714, %f10662, %f10666, %f10634;
	fma.rn.f32 	%f10715, %f10662, %f10667, %f10635;
	fma.rn.f32 	%f10716, %f10662, %f10668, %f10636;
	fma.rn.f32 	%f10717, %f10662, %f10669, %f10637;
	fma.rn.f32 	%f10718, %f10662, %f10670, %f10638;
	fma.rn.f32 	%f10719, %f10662, %f10671, %f10639;
	fma.rn.f32 	%f10720, %f10662, %f10672, %f10640;
	fma.rn.f32 	%f10721, %f10663, %f10665, %f10641;
	fma.rn.f32 	%f10722, %f10663, %f10666, %f10642;
	fma.rn.f32 	%f10723, %f10663, %f10667, %f10643;
	fma.rn.f32 	%f10724, %f10663, %f10668, %f10644;
	fma.rn.f32 	%f10725, %f10663, %f10669, %f10645;
	fma.rn.f32 	%f10726, %f10663, %f10670, %f10646;
	fma.rn.f32 	%f10727, %f10663, %f10671, %f10647;
	fma.rn.f32 	%f10728, %f10663, %f10672, %f10648;
	fma.rn.f32 	%f10729, %f10664, %f10665, %f10649;
	fma.rn.f32 	%f10730, %f10664, %f10666, %f10650;
	fma.rn.f32 	%f10731, %f10664, %f10667, %f10651;
	fma.rn.f32 	%f10732, %f10664, %f10668, %f10652;
	fma.rn.f32 	%f10733, %f10664, %f10669, %f10653;
	fma.rn.f32 	%f10734, %f10664, %f10670, %f10654;
	fma.rn.f32 	%f10735, %f10664, %f10671, %f10655;
	fma.rn.f32 	%f10736, %f10664, %f10672, %f10656;
	ld.shared.v4.f32 	{%f10737, %f10738, %f10739, %f10740}, [%r2+3584];
	ld.shared.v4.f32 	{%f10741, %f10742, %f10743, %f10744}, [%r2+3840];
	ld.shared.v4.f32 	{%f10745, %f10746, %f10747, %f10748}, [%r39+3584];
	ld.shared.v4.f32 	{%f10749, %f10750, %f10751, %f10752}, [%r39+3840];
	fma.rn.f32 	%f10753, %f10737, %f10745, %f10673;
	fma.rn.f32 	%f10754, %f10737, %f10746, %f10674;
	fma.rn.f32 	%f10755, %f10737, %f10747, %f10675;
	fma.rn.f32 	%f10756, %f10737, %f10748, %f10676;
	fma.rn.f32 	%f10757, %f10737, %f10749, %f10677;
	fma.rn.f32 	%f10758, %f10737, %f10750, %f10678;
	fma.rn.f32 	%f10759, %f10737, %f10751, %f10679;
	fma.rn.f32 	%f10760, %f10737, %f10752, %f10680;
	fma.rn.f32 	%f10761, %f10738, %f10745, %f10681;
	fma.rn.f32 	%f10762, %f10738, %f10746, %f10682;
	fma.rn.f32 	%f10763, %f10738, %f10747, %f10683;
	fma.rn.f32 	%f10764, %f10738, %f10748, %f10684;
	fma.rn.f32 	%f10765, %f10738, %f10749, %f10685;
	fma.rn.f32 	%f10766, %f10738, %f10750, %f10686;
	fma.rn.f32 	%f10767, %f10738, %f10751, %f10687;
	fma.rn.f32 	%f10768, %f10738, %f10752, %f10688;
	fma.rn.f32 	%f10769, %f10739, %f10745, %f10689;
	fma.rn.f32 	%f10770, %f10739, %f10746, %f10690;
	fma.rn.f32 	%f10771, %f10739, %f10747, %f10691;
	fma.rn.f32 	%f10772, %f10739, %f10748, %f10692;
	fma.rn.f32 	%f10773, %f10739, %f10749, %f10693;
	fma.rn.f32 	%f10774, %f10739, %f10750, %f10694;
	fma.rn.f32 	%f10775, %f10739, %f10751, %f10695;
	fma.rn.f32 	%f10776, %f10739, %f10752, %f10696;
	fma.rn.f32 	%f10777, %f10740, %f10745, %f10697;
	fma.rn.f32 	%f10778, %f10740, %f10746, %f10698;
	fma.rn.f32 	%f10779, %f10740, %f10747, %f10699;
	fma.rn.f32 	%f10780, %f10740, %f10748, %f10700;
	fma.rn.f32 	%f10781, %f10740, %f10749, %f10701;
	fma.rn.f32 	%f10782, %f10740, %f10750, %f10702;
	fma.rn.f32 	%f10783, %f10740, %f10751, %f10703;
	fma.rn.f32 	%f10784, %f10740, %f10752, %f10704;
	fma.rn.f32 	%f10785, %f10741, %f10745, %f10705;
	fma.rn.f32 	%f10786, %f10741, %f10746, %f10706;
	fma.rn.f32 	%f10787, %f10741, %f10747, %f10707;
	fma.rn.f32 	%f10788, %f10741, %f10748, %f10708;
	fma.rn.f32 	%f10789, %f10741, %f10749, %f10709;
	fma.rn.f32 	%f10790, %f10741, %f10750, %f10710;
	fma.rn.f32 	%f10791, %f10741, %f10751, %f10711;
	fma.rn.f32 	%f10792, %f10741, %f10752, %f10712;
	fma.rn.f32 	%f10793, %f10742, %f10745, %f10713;
	fma.rn.f32 	%f10794, %f10742, %f10746, %f10714;
	fma.rn.f32 	%f10795, %f10742, %f10747, %f10715;
	fma.rn.f32 	%f10796, %f10742, %f10748, %f10716;
	fma.rn.f32 	%f10797, %f10742, %f10749, %f10717;
	fma.rn.f32 	%f10798, %f10742, %f10750, %f10718;
	fma.rn.f32 	%f10799, %f10742, %f10751, %f10719;
	fma.rn.f32 	%f10800, %f10742, %f10752, %f10720;
	fma.rn.f32 	%f10801, %f10743, %f10745, %f10721;
	fma.rn.f32 	%f10802, %f10743, %f10746, %f10722;
	fma.rn.f32 	%f10803, %f10743, %f10747, %f10723;
	fma.rn.f32 	%f10804, %f10743, %f10748, %f10724;
	fma.rn.f32 	%f10805, %f10743, %f10749, %f10725;
	fma.rn.f32 	%f10806, %f10743, %f10750, %f10726;
	fma.rn.f32 	%f10807, %f10743, %f10751, %f10727;
	fma.rn.f32 	%f10808, %f10743, %f10752, %f10728;
	fma.rn.f32 	%f10809, %f10744, %f10745, %f10729;
	fma.rn.f32 	%f10810, %f10744, %f10746, %f10730;
	fma.rn.f32 	%f10811, %f10744, %f10747, %f10731;
	fma.rn.f32 	%f10812, %f10744, %f10748, %f10732;
	fma.rn.f32 	%f10813, %f10744, %f10749, %f10733;
	fma.rn.f32 	%f10814, %f10744, %f10750, %f10734;
	fma.rn.f32 	%f10815, %f10744, %f10751, %f10735;
	fma.rn.f32 	%f10816, %f10744, %f10752, %f10736;
	st.shared.f32 	[%r34+4096], %f10169;
	st.shared.f32 	[%r34+4608], %f10170;
	st.shared.f32 	[%r34+5120], %f10171;
	st.shared.f32 	[%r34+5632], %f10172;
	st.shared.v4.f32 	[%r37+4096], {%f10173, %f10174, %f10175, %f10176};
	bar.sync 	0;
	ld.shared.v4.f32 	{%f10817, %f10818, %f10819, %f10820}, [%r2+4096];
	ld.shared.v4.f32 	{%f10821, %f10822, %f10823, %f10824}, [%r2+4352];
	ld.shared.v4.f32 	{%f10825, %f10826, %f10827, %f10828}, [%r39+4096];
	ld.shared.v4.f32 	{%f10829, %f10830, %f10831, %f10832}, [%r39+4352];
	fma.rn.f32 	%f10833, %f10817, %f10825, %f10753;
	fma.rn.f32 	%f10834, %f10817, %f10826, %f10754;
	fma.rn.f32 	%f10835, %f10817, %f10827, %f10755;
	fma.rn.f32 	%f10836, %f10817, %f10828, %f10756;
	fma.rn.f32 	%f10837, %f10817, %f10829, %f10757;
	fma.rn.f32 	%f10838, %f10817, %f10830, %f10758;
	fma.rn.f32 	%f10839, %f10817, %f10831, %f10759;
	fma.rn.f32 	%f10840, %f10817, %f10832, %f10760;
	fma.rn.f32 	%f10841, %f10818, %f10825, %f10761;
	fma.rn.f32 	%f10842, %f10818, %f10826, %f10762;
	fma.rn.f32 	%f10843, %f10818, %f10827, %f10763;
	fma.rn.f32 	%f10844, %f10818, %f10828, %f10764;
	fma.rn.f32 	%f10845, %f10818, %f10829, %f10765;
	fma.rn.f32 	%f10846, %f10818, %f10830, %f10766;
	fma.rn.f32 	%f10847, %f10818, %f10831, %f10767;
	fma.rn.f32 	%f10848, %f10818, %f10832, %f10768;
	fma.rn.f32 	%f10849, %f10819, %f10825, %f10769;
	fma.rn.f32 	%f10850, %f10819, %f10826, %f10770;
	fma.rn.f32 	%f10851, %f10819, %f10827, %f10771;
	fma.rn.f32 	%f10852, %f10819, %f10828, %f10772;
	fma.rn.f32 	%f10853, %f10819, %f10829, %f10773;
	fma.rn.f32 	%f10854, %f10819, %f10830, %f10774;
	fma.rn.f32 	%f10855, %f10819, %f10831, %f10775;
	fma.rn.f32 	%f10856, %f10819, %f10832, %f10776;
	fma.rn.f32 	%f10857, %f10820, %f10825, %f10777;
	fma.rn.f32 	%f10858, %f10820, %f10826, %f10778;
	fma.rn.f32 	%f10859, %f10820, %f10827, %f10779;
	fma.rn.f32 	%f10860, %f10820, %f10828, %f10780;
	fma.rn.f32 	%f10861, %f10820, %f10829, %f10781;
	fma.rn.f32 	%f10862, %f10820, %f10830, %f10782;
	fma.rn.f32 	%f10863, %f10820, %f10831, %f10783;
	fma.rn.f32 	%f10864, %f10820, %f10832, %f10784;
	fma.rn.f32 	%f10865, %f10821, %f10825, %f10785;
	fma.rn.f32 	%f10866, %f10821, %f10826, %f10786;
	fma.rn.f32 	%f10867, %f10821, %f10827, %f10787;
	fma.rn.f32 	%f10868, %f10821, %f10828, %f10788;
	fma.rn.f32 	%f10869, %f10821, %f10829, %f10789;
	fma.rn.f32 	%f10870, %f10821, %f10830, %f10790;
	fma.rn.f32 	%f10871, %f10821, %f10831, %f10791;
	fma.rn.f32 	%f10872, %f10821, %f10832, %f10792;
	fma.rn.f32 	%f10873, %f10822, %f10825, %f10793;
	fma.rn.f32 	%f10874, %f10822, %f10826, %f10794;
	fma.rn.f32 	%f10875, %f10822, %f10827, %f10795;
	fma.rn.f32 	%f10876, %f10822, %f10828, %f10796;
	fma.rn.f32 	%f10877, %f10822, %f10829, %f10797;
	fma.rn.f32 	%f10878, %f10822, %f10830, %f10798;
	fma.rn.f32 	%f10879, %f10822, %f10831, %f10799;
	fma.rn.f32 	%f10880, %f10822, %f10832, %f10800;
	fma.rn.f32 	%f10881, %f10823, %f10825, %f10801;
	fma.rn.f32 	%f10882, %f10823, %f10826, %f10802;
	fma.rn.f32 	%f10883, %f10823, %f10827, %f10803;
	fma.rn.f32 	%f10884, %f10823, %f10828, %f10804;
	fma.rn.f32 	%f10885, %f10823, %f10829, %f10805;
	fma.rn.f32 	%f10886, %f10823, %f10830, %f10806;
	fma.rn.f32 	%f10887, %f10823, %f10831, %f10807;
	fma.rn.f32 	%f10888, %f10823, %f10832, %f10808;
	fma.rn.f32 	%f10889, %f10824, %f10825, %f10809;
	fma.rn.f32 	%f10890, %f10824, %f10826, %f10810;
	fma.rn.f32 	%f10891, %f10824, %f10827, %f10811;
	fma.rn.f32 	%f10892, %f10824, %f10828, %f10812;
	fma.rn.f32 	%f10893, %f10824, %f10829, %f10813;
	fma.rn.f32 	%f10894, %f10824, %f10830, %f10814;
	fma.rn.f32 	%f10895, %f10824, %f10831, %f10815;
	fma.rn.f32 	%f10896, %f10824, %f10832, %f10816;
	ld.shared.v4.f32 	{%f10897, %f10898, %f10899, %f10900}, [%r2+4608];
	ld.shared.v4.f32 	{%f10901, %f10902, %f10903, %f10904}, [%r2+4864];
	ld.shared.v4.f32 	{%f10905, %f10906, %f10907, %f10908}, [%r39+4608];
	ld.shared.v4.f32 	{%f10909, %f10910, %f10911, %f10912}, [%r39+4864];
	fma.rn.f32 	%f10913, %f10897, %f10905, %f10833;
	fma.rn.f32 	%f10914, %f10897, %f10906, %f10834;
	fma.rn.f32 	%f10915, %f10897, %f10907, %f10835;
	fma.rn.f32 	%f10916, %f10897, %f10908, %f10836;
	fma.rn.f32 	%f10917, %f10897, %f10909, %f10837;
	fma.rn.f32 	%f10918, %f10897, %f10910, %f10838;
	fma.rn.f32 	%f10919, %f10897, %f10911, %f10839;
	fma.rn.f32 	%f10920, %f10897, %f10912, %f10840;
	fma.rn.f32 	%f10921, %f10898, %f10905, %f10841;
	fma.rn.f32 	%f10922, %f10898, %f10906, %f10842;
	fma.rn.f32 	%f10923, %f10898, %f10907, %f10843;
	fma.rn.f32 	%f10924, %f10898, %f10908, %f10844;
	fma.rn.f32 	%f10925, %f10898, %f10909, %f10845;
	fma.rn.f32 	%f10926, %f10898, %f10910, %f10846;
	fma.rn.f32 	%f10927, %f10898, %f10911, %f10847;
	fma.rn.f32 	%f10928, %f10898, %f10912, %f10848;
	fma.rn.f32 	%f10929, %f10899, %f10905, %f10849;
	fma.rn.f32 	%f10930, %f10899, %f10906, %f10850;
	fma.rn.f32 	%f10931, %f10899, %f10907, %f10851;
	fma.rn.f32 	%f10932, %f10899, %f10908, %f10852;
	fma.rn.f32 	%f10933, %f10899, %f10909, %f10853;
	fma.rn.f32 	%f10934, %f10899, %f10910, %f10854;
	fma.rn.f32 	%f10935, %f10899, %f10911, %f10855;
	fma.rn.f32 	%f10936, %f10899, %f10912, %f10856;
	fma.rn.f32 	%f10937, %f10900, %f10905, %f10857;
	fma.rn.f32 	%f10938, %f10900, %f10906, %f10858;
	fma.rn.f32 	%f10939, %f10900, %f10907, %f10859;
	fma.rn.f32 	%f10940, %f10900, %f10908, %f10860;
	fma.rn.f32 	%f10941, %f10900, %f10909, %f10861;
	fma.rn.f32 	%f10942, %f10900, %f10910, %f10862;
	fma.rn.f32 	%f10943, %f10900, %f10911, %f10863;
	fma.rn.f32 	%f10944, %f10900, %f10912, %f10864;
	fma.rn.f32 	%f10945, %f10901, %f10905, %f10865;
	fma.rn.f32 	%f10946, %f10901, %f10906, %f10866;
	fma.rn.f32 	%f10947, %f10901, %f10907, %f10867;
	fma.rn.f32 	%f10948, %f10901, %f10908, %f10868;
	fma.rn.f32 	%f10949, %f10901, %f10909, %f10869;
	fma.rn.f32 	%f10950, %f10901, %f10910, %f10870;
	fma.rn.f32 	%f10951, %f10901, %f10911, %f10871;
	fma.rn.f32 	%f10952, %f10901, %f10912, %f10872;
	fma.rn.f32 	%f10953, %f10902, %f10905, %f10873;
	fma.rn.f32 	%f10954, %f10902, %f10906, %f10874;
	fma.rn.f32 	%f10955, %f10902, %f10907, %f10875;
	fma.rn.f32 	%f10956, %f10902, %f10908, %f10876;
	fma.rn.f32 	%f10957, %f10902, %f10909, %f10877;
	fma.rn.f32 	%f10958, %f10902, %f10910, %f10878;
	fma.rn.f32 	%f10959, %f10902, %f10911, %f10879;
	fma.rn.f32 	%f10960, %f10902, %f10912, %f10880;
	fma.rn.f32 	%f10961, %f10903, %f10905, %f10881;
	fma.rn.f32 	%f10962, %f10903, %f10906, %f10882;
	fma.rn.f32 	%f10963, %f10903, %f10907, %f10883;
	fma.rn.f32 	%f10964, %f10903, %f10908, %f10884;
	fma.rn.f32 	%f10965, %f10903, %f10909, %f10885;
	fma.rn.f32 	%f10966, %f10903, %f10910, %f10886;
	fma.rn.f32 	%f10967, %f10903, %f10911, %f10887;
	fma.rn.f32 	%f10968, %f10903, %f10912, %f10888;
	fma.rn.f32 	%f10969, %f10904, %f10905, %f10889;
	fma.rn.f32 	%f10970, %f10904, %f10906, %f10890;
	fma.rn.f32 	%f10971, %f10904, %f10907, %f10891;
	fma.rn.f32 	%f10972, %f10904, %f10908, %f10892;
	fma.rn.f32 	%f10973, %f10904, %f10909, %f10893;
	fma.rn.f32 	%f10974, %f10904, %f10910, %f10894;
	fma.rn.f32 	%f10975, %f10904, %f10911, %f10895;
	fma.rn.f32 	%f10976, %f10904, %f10912, %f10896;
	ld.shared.v4.f32 	{%f10977, %f10978, %f10979, %f10980}, [%r2+5120];
	ld.shared.v4.f32 	{%f10981, %f10982, %f10983, %f10984}, [%r2+5376];
	ld.shared.v4.f32 	{%f10985, %f10986, %f10987, %f10988}, [%r39+5120];
	ld.shared.v4.f32 	{%f10989, %f10990, %f10991, %f10992}, [%r39+5376];
	fma.rn.f32 	%f10993, %f10977, %f10985, %f10913;
	fma.rn.f32 	%f10994, %f10977, %f10986, %f10914;
	fma.rn.f32 	%f10995, %f10977, %f10987, %f10915;
	fma.rn.f32 	%f10996, %f10977, %f10988, %f10916;
	fma.rn.f32 	%f10997, %f10977, %f10989, %f10917;
	fma.rn.f32 	%f10998, %f10977, %f10990, %f10918;
	fma.rn.f32 	%f10999, %f10977, %f10991, %f10919;
	fma.rn.f32 	%f11000, %f10977, %f10992, %f10920;
	fma.rn.f32 	%f11001, %f10978, %f10985, %f10921;
	fma.rn.f32 	%f11002, %f10978, %f10986, %f10922;
	fma.rn.f32 	%f11003, %f10978, %f10987, %f10923;
	fma.rn.f32 	%f11004, %f10978, %f10988, %f10924;
	fma.rn.f32 	%f11005, %f10978, %f10989, %f10925;
	fma.rn.f32 	%f11006, %f10978, %f10990, %f10926;
	fma.rn.f32 	%f11007, %f10978, %f10991, %f10927;
	fma.rn.f32 	%f11008, %f10978, %f10992, %f10928;
	fma.rn.f32 	%f11009, %f10979, %f10985, %f10929;
	fma.rn.f32 	%f11010, %f10979, %f10986, %f10930;
	fma.rn.f32 	%f11011, %f10979, %f10987, %f10931;
	fma.rn.f32 	%f11012, %f10979, %f10988, %f10932;
	fma.rn.f32 	%f11013, %f10979, %f10989, %f10933;
	fma.rn.f32 	%f11014, %f10979, %f10990, %f10934;
	fma.rn.f32 	%f11015, %f10979, %f10991, %f10935;
	fma.rn.f32 	%f11016, %f10979, %f10992, %f10936;
	fma.rn.f32 	%f11017, %f10980, %f10985, %f10937;
	fma.rn.f32 	%f11018, %f10980, %f10986, %f10938;
	fma.rn.f32 	%f11019, %f10980, %f10987, %f10939;
	fma.rn.f32 	%f11020, %f10980, %f10988, %f10940;
	fma.rn.f32 	%f11021, %f10980, %f10989, %f10941;
	fma.rn.f32 	%f11022, %f10980, %f10990, %f10942;
	fma.rn.f32 	%f11023, %f10980, %f10991, %f10943;
	fma.rn.f32 	%f11024, %f10980, %f10992, %f10944;
	fma.rn.f32 	%f11025, %f10981, %f10985, %f10945;
	fma.rn.f32 	%f11026, %f10981, %f10986, %f10946;
	fma.rn.f32 	%f11027, %f10981, %f10987, %f10947;
	fma.rn.f32 	%f11028, %f10981, %f10988, %f10948;
	fma.rn.f32 	%f11029, %f10981, %f10989, %f10949;
	fma.rn.f32 	%f11030, %f10981, %f10990, %f10950;
	fma.rn.f32 	%f11031, %f10981, %f10991, %f10951;
	fma.rn.f32 	%f11032, %f10981, %f10992, %f10952;
	fma.rn.f32 	%f11033, %f10982, %f10985, %f10953;
	fma.rn.f32 	%f11034, %f10982, %f10986, %f10954;
	fma.rn.f32 	%f11035, %f10982, %f10987, %f10955;
	fma.rn.f32 	%f11036, %f10982, %f10988, %f10956;
	fma.rn.f32 	%f11037, %f10982, %f10989, %f10957;
	fma.rn.f32 	%f11038, %f10982, %f10990, %f10958;
	fma.rn.f32 	%f11039, %f10982, %f10991, %f10959;
	fma.rn.f32 	%f11040, %f10982, %f10992, %f10960;
	fma.rn.f32 	%f11041, %f10983, %f10985, %f10961;
	fma.rn.f32 	%f11042, %f10983, %f10986, %f10962;
	fma.rn.f32 	%f11043, %f10983, %f10987, %f10963;
	fma.rn.f32 	%f11044, %f10983, %f10988, %f10964;
	fma.rn.f32 	%f11045, %f10983, %f10989, %f10965;
	fma.rn.f32 	%f11046, %f10983, %f10990, %f10966;
	fma.rn.f32 	%f11047, %f10983, %f10991, %f10967;
	fma.rn.f32 	%f11048, %f10983, %f10992, %f10968;
	fma.rn.f32 	%f11049, %f10984, %f10985, %f10969;
	fma.rn.f32 	%f11050, %f10984, %f10986, %f10970;
	fma.rn.f32 	%f11051, %f10984, %f10987, %f10971;
	fma.rn.f32 	%f11052, %f10984, %f10988, %f10972;
	fma.rn.f32 	%f11053, %f10984, %f10989, %f10973;
	fma.rn.f32 	%f11054, %f10984, %f10990, %f10974;
	fma.rn.f32 	%f11055, %f10984, %f10991, %f10975;
	fma.rn.f32 	%f11056, %f10984, %f10992, %f10976;
	ld.shared.v4.f32 	{%f11057, %f11058, %f11059, %f11060}, [%r2+5632];
	ld.shared.v4.f32 	{%f11061, %f11062, %f11063, %f11064}, [%r2+5888];
	ld.shared.v4.f32 	{%f11065, %f11066, %f11067, %f11068}, [%r39+5632];
	ld.shared.v4.f32 	{%f11069, %f11070, %f11071, %f11072}, [%r39+5888];
	fma.rn.f32 	%f11073, %f11057, %f11065, %f10993;
	fma.rn.f32 	%f11074, %f11057, %f11066, %f10994;
	fma.rn.f32 	%f11075, %f11057, %f11067, %f10995;
	fma.rn.f32 	%f11076, %f11057, %f11068, %f10996;
	fma.rn.f32 	%f11077, %f11057, %f11069, %f10997;
	fma.rn.f32 	%f11078, %f11057, %f11070, %f10998;
	fma.rn.f32 	%f11079, %f11057, %f11071, %f10999;
	fma.rn.f32 	%f11080, %f11057, %f11072, %f11000;
	fma.rn.f32 	%f11081, %f11058, %f11065, %f11001;
	fma.rn.f32 	%f11082, %f11058, %f11066, %f11002;
	fma.rn.f32 	%f11083, %f11058, %f11067, %f11003;
	fma.rn.f32 	%f11084, %f11058, %f11068, %f11004;
	fma.rn.f32 	%f11085, %f11058, %f11069, %f11005;
	fma.rn.f32 	%f11086, %f11058, %f11070, %f11006;
	fma.rn.f32 	%f11087, %f11058, %f11071, %f11007;
	fma.rn.f32 	%f11088, %f11058, %f11072, %f11008;
	fma.rn.f32 	%f11089, %f11059, %f11065, %f11009;
	fma.rn.f32 	%f11090, %f11059, %f11066, %f11010;
	fma.rn.f32 	%f11091, %f11059, %f11067, %f11011;
	fma.rn.f32 	%f11092, %f11059, %f11068, %f11012;
	fma.rn.f32 	%f11093, %f11059, %f11069, %f11013;
	fma.rn.f32 	%f11094, %f11059, %f11070, %f11014;
	fma.rn.f32 	%f11095, %f11059, %f11071, %f11015;
	fma.rn.f32 	%f11096, %f11059, %f11072, %f11016;
	fma.rn.f32 	%f11097, %f11060, %f11065, %f11017;
	fma.rn.f32 	%f11098, %f11060, %f11066, %f11018;
	fma.rn.f32 	%f11099, %f11060, %f11067, %f11019;
	fma.rn.f32 	%f11100, %f11060, %f11068, %f11020;
	fma.rn.f32 	%f11101, %f11060, %f11069, %f11021;
	fma.rn.f32 	%f11102, %f11060, %f11070, %f11022;
	fma.rn.f32 	%f11103, %f11060, %f11071, %f11023;
	fma.rn.f32 	%f11104, %f11060, %f11072, %f11024;
	fma.rn.f32 	%f11105, %f11061, %f11065, %f11025;
	fma.rn.f32 	%f11106, %f11061, %f11066, %f11026;
	fma.rn.f32 	%f11107, %f11061, %f11067, %f11027;
	fma.rn.f32 	%f11108, %f11061, %f11068, %f11028;
	fma.rn.f32 	%f11109, %f11061, %f11069, %f11029;
	fma.rn.f32 	%f11110, %f11061, %f11070, %f11030;
	fma.rn.f32 	%f11111, %f11061, %f11071, %f11031;
	fma.rn.f32 	%f11112, %f11061, %f11072, %f11032;
	fma.rn.f32 	%f11113, %f11062, %f11065, %f11033;
	fma.rn.f32 	%f11114, %f11062, %f11066, %f11034;
	fma.rn.f32 	%f11115, %f11062, %f11067, %f11035;
	fma.rn.f32 	%f11116, %f11062, %f11068, %f11036;
	fma.rn.f32 	%f11117, %f11062, %f11069, %f11037;
	fma.rn.f32 	%f11118, %f11062, %f11070, %f11038;
	fma.rn.f32 	%f11119, %f11062, %f11071, %f11039;
	fma.rn.f32 	%f11120, %f11062, %f11072, %f11040;
	fma.rn.f32 	%f11121, %f11063, %f11065, %f11041;
	fma.rn.f32 	%f11122, %f11063, %f11066, %f11042;
	fma.rn.f32 	%f11123, %f11063, %f11067, %f11043;
	fma.rn.f32 	%f11124, %f11063, %f11068, %f11044;
	fma.rn.f32 	%f11125, %f11063, %f11069, %f11045;
	fma.rn.f32 	%f11126, %f11063, %f11070, %f11046;
	fma.rn.f32 	%f11127, %f11063, %f11071, %f11047;
	fma.rn.f32 	%f11128, %f11063, %f11072, %f11048;
	fma.rn.f32 	%f11129, %f11064, %f11065, %f11049;
	fma.rn.f32 	%f11130, %f11064, %f11066, %f11050;
	fma.rn.f32 	%f11131, %f11064, %f11067, %f11051;
	fma.rn.f32 	%f11132, %f11064, %f11068, %f11052;
	fma.rn.f32 	%f11133, %f11064, %f11069, %f11053;
	fma.rn.f32 	%f11134, %f11064, %f11070, %f11054;
	fma.rn.f32 	%f11135, %f11064, %f11071, %f11055;
	fma.rn.f32 	%f11136, %f11064, %f11072, %f11056;
	ld.shared.v4.f32 	{%f11137, %f11138, %f11139, %f11140}, [%r2+6144];
	ld.shared.v4.f32 	{%f11141, %f11142, %f11143, %f11144}, [%r2+6400];
	ld.shared.v4.f32 	{%f11145, %f11146, %f11147, %f11148}, [%r39+6144];
	ld.shared.v4.f32 	{%f11149, %f11150, %f11151, %f11152}, [%r39+6400];
	fma.rn.f32 	%f11153, %f11137, %f11145, %f11073;
	fma.rn.f32 	%f11154, %f11137, %f11146, %f11074;
	fma.rn.f32 	%f11155, %f11137, %f11147, %f11075;
	fma.rn.f32 	%f11156, %f11137, %f11148, %f11076;
	fma.rn.f32 	%f11157, %f11137, %f11149, %f11077;
	fma.rn.f32 	%f11158, %f11137, %f11150, %f11078;
	fma.rn.f32 	%f11159, %f11137, %f11151, %f11079;
	fma.rn.f32 	%f11160, %f11137, %f11152, %f11080;
	fma.rn.f32 	%f11161, %f11138, %f11145, %f11081;
	fma.rn.f32 	%f11162, %f11138, %f11146, %f11082;
	fma.rn.f32 	%f11163, %f11138, %f11147, %f11083;
	fma.rn.f32 	%f11164, %f11138, %f11148, %f11084;
	fma.rn.f32 	%f11165, %f11138, %f11149, %f11085;
	fma.rn.f32 	%f11166, %f11138, %f11150, %f11086;
	fma.rn.f32 	%f11167, %f11138, %f11151, %f11087;
	fma.rn.f32 	%f11168, %f11138, %f11152, %f11088;
	fma.rn.f32 	%f11169, %f11139, %f11145, %f11089;
	fma.rn.f32 	%f11170, %f11139, %f11146, %f11090;
	fma.rn.f32 	%f11171, %f11139, %f11147, %f11091;
	fma.rn.f32 	%f11172, %f11139, %f11148, %f11092;
	fma.rn.f32 	%f11173, %f11139, %f11149, %f11093;
	fma.rn.f32 	%f11174, %f11139, %f11150, %f11094;
	fma.rn.f32 	%f11175, %f11139, %f11151, %f11095;
	fma.rn.f32 	%f11176, %f11139, %f11152, %f11096;
	fma.rn.f32 	%f11177, %f11140, %f11145, %f11097;
	fma.rn.f32 	%f11178, %f11140, %f11146, %f11098;
	fma.rn.f32 	%f11179, %f11140, %f11147, %f11099;
	fma.rn.f32 	%f11180, %f11140, %f11148, %f11100;
	fma.rn.f32 	%f11181, %f11140, %f11149, %f11101;
	fma.rn.f32 	%f11182, %f11140, %f11150, %f11102;
	fma.rn.f32 	%f11183, %f11140, %f11151, %f11103;
	fma.rn.f32 	%f11184, %f11140, %f11152, %f11104;
	fma.rn.f32 	%f11185, %f11141, %f11145, %f11105;
	fma.rn.f32 	%f11186, %f11141, %f11146, %f11106;
	fma.rn.f32 	%f11187, %f11141, %f11147, %f11107;
	fma.rn.f32 	%f11188, %f11141, %f11148, %f11108;
	fma.rn.f32 	%f11189, %f11141, %f11149, %f11109;
	fma.rn.f32 	%f11190, %f11141, %f11150, %f11110;
	fma.rn.f32 	%f11191, %f11141, %f11151, %f11111;
	fma.rn.f32 	%f11192, %f11141, %f11152, %f11112;
	fma.rn.f32 	%f11193, %f11142, %f11145, %f11113;
	fma.rn.f32 	%f11194, %f11142, %f11146, %f11114;
	fma.rn.f32 	%f11195, %f11142, %f11147, %f11115;
	fma.rn.f32 	%f11196, %f11142, %f11148, %f11116;
	fma.rn.f32 	%f11197, %f11142, %f11149, %f11117;
	fma.rn.f32 	%f11198, %f11142, %f11150, %f11118;
	fma.rn.f32 	%f11199, %f11142, %f11151, %f11119;
	fma.rn.f32 	%f11200, %f11142, %f11152, %f11120;
	fma.rn.f32 	%f11201, %f11143, %f11145, %f11121;
	fma.rn.f32 	%f11202, %f11143, %f11146, %f11122;
	fma.rn.f32 	%f11203, %f11143, %f11147, %f11123;
	fma.rn.f32 	%f11204, %f11143, %f11148, %f11124;
	fma.rn.f32 	%f11205, %f11143, %f11149, %f11125;
	fma.rn.f32 	%f11206, %f11143, %f11150, %f11126;
	fma.rn.f32 	%f11207, %f11143, %f11151, %f11127;
	fma.rn.f32 	%f11208, %f11143, %f11152, %f11128;
	fma.rn.f32 	%f11209, %f11144, %f11145, %f11129;
	fma.rn.f32 	%f11210, %f11144, %f11146, %f11130;
	fma.rn.f32 	%f11211, %f11144, %f11147, %f11131;
	fma.rn.f32 	%f11212, %f11144, %f11148, %f11132;
	fma.rn.f32 	%f11213, %f11144, %f11149, %f11133;
	fma.rn.f32 	%f11214, %f11144, %f11150, %f11134;
	fma.rn.f32 	%f11215, %f11144, %f11151, %f11135;
	fma.rn.f32 	%f11216, %f11144, %f11152, %f11136;
	ld.shared.v4.f32 	{%f11217, %f11218, %f11219, %f11220}, [%r2+6656];
	ld.shared.v4.f32 	{%f11221, %f11222, %f11223, %f11224}, [%r2+6912];
	ld.shared.v4.f32 	{%f11225, %f11226, %f11227, %f11228}, [%r39+6656];
	ld.shared.v4.f32 	{%f11229, %f11230, %f11231, %f11232}, [%r39+6912];
	fma.rn.f32 	%f11233, %f11217, %f11225, %f11153;
	fma.rn.f32 	%f11234, %f11217, %f11226, %f11154;
	fma.rn.f32 	%f11235, %f11217, %f11227, %f11155;
	fma.rn.f32 	%f11236, %f11217, %f11228, %f11156;
	fma.rn.f32 	%f11237, %f11217, %f11229, %f11157;
	fma.rn.f32 	%f11238, %f11217, %f11230, %f11158;
	fma.rn.f32 	%f11239, %f11217, %f11231, %f11159;
	fma.rn.f32 	%f11240, %f11217, %f11232, %f11160;
	fma.rn.f32 	%f11241, %f11218, %f11225, %f11161;
	fma.rn.f32 	%f11242, %f11218, %f11226, %f11162;
	fma.rn.f32 	%f11243, %f11218, %f11227, %f11163;
	fma.rn.f32 	%f11244, %f11218, %f11228, %f11164;
	fma.rn.f32 	%f11245, %f11218, %f11229, %f11165;
	fma.rn.f32 	%f11246, %f11218, %f11230, %f11166;
	fma.rn.f32 	%f11247, %f11218, %f11231, %f11167;
	fma.rn.f32 	%f11248, %f11218, %f11232, %f11168;
	fma.rn.f32 	%f11249, %f11219, %f11225, %f11169;
	fma.rn.f32 	%f11250, %f11219, %f11226, %f11170;
	fma.rn.f32 	%f11251, %f11219, %f11227, %f11171;
	fma.rn.f32 	%f11252, %f11219, %f11228, %f11172;
	fma.rn.f32 	%f11253, %f11219, %f11229, %f11173;
	fma.rn.f32 	%f11254, %f11219, %f11230, %f11174;
	fma.rn.f32 	%f11255, %f11219, %f11231, %f11175;
	fma.rn.f32 	%f11256, %f11219, %f11232, %f11176;
	fma.rn.f32 	%f11257, %f11220, %f11225, %f11177;
	fma.rn.f32 	%f11258, %f11220, %f11226, %f11178;
	fma.rn.f32 	%f11259, %f11220, %f11227, %f11179;
	fma.rn.f32 	%f11260, %f11220, %f11228, %f11180;
	fma.rn.f32 	%f11261, %f11220, %f11229, %f11181;
	fma.rn.f32 	%f11262, %f11220, %f11230, %f11182;
	fma.rn.f32 	%f11263, %f11220, %f11231, %f11183;
	fma.rn.f32 	%f11264, %f11220, %f11232, %f11184;
	fma.rn.f32 	%f11265, %f11221, %f11225, %f11185;
	fma.rn.f32 	%f11266, %f11221, %f11226, %f11186;
	fma.rn.f32 	%f11267, %f11221, %f11227, %f11187;
	fma.rn.f32 	%f11268, %f11221, %f11228, %f11188;
	fma.rn.f32 	%f11269, %f11221, %f11229, %f11189;
	fma.rn.f32 	%f11270, %f11221, %f11230, %f11190;
	fma.rn.f32 	%f11271, %f11221, %f11231, %f11191;
	fma.rn.f32 	%f11272, %f11221, %f11232, %f11192;
	fma.rn.f32 	%f11273, %f11222, %f11225, %f11193;
	fma.rn.f32 	%f11274, %f11222, %f11226, %f11194;
	fma.rn.f32 	%f11275, %f11222, %f11227, %f11195;
	fma.rn.f32 	%f11276, %f11222, %f11228, %f11196;
	fma.rn.f32 	%f11277, %f11222, %f11229, %f11197;
	fma.rn.f32 	%f11278, %f11222, %f11230, %f11198;
	fma.rn.f32 	%f11279, %f11222, %f11231, %f11199;
	fma.rn.f32 	%f11280, %f11222, %f11232, %f11200;
	fma.rn.f32 	%f11281, %f11223, %f11225, %f11201;
	fma.rn.f32 	%f11282, %f11223, %f11226, %f11202;
	fma.rn.f32 	%f11283, %f11223, %f11227, %f11203;
	fma.rn.f32 	%f11284, %f11223, %f11228, %f11204;
	fma.rn.f32 	%f11285, %f11223, %f11229, %f11205;
	fma.rn.f32 	%f11286, %f11223, %f11230, %f11206;
	fma.rn.f32 	%f11287, %f11223, %f11231, %f11207;
	fma.rn.f32 	%f11288, %f11223, %f11232, %f11208;
	fma.rn.f32 	%f11289, %f11224, %f11225, %f11209;
	fma.rn.f32 	%f11290, %f11224, %f11226, %f11210;
	fma.rn.f32 	%f11291, %f11224, %f11227, %f11211;
	fma.rn.f32 	%f11292, %f11224, %f11228, %f11212;
	fma.rn.f32 	%f11293, %f11224, %f11229, %f11213;
	fma.rn.f32 	%f11294, %f11224, %f11230, %f11214;
	fma.rn.f32 	%f11295, %f11224, %f11231, %f11215;
	fma.rn.f32 	%f11296, %f11224, %f11232, %f11216;
	ld.shared.v4.f32 	{%f11297, %f11298, %f11299, %f11300}, [%r2+7168];
	ld.shared.v4.f32 	{%f11301, %f11302, %f11303, %f11304}, [%r2+7424];
	ld.shared.v4.f32 	{%f11305, %f11306, %f11307, %f11308}, [%r39+7168];
	ld.shared.v4.f32 	{%f11309, %f11310, %f11311, %f11312}, [%r39+7424];
	fma.rn.f32 	%f11313, %f11297, %f11305, %f11233;
	fma.rn.f32 	%f11314, %f11297, %f11306, %f11234;
	fma.rn.f32 	%f11315, %f11297, %f11307, %f11235;
	fma.rn.f32 	%f11316, %f11297, %f11308, %f11236;
	fma.rn.f32 	%f11317, %f11297, %f11309, %f11237;
	fma.rn.f32 	%f11318, %f11297, %f11310, %f11238;
	fma.rn.f32 	%f11319, %f11297, %f11311, %f11239;
	fma.rn.f32 	%f11320, %f11297, %f11312, %f11240;
	fma.rn.f32 	%f11321, %f11298, %f11305, %f11241;
	fma.rn.f32 	%f11322, %f11298, %f11306, %f11242;
	fma.rn.f32 	%f11323, %f11298, %f11307, %f11243;
	fma.rn.f32 	%f11324, %f11298, %f11308, %f11244;
	fma.rn.f32 	%f11325, %f11298, %f11309, %f11245;
	fma.rn.f32 	%f11326, %f11298, %f11310, %f11246;
	fma.rn.f32 	%f11327, %f11298, %f11311, %f11247;
	fma.rn.f32 	%f11328, %f11298, %f11312, %f11248;
	fma.rn.f32 	%f11329, %f11299, %f11305, %f11249;
	fma.rn.f32 	%f11330, %f11299, %f11306, %f11250;
	fma.rn.f32 	%f11331, %f11299, %f11307, %f11251;
	fma.rn.f32 	%f11332, %f11299, %f11308, %f11252;
	fma.rn.f32 	%f11333, %f11299, %f11309, %f11253;
	fma.rn.f32 	%f11334, %f11299, %f11310, %f11254;
	fma.rn.f32 	%f11335, %f11299, %f11311, %f11255;
	fma.rn.f32 	%f11336, %f11299, %f11312, %f11256;
	fma.rn.f32 	%f11337, %f11300, %f11305, %f11257;
	fma.rn.f32 	%f11338, %f11300, %f11306, %f11258;
	fma.rn.f32 	%f11339, %f11300, %f11307, %f11259;
	fma.rn.f32 	%f11340, %f11300, %f11308, %f11260;
	fma.rn.f32 	%f11341, %f11300, %f11309, %f11261;
	fma.rn.f32 	%f11342, %f11300, %f11310, %f11262;
	fma.rn.f32 	%f11343, %f11300, %f11311, %f11263;
	fma.rn.f32 	%f11344, %f11300, %f11312, %f11264;
	fma.rn.f32 	%f11345, %f11301, %f11305, %f11265;
	fma.rn.f32 	%f11346, %f11301, %f11306, %f11266;
	fma.rn.f32 	%f11347, %f11301, %f11307, %f11267;
	fma.rn.f32 	%f11348, %f11301, %f11308, %f11268;
	fma.rn.f32 	%f11349, %f11301, %f11309, %f11269;
	fma.rn.f32 	%f11350, %f11301, %f11310, %f11270;
	fma.rn.f32 	%f11351, %f11301, %f11311, %f11271;
	fma.rn.f32 	%f11352, %f11301, %f11312, %f11272;
	fma.rn.f32 	%f11353, %f11302, %f11305, %f11273;
	fma.rn.f32 	%f11354, %f11302, %f11306, %f11274;
	fma.rn.f32 	%f11355, %f11302, %f11307, %f11275;
	fma.rn.f32 	%f11356, %f11302, %f11308, %f11276;
	fma.rn.f32 	%f11357, %f11302, %f11309, %f11277;
	fma.rn.f32 	%f11358, %f11302, %f11310, %f11278;
	fma.rn.f32 	%f11359, %f11302, %f11311, %f11279;
	fma.rn.f32 	%f11360, %f11302, %f11312, %f11280;
	fma.rn.f32 	%f11361, %f11303, %f11305, %f11281;
	fma.rn.f32 	%f11362, %f11303, %f11306, %f11282;
	fma.rn.f32 	%f11363, %f11303, %f11307, %f11283;
	fma.rn.f32 	%f11364, %f11303, %f11308, %f11284;
	fma.rn.f32 	%f11365, %f11303, %f11309, %f11285;
	fma.rn.f32 	%f11366, %f11303, %f11310, %f11286;
	fma.rn.f32 	%f11367, %f11303, %f11311, %f11287;
	fma.rn.f32 	%f11368, %f11303, %f11312, %f11288;
	fma.rn.f32 	%f11369, %f11304, %f11305, %f11289;
	fma.rn.f32 	%f11370, %f11304, %f11306, %f11290;
	fma.rn.f32 	%f11371, %f11304, %f11307, %f11291;
	fma.rn.f32 	%f11372, %f11304, %f11308, %f11292;
	fma.rn.f32 	%f11373, %f11304, %f11309, %f11293;
	fma.rn.f32 	%f11374, %f11304, %f11310, %f11294;
	fma.rn.f32 	%f11375, %f11304, %f11311, %f11295;
	fma.rn.f32 	%f11376, %f11304, %f11312, %f11296;
	ld.shared.v4.f32 	{%f11377, %f11378, %f11379, %f11380}, [%r2+7680];
	ld.shared.v4.f32 	{%f11381, %f11382, %f11383, %f11384}, [%r2+7936];
	ld.shared.v4.f32 	{%f11385, %f11386, %f11387, %f11388}, [%r39+7680];
	ld.shared.v4.f32 	{%f11389, %f11390, %f11391, %f11392}, [%r39+7936];
	fma.rn.f32 	%f1, %f11377, %f11385, %f11313;
	fma.rn.f32 	%f2, %f11377, %f11386, %f11314;
	fma.rn.f32 	%f3, %f11377, %f11387, %f11315;
	fma.rn.f32 	%f4, %f11377, %f11388, %f11316;
	fma.rn.f32 	%f5, %f11377, %f11389, %f11317;
	fma.rn.f32 	%f6, %f11377, %f11390, %f11318;
	fma.rn.f32 	%f7, %f11377, %f11391, %f11319;
	fma.rn.f32 	%f8, %f11377, %f11392, %f11320;
	fma.rn.f32 	%f9, %f11378, %f11385, %f11321;
	fma.rn.f32 	%f10, %f11378, %f11386, %f11322;
	fma.rn.f32 	%f11, %f11378, %f11387, %f11323;
	fma.rn.f32 	%f12, %f11378, %f11388, %f11324;
	fma.rn.f32 	%f13, %f11378, %f11389, %f11325;
	fma.rn.f32 	%f14, %f11378, %f11390, %f11326;
	fma.rn.f32 	%f15, %f11378, %f11391, %f11327;
	fma.rn.f32 	%f16, %f11378, %f11392, %f11328;
	fma.rn.f32 	%f17, %f11379, %f11385, %f11329;
	fma.rn.f32 	%f18, %f11379, %f11386, %f11330;
	fma.rn.f32 	%f19, %f11379, %f11387, %f11331;
	fma.rn.f32 	%f20, %f11379, %f11388, %f11332;
	fma.rn.f32 	%f21, %f11379, %f11389, %f11333;
	fma.rn.f32 	%f22, %f11379, %f11390, %f11334;
	fma.rn.f32 	%f23, %f11379, %f11391, %f11335;
	fma.rn.f32 	%f24, %f11379, %f11392, %f11336;
	fma.rn.f32 	%f25, %f11380, %f11385, %f11337;
	fma.rn.f32 	%f26, %f11380, %f11386, %f11338;
	fma.rn.f32 	%f27, %f11380, %f11387, %f11339;
	fma.rn.f32 	%f28, %f11380, %f11388, %f11340;
	fma.rn.f32 	%f29, %f11380, %f11389, %f11341;
	fma.rn.f32 	%f30, %f11380, %f11390, %f11342;
	fma.rn.f32 	%f31, %f11380, %f11391, %f11343;
	fma.rn.f32 	%f32, %f11380, %f11392, %f11344;
	fma.rn.f32 	%f33, %f11381, %f11385, %f11345;
	fma.rn.f32 	%f34, %f11381, %f11386, %f11346;
	fma.rn.f32 	%f35, %f11381, %f11387, %f11347;
	fma.rn.f32 	%f36, %f11381, %f11388, %f11348;
	fma.rn.f32 	%f37, %f11381, %f11389, %f11349;
	fma.rn.f32 	%f38, %f11381, %f11390, %f11350;
	fma.rn.f32 	%f39, %f11381, %f11391, %f11351;
	fma.rn.f32 	%f40, %f11381, %f11392, %f11352;
	fma.rn.f32 	%f41, %f11382, %f11385, %f11353;
	fma.rn.f32 	%f42, %f11382, %f11386, %f11354;
	fma.rn.f32 	%f43, %f11382, %f11387, %f11355;
	fma.rn.f32 	%f44, %f11382, %f11388, %f11356;
	fma.rn.f32 	%f45, %f11382, %f11389, %f11357;
	fma.rn.f32 	%f46, %f11382, %f11390, %f11358;
	fma.rn.f32 	%f47, %f11382, %f11391, %f11359;
	fma.rn.f32 	%f48, %f11382, %f11392, %f11360;
	fma.rn.f32 	%f49, %f11383, %f11385, %f11361;
	fma.rn.f32 	%f50, %f11383, %f11386, %f11362;
	fma.rn.f32 	%f51, %f11383, %f11387, %f11363;
	fma.rn.f32 	%f52, %f11383, %f11388, %f11364;
	fma.rn.f32 	%f53, %f11383, %f11389, %f11365;
	fma.rn.f32 	%f54, %f11383, %f11390, %f11366;
	fma.rn.f32 	%f55, %f11383, %f11391, %f11367;
	fma.rn.f32 	%f56, %f11383, %f11392, %f11368;
	fma.rn.f32 	%f57, %f11384, %f11385, %f11369;
	fma.rn.f32 	%f58, %f11384, %f11386, %f11370;
	fma.rn.f32 	%f59, %f11384, %f11387, %f11371;
	fma.rn.f32 	%f60, %f11384, %f11388, %f11372;
	fma.rn.f32 	%f61, %f11384, %f11389, %f11373;
	fma.rn.f32 	%f62, %f11384, %f11390, %f11374;
	fma.rn.f32 	%f63, %f11384, %f11391, %f11375;
	fma.rn.f32 	%f64, %f11384, %f11392, %f11376;
	cvt.u64.u32 	%rd13, %r26;
	mov.u32 	%r40, %ctaid.x;
	shl.b32 	%r41, %r40, 7;
	cvt.u64.u32 	%rd14, %r41;
	add.s64 	%rd15, %rd13, %rd14;
	cvt.u64.u32 	%rd16, %r27;
	or.b64  	%rd17, %rd15, %rd16;
	shl.b64 	%rd18, %rd17, 2;
	add.s64 	%rd1, %rd6, %rd18;
	ld.global.nc.v4.f32 	{%f65, %f66, %f67, %f68}, [%rd1];
	setp.gt.u32 	%p1, %r15, 1;
	@%p1 bra 	$L__BB3_2;
	shl.b32 	%r42, %r1, 2;
	add.s32 	%r43, %r2, %r42;
	st.shared.f32 	[%r43], %f1;
	st.shared.f32 	[%r43+512], %f2;
	st.shared.f32 	[%r43+1024], %f3;
	st.shared.f32 	[%r43+1536], %f4;
	st.shared.f32 	[%r43+4], %f9;
	st.shared.f32 	[%r43+516], %f10;
	st.shared.f32 	[%r43+1028], %f11;
	st.shared.f32 	[%r43+1540], %f12;
	st.shared.f32 	[%r43+8], %f17;
	st.shared.f32 	[%r43+520], %f18;
	st.shared.f32 	[%r43+1032], %f19;
	st.shared.f32 	[%r43+1544], %f20;
	st.shared.f32 	[%r43+12], %f25;
	st.shared.f32 	[%r43+524], %f26;
	st.shared.f32 	[%r43+1036], %f27;
	st.shared.f32 	[%r43+1548], %f28;
	st.shared.f32 	[%r43+256], %f33;
	st.shared.f32 	[%r43+768], %f34;
	st.shared.f32 	[%r43+1280], %f35;
	st.shared.f32 	[%r43+1792], %f36;
	st.shared.f32 	[%r43+260], %f41;
	st.shared.f32 	[%r43+772], %f42;
	st.shared.f32 	[%r43+1284], %f43;
	st.shared.f32 	[%r43+1796], %f44;
	st.shared.f32 	[%r43+264], %f49;
	st.shared.f32 	[%r43+776], %f50;
	st.shared.f32 	[%r43+1288], %f51;
	st.shared.f32 	[%r43+1800], %f52;
	st.shared.f32 	[%r43+268], %f57;
	st.shared.f32 	[%r43+780], %f58;
	st.shared.f32 	[%r43+1292], %f59;
	st.shared.f32 	[%r43+1804], %f60;
$L__BB3_2:
	mov.u32 	%r44, %tid.y;
	shl.b32 	%r45, %r44, 4;
	mov.u32 	%r46, %tid.x;
	add.s32 	%r47, %r45, %r46;
	shl.b32 	%r48, %r47, 4;
	mov.u32 	%r49, _ZZ16sgemm_b2b_kernelILi640000ELi128ELi128ELi128EEvPfS0_S0_S0_S0_E4s_b1;
	add.s32 	%r50, %r49, %r48;
	st.shared.v4.f32 	[%r50], {%f65, %f66, %f67, %f68};
	bar.sync 	0;
	shr.u32 	%r51, %r46, 1;
	ld.global.nc.v4.f32 	{%f69, %f70, %f71, %f72}, [%rd1+4096];
	mov.u32 	%r52, _ZZ16sgemm_b2b_kernelILi640000ELi128ELi128ELi128EEvPfS0_S0_S0_S0_E3s_a;
	add.s32 	%r53, %r52, %r45;
	ld.shared.v4.f32 	{%f11393, %f11394, %f11395, %f11396}, [%r53];
	ld.shared.v4.f32 	{%f11397, %f11398, %f11399, %f11400}, [%r53+256];
	shl.b32 	%r54, %r46, 4;
	add.s32 	%r55, %r49, %r54;
	ld.shared.v4.f32 	{%f11401, %f11402, %f11403, %f11404}, [%r55];
	ld.shared.v4.f32 	{%f11405, %f11406, %f11407, %f11408}, [%r55+256];
	fma.rn.f32 	%f11409, %f11393, %f11401, 0f00000000;
	fma.rn.f32 	%f11410, %f11393, %f11402, 0f00000000;
	fma.rn.f32 	%f11411, %f11393, %f11403, 0f00000000;
	fma.rn.f32 	%f11412, %f11393, %f11404, 0f00000000;
	fma.rn.f32 	%f11413, %f11393, %f11405, 0f00000000;
	fma.rn.f32 	%f11414, %f11393, %f11406, 0f00000000;
	fma.rn.f32 	%f11415, %f11393, %f11407, 0f00000000;
	fma.rn.f32 	%f11416, %f11393, %f11408, 0f00000000;
	fma.rn.f32 	%f11417, %f11394, %f11401, 0f00000000;
	fma.rn.f32 	%f11418, %f11394, %f11402, 0f00000000;
	fma.rn.f32 	%f11419, %f11394, %f11403, 0f00000000;
	fma.rn.f32 	%f11420, %f11394, %f11404, 0f00000000;
	fma.rn.f32 	%f11421, %f11394, %f11405, 0f00000000;
	fma.rn.f32 	%f11422, %f11394, %f11406, 0f00000000;
	fma.rn.f32 	%f11423, %f11394, %f11407, 0f00000000;
	fma.rn.f32 	%f11424, %f11394, %f11408, 0f00000000;
	fma.rn.f32 	%f11425, %f11395, %f11401, 0f00000000;
	fma.rn.f32 	%f11426, %f11395, %f11402, 0f00000000;
	fma.rn.f32 	%f11427, %f11395, %f11403, 0f00000000;
	fma.rn.f32 	%f11428, %f11395, %f11404, 0f00000000;
	fma.rn.f32 	%f11429, %f11395, %f11405, 0f00000000;
	fma.rn.f32 	%f11430, %f11395, %f11406, 0f00000000;
	fma.rn.f32 	%f11431, %f11395, %f11407, 0f00000000;
	fma.rn.f32 	%f11432, %f11395, %f11408, 0f00000000;
	fma.rn.f32 	%f11433, %f11396, %f11401, 0f00000000;
	fma.rn.f32 	%f11434, %f11396, %f11402, 0f00000000;
	fma.rn.f32 	%f11435, %f11396, %f11403, 0f00000000;
	fma.rn.f32 	%f11436, %f11396, %f11404, 0f00000000;
	fma.rn.f32 	%f11437, %f11396, %f11405, 0f00000000;
	fma.rn.f32 	%f11438, %f11396, %f11406, 0f00000000;
	fma.rn.f32 	%f11439, %f11396, %f11407, 0f00000000;
	fma.rn.f32 	%f11440, %f11396, %f11408, 0f00000000;
	fma.rn.f32 	%f11441, %f11397, %f11401, 0f00000000;
	fma.rn.f32 	%f11442, %f11397, %f11402, 0f00000000;
	fma.rn.f32 	%f11443, %f11397, %f11403, 0f00000000;
	fma.rn.f32 	%f11444, %f11397, %f11404, 0f00000000;
	fma.rn.f32 	%f11445, %f11397, %f11405, 0f00000000;
	fma.rn.f32 	%f11446, %f11397, %f11406, 0f00000000;
	fma.rn.f32 	%f11447, %f11397, %f11407, 0f00000000;
	fma.rn.f32 	%f11448, %f11397, %f11408, 0f00000000;
	fma.rn.f32 	%f11449, %f11398, %f11401, 0f00000000;
	fma.rn.f32 	%f11450, %f11398, %f11402, 0f00000000;
	fma.rn.f32 	%f11451, %f11398, %f11403, 0f00000000;
	fma.rn.f32 	%f11452, %f11398, %f11404, 0f00000000;
	fma.rn.f32 	%f11453, %f11398, %f11405, 0f00000000;
	fma.rn.f32 	%f11454, %f11398, %f11406, 0f00000000;
	fma.rn.f32 	%f11455, %f11398, %f11407, 0f00000000;
	fma.rn.f32 	%f11456, %f11398, %f11408, 0f00000000;
	fma.rn.f32 	%f11457, %f11399, %f11401, 0f00000000;
	fma.rn.f32 	%f11458, %f11399, %f11402, 0f00000000;
	fma.rn.f32 	%f11459, %f11399, %f11403, 0f00000000;
	fma.rn.f32 	%f11460, %f11399, %f11404, 0f00000000;
	fma.rn.f32 	%f11461, %f11399, %f11405, 0f00000000;
	fma.rn.f32 	%f11462, %f11399, %f11406, 0f00000000;
	fma.rn.f32 	%f11463, %f11399, %f11407, 0f00000000;
	fma.rn.f32 	%f11464, %f11399, %f11408, 0f00000000;
	fma.rn.f32 	%f11465, %f11400, %f11401, 0f00000000;
	fma.rn.f32 	%f11466, %f11400, %f11402, 0f00000000;
	fma.rn.f32 	%f11467, %f11400, %f11403, 0f00000000;
	fma.rn.f32 	%f11468, %f11400, %f11404, 0f00000000;
	fma.rn.f32 	%f11469, %f11400, %f11405, 0f00000000;
	fma.rn.f32 	%f11470, %f11400, %f11406, 0f00000000;
	fma.rn.f32 	%f11471, %f11400, %f11407, 0f00000000;
	fma.rn.f32 	%f11472, %f11400, %f11408, 0f00000000;
	ld.shared.v4.f32 	{%f11473, %f11474, %f11475, %f11476}, [%r53+512];
	ld.shared.v4.f32 	{%f11477, %f11478, %f11479, %f11480}, [%r53+768];
	ld.shared.v4.f32 	{%f11481, %f11482, %f11483, %f11484}, [%r55+512];
	ld.shared.v4.f32 	{%f11485, %f11486, %f11487, %f11488}, [%r55+768];
	fma.rn.f32 	%f11489, %f11473, %f11481, %f11409;
	fma.rn.f32 	%f11490, %f11473, %f11482, %f11410;
	fma.rn.f32 	%f11491, %f11473, %f11483, %f11411;
	fma.rn.f32 	%f11492, %f11473, %f11484, %f11412;
	fma.rn.f32 	%f11493, %f11473, %f11485, %f11413;
	fma.rn.f32 	%f11494, %f11473, %f11486, %f11414;
	fma.rn.f32 	%f11495, %f11473, %f11487, %f11415;
	fma.rn.f32 	%f11496, %f11473, %f11488, %f11416;
	fma.rn.f32 	%f11497, %f11474, %f11481, %f11417;
	fma.rn.f32 	%f11498, %f11474, %f11482, %f11418;
	fma.rn.f32 	%f11499, %f11474, %f11483, %f11419;
	fma.rn.f32 	%f11500, %f11474, %f11484, %f11420;
	fma.rn.f32 	%f11501, %f11474, %f11485, %f11421;
	fma.rn.f32 	%f11502, %f11474, %f11486, %f11422;
	fma.rn.f32 	%f11503, %f11474, %f11487, %f11423;
	fma.rn.f32 	%f11504, %f11474, %f11488, %f11424;
	fma.rn.f32 	%f11505, %f11475, %f11481, %f11425;
	fma.rn.f32 	%f11506, %f11475, %f11482, %f11426;
	fma.rn.f32 	%f11507, %f11475, %f11483, %f11427;
	fma.rn.f32 	%f11508, %f11475, %f11484, %f11428;
	fma.rn.f32 	%f11509, %f11475, %f11485, %f11429;
	fma.rn.f32 	%f11510, %f11475, %f11486, %f11430;
	fma.rn.f32 	%f11511, %f11475, %f11487, %f11431;
	fma.rn.f32 	%f11512, %f11475, %f11488, %f11432;
	fma.rn.f32 	%f11513, %f11476, %f11481, %f11433;
	fma.rn.f32 	%f11514, %f11476, %f11482, %f11434;
	fma.rn.f32 	%f11515, %f11476, %f11483, %f11435;
	fma.rn.f32 	%f11516, %f11476, %f11484, %f11436;
	fma.rn.f32 	%f11517, %f11476, %f11485, %f11437;
	fma.rn.f32 	%f11518, %f11476, %f11486, %f11438;
	fma.rn.f32 	%f11519, %f11476, %f11487, %f11439;
	fma.rn.f32 	%f11520, %f11476, %f11488, %f11440;
	fma.rn.f32 	%f11521, %f11477, %f11481, %f11441;
	fma.rn.f32 	%f11522, %f11477, %f11482, %f11442;
	fma.rn.f32 	%f11523, %f11477, %f11483, %f11443;
	fma.rn.f32 	%f11524, %f11477, %f11484, %f11444;
	fma.rn.f32 	%f11525, %f11477, %f11485, %f11445;
	fma.rn.f32 	%f11526, %f11477, %f11486, %f11446;
	fma.rn.f32 	%f11527, %f11477, %f11487, %f11447;
	fma.rn.f32 	%f11528, %f11477, %f11488, %f11448;
	fma.rn.f32 	%f11529, %f11478, %f11481, %f11449;
	fma.rn.f32 	%f11530, %f11478, %f11482, %f11450;
	fma.rn.f32 	%f11531, %f11478, %f11483, %f11451;
	fma.rn.f32 	%f11532, %f11478, %f11484, %f11452;
	fma.rn.f32 	%f11533, %f11478, %f11485, %f11453;
	fma.rn.f32 	%f11534, %f11478, %f11486, %f11454;
	fma.rn.f32 	%f11535, %f11478, %f11487, %f11455;
	fma.rn.f32 	%f11536, %f11478, %f11488, %f11456;
	fma.rn.f32 	%f11537, %f11479, %f11481, %f11457;
	fma.rn.f32 	%f11538, %f11479, %f11482, %f11458;
	fma.rn.f32 	%f11539, %f11479, %f11483, %f11459;
	fma.rn.f32 	%f11540, %f11479, %f11484, %f11460;
	fma.rn.f32 	%f11541, %f11479, %f11485, %f11461;
	fma.rn.f32 	%f11542, %f11479, %f11486, %f11462;
	fma.rn.f32 	%f11543, %f11479, %f11487, %f11463;
	fma.rn.f32 	%f11544, %f11479, %f11488, %f11464;
	fma.rn.f32 	%f11545, %f11480, %f11481, %f11465;
	fma.rn.f32 	%f11546, %f11480, %f11482, %f11466;
	fma.rn.f32 	%f11547, %f11480, %f11483, %f11467;
	fma.rn.f32 	%f11548, %f11480, %f11484, %f11468;
	fma.rn.f32 	%f11549, %f11480, %f11485, %f11469;
	fma.rn.f32 	%f11550, %f11480, %f11486, %f11470;
	fma.rn.f32 	%f11551, %f11480, %f11487, %f11471;
	fma.rn.f32 	%f11552, %f11480, %f11488, %f11472;
	ld.shared.v4.f32 	{%f11553, %f11554, %f11555, %f11556}, [%r53+1024];
	ld.shared.v4.f32 	{%f11557, %f11558, %f11559, %f11560}, [%r53+1280];
	ld.shared.v4.f32 	{%f11561, %f11562, %f11563, %f11564}, [%r55+1024];
	ld.shared.v4.f32 	{%f11565, %f11566, %f11567, %f11568}, [%r55+1280];
	fma.rn.f32 	%f11569, %f11553, %f11561, %f11489;
	fma.rn.f32 	%f11570, %f11553, %f11562, %f11490;
	fma.rn.f32 	%f11571, %f11553, %f11563, %f11491;
	fma.rn.f32 	%f11572, %f11553, %f11564, %f11492;
	fma.rn.f32 	%f11573, %f11553, %f11565, %f11493;
	fma.rn.f32 	%f11574, %f11553, %f11566, %f11494;
	fma.rn.f32 	%f11575, %f11553, %f11567, %f11495;
	fma.rn.f32 	%f11576, %f11553, %f11568, %f11496;
	fma.rn.f32 	%f11577, %f11554, %f11561, %f11497;
	fma.rn.f32 	%f11578, %f11554, %f11562, %f11498;
	fma.rn.f32 	%f11579, %f11554, %f11563, %f11499;
	fma.rn.f32 	%f11580, %f11554, %f11564, %f11500;
	fma.rn.f32 	%f11581, %f11554, %f11565, %f11501;
	fma.rn.f32 	%f11582, %f11554, %f11566, %f11502;
	fma.rn.f32 	%f11583, %f11554, %f11567, %f11503;
	fma.rn.f32 	%f11584, %f11554, %f11568, %f11504;
	fma.rn.f32 	%f11585, %f11555, %f11561, %f11505;
	fma.rn.f32 	%f11586, %f11555, %f11562, %f11506;
	fma.rn.f32 	%f11587, %f11555, %f11563, %f11507;
	fma.rn.f32 	%f11588, %f11555, %f11564, %f11508;
	fma.rn.f32 	%f11589, %f11555, %f11565, %f11509;
	fma.rn.f32 	%f11590, %f11555, %f11566, %f11510;
	fma.rn.f32 	%f11591, %f11555, %f11567, %f11511;
	fma.rn.f32 	%f11592, %f11555, %f11568, %f11512;
	fma.rn.f32 	%f11593, %f11556, %f11561, %f11513;
	fma.rn.f32 	%f11594, %f11556, %f11562, %f11514;
	fma.rn.f32 	%f11595, %f11556, %f11563, %f11515;
	fma.rn.f32 	%f11596, %f11556, %f11564, %f11516;
	fma.rn.f32 	%f11597, %f11556, %f11565, %f11517;
	fma.rn.f32 	%f11598, %f11556, %f11566, %f11518;
	fma.rn.f32 	%f11599, %f11556, %f11567, %f11519;
	fma.rn.f32 	%f11600, %f11556, %f11568, %f11520;
	fma.rn.f32 	%f11601, %f11557, %f11561, %f11521;
	fma.rn.f32 	%f11602, %f11557, %f11562, %f11522;
	fma.rn.f32 	%f11603, %f11557, %f11563, %f11523;
	fma.rn.f32 	%f11604, %f11557, %f11564, %f11524;
	fma.rn.f32 	%f11605, %f11557, %f11565, %f11525;
	fma.rn.f32 	%f11606, %f11557, %f11566, %f11526;
	fma.rn.f32 	%f11607, %f11557, %f11567, %f11527;
	fma.rn.f32 	%f11608, %f11557, %f11568, %f11528;
	fma.rn.f32 	%f11609, %f11558, %f11561, %f11529;
	fma.rn.f32 	%f11610, %f11558, %f11562, %f11530;
	fma.rn.f32 	%f11611, %f11558, %f11563, %f11531;
	fma.rn.f32 	%f11612, %f11558, %f11564, %f11532;
	fma.rn.f32 	%f11613, %f11558, %f11565, %f11533;
	fma.rn.f32 	%f11614, %f11558, %f11566, %f11534;
	fma.rn.f32 	%f11615, %f11558, %f11567, %f11535;
	fma.rn.f32 	%f11616, %f11558, %f11568, %f11536;
	fma.rn.f32 	%f11617, %f11559, %f11561, %f11537;
	fma.rn.f32 	%f11618, %f11559, %f11562, %f11538;
	fma.rn.f32 	%f11619, %f11559, %f11563, %f11539;
	fma.rn.f32 	%f11620, %f11559, %f11564, %f11540;
	fma.rn.f32 	%f11621, %f11559, %f11565, %f11541;
	fma.rn.f32 	%f11622, %f11559, %f11566, %f11542;
	fma.rn.f32 	%f11623, %f11559, %f11567, %f11543;
	fma.rn.f32 	%f11624, %f11559, %f11568, %f11544;
	fma.rn.f32 	%f11625, %f11560, %f11561, %f11545;
	fma.rn.f32 	%f11626, %f11560, %f11562, %f11546;
	fma.rn.f32 	%f11627, %f11560, %f11563, %f11547;
	fma.rn.f32 	%f11628, %f11560, %f11564, %f11548;
	fma.rn.f32 	%f11629, %f11560, %f11565, %f11549;
	fma.rn.f32 	%f11630, %f11560, %f11566, %f11550;
	fma.rn.f32 	%f11631, %f11560, %f11567, %f11551;
	fma.rn.f32 	%f11632, %f11560, %f11568, %f11552;
	ld.shared.v4.f32 	{%f11633, %f11634, %f11635, %f11636}, [%r53+1536];
	ld.shared.v4.f32 	{%f11637, %f11638, %f11639, %f11640}, [%r53+1792];
	ld.shared.v4.f32 	{%f11641, %f11642, %f11643, %f11644}, [%r55+1536];
	ld.shared.v4.f32 	{%f11645, %f11646, %f11647, %f11648}, [%r55+1792];
	fma.rn.f32 	%f11649, %f11633, %f11641, %f11569;
	fma.rn.f32 	%f11650, %f11633, %f11642, %f11570;
	fma.rn.f32 	%f11651, %f11633, %f11643, %f11571;
	fma.rn.f32 	%f11652, %f11633, %f11644, %f11572;
	fma.rn.f32 	%f11653, %f11633, %f11645, %f11573;
	fma.rn.f32 	%f11654, %f11633, %f11646, %f11574;
	fma.rn.f32 	%f11655, %f11633, %f11647, %f11575;
	fma.rn.f32 	%f11656, %f11633, %f11648, %f11576;
	fma.rn.f32 	%f11657, %f11634, %f11641, %f11577;
	fma.rn.f32 	%f11658, %f11634, %f11642, %f11578;
	fma.rn.f32 	%f11659, %f11634, %f11643, %f11579;
	fma.rn.f32 	%f11660, %f11634, %f11644, %f11580;
	fma.rn.f32 	%f11661, %f11634, %f11645, %f11581;
	fma.rn.f32 	%f11662, %f11634, %f11646, %f11582;
	fma.rn.f32 	%f11663, %f11634, %f11647, %f11583;
	fma.rn.f32 	%f11664, %f11634, %f11648, %f11584;
	fma.rn.f32 	%f11665, %f11635, %f11641, %f11585;
	fma.rn.f32 	%f11666, %f11635, %f11642, %f11586;
	fma.rn.f32 	%f11667, %f11635, %f11643, %f11587;
	fma.rn.f32 	%f11668, %f11635, %f11644, %f11588;
	fma.rn.f32 	%f11669, %f11635, %f11645, %f11589;
	fma.rn.f32 	%f11670, %f11635, %f11646, %f11590;
	fma.rn.f32 	%f11671, %f11635, %f11647, %f11591;
	fma.rn.f32 	%f11672, %f11635, %f11648, %f11592;
	fma.rn.f32 	%f11673, %f11636, %f11641, %f11593;
	fma.rn.f32 	%f11674, %f11636, %f11642, %f11594;
	fma.rn.f32 	%f11675, %f11636, %f11643, %f11595;
	fma.rn.f32 	%f11676, %f11636, %f11644, %f11596;
	fma.rn.f32 	%f11677, %f11636, %f11645, %f11597;
	fma.rn.f32 	%f11678, %f11636, %f11646, %f11598;
	fma.rn.f32 	%f11679, %f11636, %f11647, %f11599;
	fma.rn.f32 	%f11680, %f11636, %f11648, %f11600;
	fma.rn.f32 	%f11681, %f11637, %f11641, %f11601;
	fma.rn.f32 	%f11682, %f11637, %f11642, %f11602;
	fma.rn.f32 	%f11683, %f11637, %f11643, %f11603;
	fma.rn.f32 	%f11684, %f11637, %f11644, %f11604;
	fma.rn.f32 	%f11685, %f11637, %f11645, %f11605;
	fma.rn.f32 	%f11686, %f11637, %f11646, %f11606;
	fma.rn.f32 	%f11687, %f11637, %f11647, %f11607;
	fma.rn.f32 	%f11688, %f11637, %f11648, %f11608;
	fma.rn.f32 	%f11689, %f11638, %f11641, %f11609;
	fma.rn.f32 	%f11690, %f11638, %f11642, %f11610;
	fma.rn.f32 	%f11691, %f11638, %f11643, %f11611;
	fma.rn.f32 	%f11692, %f11638, %f11644, %f11612;
	fma.rn.f32 	%f11693, %f11638, %f11645, %f11613;
	fma.rn.f32 	%f11694, %f11638, %f11646, %f11614;
	fma.rn.f32 	%f11695, %f11638, %f11647, %f11615;
	fma.rn.f32 	%f11696, %f11638, %f11648, %f11616;
	fma.rn.f32 	%f11697, %f11639, %f11641, %f11617;
	fma.rn.f32 	%f11698, %f11639, %f11642, %f11618;
	fma.rn.f32 	%f11699, %f11639, %f11643, %f11619;
	fma.rn.f32 	%f11700, %f11639, %f11644, %f11620;
	fma.rn.f32 	%f11701, %f11639, %f11645, %f11621;
	fma.rn.f32 	%f11702, %f11639, %f11646, %f11622;
	fma.rn.f32 	%f11703, %f11639, %f11647, %f11623;
	fma.rn.f32 	%f11704, %f11639, %f11648, %f11624;
	fma.rn.f32 	%f11705, %f11640, %f11641, %f11625;
	fma.rn.f32 	%f11706, %f11640, %f11642, %f11626;
	fma.rn.f32 	%f11707, %f11640, %f11643, %f11627;
	fma.rn.f32 	%f11708, %f11640, %f11644, %f11628;
	fma.rn.f32 	%f11709, %f11640, %f11645, %f11629;
	fma.rn.f32 	%f11710, %f11640, %f11646, %f11630;
	fma.rn.f32 	%f11711, %f11640, %f11647, %f11631;
	fma.rn.f32 	%f11712, %f11640, %f11648, %f11632;
	ld.shared.v4.f32 	{%f11713, %f11714, %f11715, %f11716}, [%r53+2048];
	ld.shared.v4.f32 	{%f11717, %f11718, %f11719, %f11720}, [%r53+2304];
	ld.shared.v4.f32 	{%f11721, %f11722, %f11723, %f11724}, [%r55+2048];
	ld.shared.v4.f32 	{%f11725, %f11726, %f11727, %f11728}, [%r55+2304];
	fma.rn.f32 	%f11729, %f11713, %f11721, %f11649;
	fma.rn.f32 	%f11730, %f11713, %f11722, %f11650;
	fma.rn.f32 	%f11731, %f11713, %f11723, %f11651;
	fma.rn.f32 	%f11732, %f11713, %f11724, %f11652;
	fma.rn.f32 	%f11733, %f11713, %f11725, %f11653;
	fma.rn.f32 	%f11734, %f11713, %f11726, %f11654;
	fma.rn.f32 	%f11735, %f11713, %f11727, %f11655;
	fma.rn.f32 	%f11736, %f11713, %f11728, %f11656;
	fma.rn.f32 	%f11737, %f11714, %f11721, %f11657;
	fma.rn.f32 	%f11738, %f11714, %f11722, %f11658;
	fma.rn.f32 	%f11739, %f11714, %f11723, %f11659;
	fma.rn.f32 	%f11740, %f11714, %f11724, %f11660;
	fma.rn.f32 	%f11741, %f11714, %f11725, %f11661;
	fma.rn.f32 	%f11742, %f11714, %f11726, %f11662;
	fma.rn.f32 	%f11743, %f11714, %f11727, %f11663;
	fma.rn.f32 	%f11744, %f11714, %f11728, %f11664;
	fma.rn.f32 	%f11745, %f11715, %f11721, %f11665;
	fma.rn.f32 	%f11746, %f11715, %f11722, %f11666;
	fma.rn.f32 	%f11747, %f11715, %f11723, %f11667;
	fma.rn.f32 	%f11748, %f11715, %f11724, %f11668;
	fma.rn.f32 	%f11749, %f11715, %f11725, %f11669;
	fma.rn.f32 	%f11750, %f11715, %f11726, %f11670;
	fma.rn.f32 	%f11751, %f11715, %f11727, %f11671;
	fma.rn.f32 	%f11752, %f11715, %f11728, %f11672;
	fma.rn.f32 	%f11753, %f11716, %f11721, %f11673;
	fma.rn.f32 	%f11754, %f11716, %f11722, %f11674;
	fma.rn.f32 	%f11755, %f11716, %f11723, %f11675;
	fma.rn.f32 	%f11756, %f11716, %f11724, %f11676;
	fma.rn.f32 	%f11757, %f11716, %f11725, %f11677;
	fma.rn.f32 	%f11758, %f11716, %f11726, %f11678;
	fma.rn.f32 	%f11759, %f11716, %f11727, %f11679;
	fma.rn.f32 	%f11760, %f11716, %f11728, %f11680;
	fma.rn.f32 	%f11761, %f11717, %f11721, %f11681;
	fma.rn.f32 	%f11762, %f11717, %f11722, %f11682;
	fma.rn.f32 	%f11763, %f11717, %f11723, %f11683;
	fma.rn.f32 	%f11764, %f11717, %f11724, %f11684;
	fma.rn.f32 	%f11765, %f11717, %f11725, %f11685;
	fma.rn.f32 	%f11766, %f11717, %f11726, %f11686;
	fma.rn.f32 	%f11767, %f11717, %f11727, %f11687;
	fma.rn.f32 	%f11768, %f11717, %f11728, %f11688;
	fma.rn.f32 	%f11769, %f11718, %f11721, %f11689;
	fma.rn.f32 	%f11770, %f11718, %f11722, %f11690;
	fma.rn.f32 	%f11771, %f11718, %f11723, %f11691;
	fma.rn.f32 	%f11772, %f11718, %f11724, %f11692;
	fma.rn.f32 	%f11773, %f11718, %f11725, %f11693;
	fma.rn.f32 	%f11774, %f11718, %f11726, %f11694;
	fma.rn.f32 	%f11775, %f11718, %f11727, %f11695;
	fma.rn.f32 	%f11776, %f11718, %f11728, %f11696;
	fma.rn.f32 	%f11777, %f11719, %f11721, %f11697;
	fma.rn.f32 	%f11778, %f11719, %f11722, %f11698;
	fma.rn.f32 	%f11779, %f11719, %f11723, %f11699;
	fma.rn.f32 	%f11780, %f11719, %f11724, %f11700;
	fma.rn.f32 	%f11781, %f11719, %f11725, %f11701;
	fma.rn.f32 	%f11782, %f11719, %f11726, %f11702;
	fma.rn.f32 	%f11783, %f11719, %f11727, %f11703;
	fma.rn.f32 	%f11784, %f11719, %f11728, %f11704;
	fma.rn.f32 	%f11785, %f11720, %f11721, %f11705;
	fma.rn.f32 	%f11786, %f11720, %f11722, %f11706;
	fma.rn.f32 	%f11787, %f11720, %f11723, %f11707;
	fma.rn.f32 	%f11788, %f11720, %f11724, %f11708;
	fma.rn.f32 	%f11789, %f11720, %f11725, %f11709;
	fma.rn.f32 	%f11790, %f11720, %f11726, %f11710;
	fma.rn.f32 	%f11791, %f11720, %f11727, %f11711;
	fma.rn.f32 	%f11792, %f11720, %f11728, %f11712;
	ld.shared.v4.f32 	{%f11793, %f11794, %f11795, %f11796}, [%r53+2560];
	ld.shared.v4.f32 	{%f11797, %f11798, %f11799, %f11800}, [%r53+2816];
	ld.shared.v4.f32 	{%f11801, %f11802, %f11803, %f11804}, [%r55+2560];
	ld.shared.v4.f32 	{%f11805, %f11806, %f11807, %f11808}, [%r55+2816];
	fma.rn.f32 	%f11809, %f11793, %f11801, %f11729;
	fma.rn.f32 	%f11810, %f11793, %f11802, %f11730;
	fma.rn.f32 	%f11811, %f11793, %f11803, %f11731;
	fma.rn.f32 	%f11812, %f11793, %f11804, %f11732;
	fma.rn.f32 	%f11813, %f11793, %f11805, %f11733;
	fma.rn.f32 	%f11814, %f11793, %f11806, %f11734;
	fma.rn.f32 	%f11815, %f11793, %f11807, %f11735;
	fma.rn.f32 	%f11816, %f11793, %f11808, %f11736;
	fma.rn.f32 	%f11817, %f11794, %f11801, %f11737;
	fma.rn.f32 	%f11818, %f11794, %f11802, %f11738;
	fma.rn.f32 	%f11819, %f11794, %f11803, %f11739;
	fma.rn.f32 	%f11820, %f11794, %f11804, %f11740;
	fma.rn.f32 	%f11821, %f11794, %f11805, %f11741;
	fma.rn.f32 	%f11822, %f11794, %f11806, %f11742;
	fma.rn.f32 	%f11823, %f11794, %f11807, %f11743;
	fma.rn.f32 	%f11824, %f11794, %f11808, %f11744;
	fma.rn.f32 	%f11825, %f11795, %f11801, %f11745;
	fma.rn.f32 	%f11826, %f11795, %f11802, %f11746;
	fma.rn.f32 	%f11827, %f11795, %f11803, %f11747;
	fma.rn.f32 	%f11828, %f11795, %f11804, %f11748;
	fma.rn.f32 	%f11829, %f11795, %f11805, %f11749;
	fma.rn.f32 	%f11830, %f11795, %f11806, %f11750;
	fma.rn.f32 	%f11831, %f11795, %f11807, %f11751;
	fma.rn.f32 	%f11832, %f11795, %f11808, %f11752;
	fma.rn.f32 	%f11833, %f11796, %f11801, %f11753;
	fma.rn.f32 	%f11834, %f11796, %f11802, %f11754;
	fma.rn.f32 	%f11835, %f11796, %f11803, %f11755;
	fma.rn.f32 	%f11836, %f11796, %f11804, %f11756;
	fma.rn.f32 	%f11837, %f11796, %f11805, %f11757;
	fma.rn.f32 	%f11838, %f11796, %f11806, %f11758;
	fma.rn.f32 	%f11839, %f11796, %f11807, %f11759;
	fma.rn.f32 	%f11840, %f11796, %f11808, %f11760;
	fma.rn.f32 	%f11841, %f11797, %f11801, %f11761;
	fma.rn.f32 	%f11842, %f11797, %f11802, %f11762;
	fma.rn.f32 	%f11843, %f11797, %f11803, %f11763;
	fma.rn.f32 	%f11844, %f11797, %f11804, %f11764;
	fma.rn.f32 	%f11845, %f11797, %f11805, %f11765;
	fma.rn.f32 	%f11846, %f11797, %f11806, %f11766;
	fma.rn.f32 	%f11847, %f11797, %f11807, %f11767;
	fma.rn.f32 	%f11848, %f11797, %f11808, %f11768;
	fma.rn.f32 	%f11849, %f11798, %f11801, %f11769;
	fma.rn.f32 	%f11850, %f11798, %f11802, %f11770;
	fma.rn.f32 	%f11851, %f11798, %f11803, %f11771;
	fma.rn.f32 	%f11852, %f11798, %f11804, %f11772;
	fma.rn.f32 	%f11853, %f11798, %f11805, %f11773;
	fma.rn.f32 	%f11854, %f11798, %f11806, %f11774;
	fma.rn.f32 	%f11855, %f11798, %f11807, %f11775;
	fma.rn.f32 	%f11856, %f11798, %f11808, %f11776;
	fma.rn.f32 	%f11857, %f11799, %f11801, %f11777;
	fma.rn.f32 	%f11858, %f11799, %f11802, %f11778;
	fma.rn.f32 	%f11859, %f11799, %f11803, %f11779;
	fma.rn.f32 	%f11860, %f11799, %f11804, %f11780;
	fma.rn.f32 	%f11861, %f11799, %f11805, %f11781;
	fma.rn.f32 	%f11862, %f11799, %f11806, %f11782;
	fma.rn.f32 	%f11863, %f11799, %f11807, %f11783;
	fma.rn.f32 	%f11864, %f11799, %f11808, %f11784;
	fma.rn.f32 	%f11865, %f11800, %f11801, %f11785;
	fma.rn.f32 	%f11866, %f11800, %f11802, %f11786;
	fma.rn.f32 	%f11867, %f11800, %f11803, %f11787;
	fma.rn.f32 	%f11868, %f11800, %f11804, %f11788;
	fma.rn.f32 	%f11869, %f11800, %f11805, %f11789;
	fma.rn.f32 	%f11870, %f11800, %f11806, %f11790;
	fma.rn.f32 	%f11871, %f11800, %f11807, %f11791;
	fma.rn.f32 	%f11872, %f11800, %f11808, %f11792;
	ld.shared.v4.f32 	{%f11873, %f11874, %f11875, %f11876}, [%r53+3072];
	ld.shared.v4.f32 	{%f11877, %f11878, %f11879, %f11880}, [%r53+3328];
	ld.shared.v4.f32 	{%f11881, %f11882, %f11883, %f11884}, [%r55+3072];
	ld.shared.v4.f32 	{%f11885, %f11886, %f11887, %f11888}, [%r55+3328];
	fma.rn.f32 	%f11889, %f11873, %f11881, %f11809;
	fma.rn.f32 	%f11890, %f11873, %f11882, %f11810;
	fma.rn.f32 	%f11891, %f11873, %f11883, %f11811;
	fma.rn.f32 	%f11892, %f11873, %f11884, %f11812;
	fma.rn.f32 	%f11893, %f11873, %f11885, %f11813;
	fma.rn.f32 	%f11894, %f11873, %f11886, %f11814;
	fma.rn.f32 	%f11895, %f11873, %f11887, %f11815;
	fma.rn.f32 	%f11896, %f11873, %f11888, %f11816;
	fma.rn.f32 	%f11897, %f11874, %f11881, %f11817;
	fma.rn.f32 	%f11898, %f11874, %f11882, %f11818;
	fma.rn.f32 	%f11899, %f11874, %f11883, %f11819;
	fma.rn.f32 	%f11900, %f11874, %f11884, %f11820;
	fma.rn.f32 	%f11901, %f11874, %f11885, %f11821;
	fma.rn.f32 	%f11902, %f11874, %f11886, %f11822;
	fma.rn.f32 	%f11903, %f11874, %f11887, %f11823;
	fma.rn.f32 	%f11904, %f11874, %f11888, %f11824;
	fma.rn.f32 	%f11905, %f11875, %f11881, %f11825;
	fma.rn.f32 	%f11906, %f11875, %f11882, %f11826;
	fma.rn.f32 	%f11907, %f11875, %f11883, %f11827;
	fma.rn.f32 	%f11908, %f11875, %f11884, %f11828;
	fma.rn.f32 	%f11909, %f11875, %f11885, %f11829;
	fma.rn.f32 	%f11910, %f11875, %f11886, %f11830;
	fma.rn.f32 	%f11911, %f11875, %f11887, %f11831;
	fma.rn.f32 	%f11912, %f11875, %f11888, %f11832;
	fma.rn.f32 	%f11913, %f11876, %f11881, %f11833;
	fma.rn.f32 	%f11914, %f11876, %f11882, %f11834;
	fma.rn.f32 	%f11915, %f11876, %f11883, %f11835;
	fma.rn.f32 	%f11916, %f11876, %f11884, %f11836;
	fma.rn.f32 	%f11917, %f11876, %f11885, %f11837;
	fma.rn.f32 	%f11918, %f11876, %f11886, %f11838;
	fma.rn.f32 	%f11919, %f11876, %f11887, %f11839;
	fma.rn.f32 	%f11920, %f11876, %f11888, %f11840;
	fma.rn.f32 	%f11921, %f11877, %f11881, %f11841;
	fma.rn.f32 	%f11922, %f11877, %f11882, %f11842;
	fma.rn.f32 	%f11923, %f11877, %f11883, %f11843;
	fma.rn.f32 	%f11924, %f11877, %f11884, %f11844;
	fma.rn.f32 	%f11925, %f11877, %f11885, %f11845;
	fma.rn.f32 	%f11926, %f11877, %f11886, %f11846;
	fma.rn.f32 	%f11927, %f11877, %f11887, %f11847;
	fma.rn.f32 	%f11928, %f11877, %f11888, %f11848;
	fma.rn.f32 	%f11929, %f11878, %f11881, %f11849;
	fma.rn.f32 	%f11930, %f11878, %f11882, %f11850;
	fma.rn.f32 	%f11931, %f11878, %f11883, %f11851;
	fma.rn.f32 	%f11932, %f11878, %f11884, %f11852;
	fma.rn.f32 	%f11933, %f11878, %f11885, %f11853;
	fma.rn.f32 	%f11934, %f11878, %f11886, %f11854;
	fma.rn.f32 	%f11935, %f11878, %f11887, %f11855;
	fma.rn.f32 	%f11936, %f11878, %f11888, %f11856;
	fma.rn.f32 	%f11937, %f11879, %f11881, %f11857;
	fma.rn.f32 	%f11938, %f11879, %f11882, %f11858;
	fma.rn.f32 	%f11939, %f11879, %f11883, %f11859;
	fma.rn.f32 	%f11940, %f11879, %f11884, %f11860;
	fma.rn.f32 	%f11941, %f11879, %f11885, %f11861;
	fma.rn.f32 	%f11942, %f11879, %f11886, %f11862;
	fma.rn.f32 	%f11943, %f11879, %f11887, %f11863;
	fma.rn.f32 	%f11944, %f11879, %f11888, %f11864;
	fma.rn.f32 	%f11945, %f11880, %f11881, %f11865;
	fma.rn.f32 	%f11946, %f11880, %f11882, %f11866;
	fma.rn.f32 	%f11947, %f11880, %f11883, %f11867;
	fma.rn.f32 	%f11948, %f11880, %f11884, %f11868;
	fma.rn.f32 	%f11949, %f11880, %f11885, %f11869;
	fma.rn.f32 	%f11950, %f11880, %f11886, %f11870;
	fma.rn.f32 	%f11951, %f11880, %f11887, %f11871;
	fma.rn.f32 	%f11952, %f11880, %f11888, %f11872;
	ld.shared.v4.f32 	{%f11953, %f11954, %f11955, %f11956}, [%r53+3584];
	ld.shared.v4.f32 	{%f11957, %f11958, %f11959, %f11960}, [%r53+3840];
	ld.shared.v4.f32 	{%f11961, %f11962, %f11963, %f11964}, [%r55+3584];
	ld.shared.v4.f32 	{%f11965, %f11966, %f11967, %f11968}, [%r55+3840];
	fma.rn.f32 	%f73, %f11953, %f11961, %f11889;
	fma.rn.f32 	%f74, %f11953, %f11962, %f11890;
	fma.rn.f32 	%f75, %f11953, %f11963, %f11891;
	fma.rn.f32 	%f76, %f11953, %f11964, %f11892;
	fma.rn.f32 	%f77, %f11953, %f11965, %f11893;
	fma.rn.f32 	%f78, %f11953, %f11966, %f11894;
	fma.rn.f32 	%f79, %f11953, %f11967, %f11895;
	fma.rn.f32 	%f80, %f11953, %f11968, %f11896;
	fma.rn.f32 	%f81, %f11954, %f11961, %f11897;
	fma.rn.f32 	%f82, %f11954, %f11962, %f11898;
	fma.rn.f32 	%f83, %f11954, %f11963, %f11899;
	fma.rn.f32 	%f84, %f11954, %f11964, %f11900;
	fma.rn.f32 	%f85, %f11954, %f11965, %f11901;
	fma.rn.f32 	%f86, %f11954, %f11966, %f11902;
	fma.rn.f32 	%f87, %f11954, %f11967, %f11903;
	fma.rn.f32 	%f88, %f11954, %f11968, %f11904;
	fma.rn.f32 	%f89, %f11955, %f11961, %f11905;
	fma.rn.f32 	%f90, %f11955, %f11962, %f11906;
	fma.rn.f32 	%f91, %f11955, %f11963, %f11907;
	fma.rn.f32 	%f92, %f11955, %f11964, %f11908;
	fma.rn.f32 	%f93, %f11955, %f11965, %f11909;
	fma.rn.f32 	%f94, %f11955, %f11966, %f11910;
	fma.rn.f32 	%f95, %f11955, %f11967, %f11911;
	fma.rn.f32 	%f96, %f11955, %f11968, %f11912;
	fma.rn.f32 	%f97, %f11956, %f11961, %f11913;
	fma.rn.f32 	%f98, %f11956, %f11962, %f11914;
	fma.rn.f32 	%f99, %f11956, %f11963, %f11915;
	fma.rn.f32 	%f100, %f11956, %f11964, %f11916;
	fma.rn.f32 	%f101, %f11956, %f11965, %f11917;
	fma.rn.f32 	%f102, %f11956, %f11966, %f11918;
	fma.rn.f32 	%f103, %f11956, %f11967, %f11919;
	fma.rn.f32 	%f104, %f11956, %f11968, %f11920;
	fma.rn.f32 	%f105, %f11957, %f11961, %f11921;
	fma.rn.f32 	%f106, %f11957, %f11962, %f11922;
	fma.rn.f32 	%f107, %f11957, %f11963, %f11923;
	fma.rn.f32 	%f108, %f11957, %f11964, %f11924;
	fma.rn.f32 	%f109, %f11957, %f11965, %f11925;
	fma.rn.f32 	%f110, %f11957, %f11966, %f11926;
	fma.rn.f32 	%f111, %f11957, %f11967, %f11927;
	fma.rn.f32 	%f112, %f11957, %f11968, %f11928;
	fma.rn.f32 	%f113, %f11958, %f11961, %f11929;
	fma.rn.f32 	%f114, %f11958, %f11962, %f11930;
	fma.rn.f32 	%f115, %f11958, %f11963, %f11931;
	fma.rn.f32 	%f116, %f11958, %f11964, %f11932;
	fma.rn.f32 	%f117, %f11958, %f11965, %f11933;
	fma.rn.f32 	%f118, %f11958, %f11966, %f11934;
	fma.rn.f32 	%f119, %f11958, %f11967, %f11935;
	fma.rn.f32 	%f120, %f11958, %f11968, %f11936;
	fma.rn.f32 	%f121, %f11959, %f11961, %f11937;
	fma.rn.f32 	%f122, %f11959, %f11962, %f11938;
	fma.rn.f32 	%f123, %f11959, %f11963, %f11939;
	fma.rn.f32 	%f124, %f11959, %f11964, %f11940;
	fma.rn.f32 	%f125, %f11959, %f11965, %f11941;
	fma.rn.f32 	%f126, %f11959, %f11966, %f11942;
	fma.rn.f32 	%f127, %f11959, %f11967, %f11943;
	fma.rn.f32 	%f128, %f11959, %f11968, %f11944;
	fma.rn.f32 	%f129, %f11960, %f11961, %f11945;
	fma.rn.f32 	%f130, %f11960, %f11962, %f11946;
	fma.rn.f32 	%f131, %f11960, %f11963, %f11947;
	fma.rn.f32 	%f132, %f11960, %f11964, %f11948;
	fma.rn.f32 	%f133, %f11960, %f11965, %f11949;
	fma.rn.f32 	%f134, %f11960, %f11966, %f11950;
	fma.rn.f32 	%f135, %f11960, %f11967, %f11951;
	fma.rn.f32 	%f136, %f11960, %f11968, %f11952;
	setp.ne.s32 	%p2, %r51, 1;
	@%p2 bra 	$L__BB3_4;
	mov.u32 	%r56, %tid.x;
	shl.b32 	%r57, %r56, 11;
	and.b32  	%r58, %r57, 2048;
	mov.u32 	%r59, %tid.y;
	shl.b32 	%r60, %r59, 4;
	mov.u32 	%r61, _ZZ16sgemm_b2b_kernelILi640000ELi128ELi128ELi128EEvPfS0_S0_S0_S0_E3s_a;
	add.s32 	%r62, %r61, %r60;
	add.s32 	%r63, %r62, %r58;
	st.shared.f32 	[%r63+4096], %f1;
	st.shared.f32 	[%r63+4608], %f2;
	st.shared.f32 	[%r63+5120], %f3;
	st.shared.f32 	[%r63+5632], %f4;
	st.shared.f32 	[%r63+4100], %f9;
	st.shared.f32 	[%r63+4612], %f10;
	st.shared.f32 	[%r63+5124], %f11;
	st.shared.f32 	[%r63+5636], %f12;
	st.shared.f32 	[%r63+4104], %f17;
	st.shared.f32 	[%r63+4616], %f18;
	st.shared.f32 	[%r63+5128], %f19;
	st.shared.f32 	[%r63+5640], %f20;
	st.shared.f32 	[%r63+4108], %f25;
	st.shared.f32 	[%r63+4620], %f26;
	st.shared.f32 	[%r63+5132], %f27;
	st.shared.f32 	[%r63+5644], %f28;
	st.shared.f32 	[%r63+4352], %f33;
	st.shared.f32 	[%r63+4864], %f34;
	st.shared.f32 	[%r63+5376], %f35;
	st.shared.f32 	[%r63+5888], %f36;
	st.shared.f32 	[%r63+4356], %f41;
	st.shared.f32 	[%r63+4868], %f42;
	st.shared.f32 	[%r63+5380], %f43;
	st.shared.f32 	[%r63+5892], %f44;
	st.shared.f32 	[%r63+4360], %f49;
	st.shared.f32 	[%r63+4872], %f50;
	st.shared.f32 	[%r63+5384], %f51;
	st.shared.f32 	[%r63+5896], %f52;
	st.shared.f32 	[%r63+4364], %f57;
	st.shared.f32 	[%r63+4876], %f58;
	st.shared.f32 	[%r63+5388], %f59;
	st.shared.f32 	[%r63+5900], %f60;
$L__BB3_4:
	mov.u32 	%r64, %tid.y;
	shl.b32 	%r65, %r64, 4;
	mov.u32 	%r66, %tid.x;
	add.s32 	%r67, %r65, %r66;
	shl.b32 	%r68, %r67, 4;
	mov.u32 	%r69, _ZZ16sgemm_b2b_kernelILi640000ELi128ELi128ELi128EEvPfS0_S0_S0_S0_E4s_b1;
	add.s32 	%r70, %r69, %r68;
	st.shared.v4.f32 	[%r70+4096], {%f69, %f70, %f71, %f72};
	bar.sync 	0;
	ld.global.nc.v4.f32 	{%f137, %f138, %f139, %f140}, [%rd1+8192];
	mov.u32 	%r71, _ZZ16sgemm_b2b_kernelILi640000ELi128ELi128ELi128EEvPfS0_S0_S0_S0_E3s_a;
	add.s32 	%r72, %r71, %r65;
	ld.shared.v4.f32 	{%f11969, %f11970, %f11971, %f11972}, [%r72+4096];
	ld.shared.v4.f32 	{%f11973, %f11974, %f11975, %f11976}, [%r72+4352];
	shl.b32 	%r73, %r66, 4;
	add.s32 	%r74, %r69, %r73;
	ld.shared.v4.f32 	{%f11977, %f11978, %f11979, %f11980}, [%r74+4096];
	ld.shared.v4.f32 	{%f11981, %f11982, %f11983, %f11984}, [%r74+4352];
	fma.rn.f32 	%f11985, %f11969, %f11977, %f73;
	fma.rn.f32 	%f11986, %f11969, %f11978, %f74;
	fma.rn.f32 	%f11987, %f11969, %f11979, %f75;
	fma.rn.f32 	%f11988, %f11969, %f11980, %f76;
	fma.rn.f32 	%f11989, %f11969, %f11981, %f77;
	fma.rn.f32 	%f11990, %f11969, %f11982, %f78;
	fma.rn.f32 	%f11991, %f11969, %f11983, %f79;
	fma.rn.f32 	%f11992, %f11969, %f11984, %f80;
	fma.rn.f32 	%f11993, %f11970, %f11977, %f81;
	fma.rn.f32 	%f11994, %f11970, %f11978, %f82;
	fma.rn.f32 	%f11995, %f11970, %f11979, %f83;
	fma.rn.f32 	%f11996, %f11970, %f11980, %f84;
	fma.rn.f32 	%f11997, %f11970, %f11981, %f85;
	fma.rn.f32 	%f11998, %f11970, %f11982, %f86;
	fma.rn.f32 	%f11999, %f11970, %f11983, %f87;
	fma.rn.f32 	%f12000, %f11970, %f11984, %f88;
	fma.rn.f32 	%f12001, %f11971, %f11977, %f89;
	fma.rn.f32 	%f12002, %f11971, %f11978, %f90;
	fma.rn.f32 	%f12003, %f11971, %f11979, %f91;
	fma.rn.f32 	%f12004, %f11971, %f11980, %f92;
	fma.rn.f32 	%f12005, %f11971, %f11981, %f93;
	fma.rn.f32 	%f12006, %f11971, %f11982, %f94;
	fma.rn.f32 	%f12007, %f11971, %f11983, %f95;
	fma.rn.f32 	%f12008, %f11971, %f11984, %f96;
	fma.rn.f32 	%f12009, %f11972, %f11977, %f97;
	fma.rn.f32 	%f12010, %f11972, %f11978, %f98;
	fma.rn.f32 	%f12011, %f11972, %f11979, %f99;
	fma.rn.f32 	%f12012, %f11972, %f11980, %f100;
	fma.rn.f32 	%f12013, %f11972, %f11981, %f101;
	fma.rn.f32 	%f12014, %f11972, %f11982, %f102;
	fma.rn.f32 	%f12015, %f11972, %f11983, %f103;
	fma.rn.f32 	%f12016, %f11972, %f11984, %f104;
	fma.rn.f32 	%f12017, %f11973, %f11977, %f105;
	fma.rn.f32 	%f12018, %f11973, %f11978, %f106;
	fma.rn.f32 	%f12019, %f11973, %f11979, %f107;
	fma.rn.f32 	%f12020, %f11973, %f11980, %f108;
	fma.rn.f32 	%f12021, %f11973, %f11981, %f109;
	fma.rn.f32 	%f12022, %f11973, %f11982, %f110;
	fma.rn.f32 	%f12023, %f11973, %f11983, %f111;
	fma.rn.f32 	%f12024, %f11973, %f11984, %f112;
	fma.rn.f32 	%f12025, %f11974, %f11977, %f113;
	fma.rn.f32 	%f12026, %f11974, %f11978, %f114;
	fma.rn.f32 	%f12027, %f11974, %f11979, %f115;
	fma.rn.f32 	%f12028, %f11974, %f11980, %f116;
	fma.rn.f32 	%f12029, %f11974, %f11981, %f117;
	fma.rn.f32 	%f12030, %f11974, %f11982, %f118;
	fma.rn.f32 	%f12031, %f11974, %f11983, %f119;
	fma.rn.f32 	%f12032, %f11974, %f11984, %f120;
	fma.rn.f32 	%f12033, %f11975, %f11977, %f121;
	fma.rn.f32 	%f12034, %f11975, %f11978, %f122;
	fma.rn.f32 	%f12035, %f11975, %f11979, %f123;
	fma.rn.f32 	%f12036, %f11975, %f11980, %f124;
	fma.rn.f32 	%f12037, %f11975, %f11981, %f125;
	fma.rn.f32 	%f12038, %f11975, %f11982, %f126;
	fma.rn.f32 	%f12039, %f11975, %f11983, %f127;
	fma.rn.f32 	%f12040, %f11975, %f11984, %f128;
	fma.rn.f32 	%f12041, %f11976, %f11977, %f129;
	fma.rn.f32 	%f12042, %f11976, %f11978, %f130;
	fma.rn.f32 	%f12043, %f11976, %f11979, %f131;
	fma.rn.f32 	%f12044, %f11976, %f11980, %f132;
	fma.rn.f32 	%f12045, %f11976, %f11981, %f133;
	fma.rn.f32 	%f12046, %f11976, %f11982, %f134;
	fma.rn.f32 	%f12047, %f11976, %f11983, %f135;
	fma.rn.f32 	%f12048, %f11976, %f11984, %f136;
	ld.shared.v4.f32 	{%f12049, %f12050, %f12051, %f12052}, [%r72+4608];
	ld.shared.v4.f32 	{%f12053, %f12054, %f12055, %f12056}, [%r72+4864];
	ld.shared.v4.f32 	{%f12057, %f12058, %f12059, %f12060}, [%r74+4608];
	ld.shared.v4.f32 	{%f12061, %f12062, %f12063, %f12064}, [%r74+4864];
	fma.rn.f32 	%f12065, %f12049, %f12057, %f11985;
	fma.rn.f32 	%f12066, %f12049, %f12058, %f11986;
	fma.rn.f32 	%f12067, %f12049, %f12059, %f11987;
	fma.rn.f32 	%f12068, %f12049, %f12060, %f11988;
	fma.rn.f32 	%f12069, %f12049, %f12061, %f11989;
	fma.rn.f32 	%f12070, %f12049, %f12062, %f11990;
	fma.rn.f32 	%f12071, %f12049, %f12063, %f11991;
	fma.rn.f32 	%f12072, %f12049, %f12064, %f11992;
	fma.rn.f32 	%f12073, %f12050, %f12057, %f11993;
	fma.rn.f32 	%f12074, %f12050, %f12058, %f11994;
	fma.rn.f32 	%f12075, %f12050, %f12059, %f11995;
	fma.rn.f32 	%f12076, %f12050, %f12060, %f11996;
	fma.rn.f32 	%f12077, %f12050, %f12061, %f11997;
	fma.rn.f32 	%f12078, %f12050, %f12062, %f11998;
	fma.rn.f32 	%f12079, %f12050, %f12063, %f11999;
	fma.rn.f32 	%f12080, %f12050, %f12064, %f12000;
	fma.rn.f32 	%f12081, %f12051, %f12057, %f12001;
	fma.rn.f32 	%f12082, %f12051, %f12058, %f12002;
	fma.rn.f32 	%f12083, %f12051, %f12059, %f12003;
	fma.rn.f32 	%f12084, %f12051, %f12060, %f12004;
	fma.rn.f32 	%f12085, %f12051, %f12061, %f12005;
	fma.rn.f32 	%f12086, %f12051, %f12062, %f12006;
	fma.rn.f32 	%f12087, %f12051, %f12063, %f12007;
	fma.rn.f32 	%f12088, %f12051, %f12064, %f12008;
	fma.rn.f32 	%f12089, %f12052, %f12057, %f12009;
	fma.rn.f32 	%f12090, %f12052, %f12058, %f12010;
	fma.rn.f32 	%f12091, %f12052, %f12059, %f12011;
	fma.rn.f32 	%f12092, %f12052, %f12060, %f12012;
	fma.rn.f32 	%f12093, %f12052, %f12061, %f12013;
	fma.rn.f32 	%f12094, %f12052, %f12062, %f12014;
	fma.rn.f32 	%f12095, %f12052, %f12063, %f12015;
	fma.rn.f32 	%f12096, %f12052, %f12064, %f12016;
	fma.rn.f32 	%f12097, %f12053, %f12057, %f12017;
	fma.rn.f32 	%f12098, %f12053, %f12058, %f12018;
	fma.rn.f32 	%f12099, %f12053, %f12059, %f12019;
	fma.rn.f32 	%f12100, %f12053, %f12060, %f12020;
	fma.rn.f32 	%f12101, %f12053, %f12061, %f12021;
	fma.rn.f32 	%f12102, %f12053, %f12062, %f12022;
	fma.rn.f32 	%f12103, %f12053, %f12063, %f12023;
	fma.rn.f32 	%f12104, %f12053, %f12064, %f12024;
	fma.rn.f32 	%f12105, %f12054, %f12057, %f12025;
	fma.rn.f32 	%f12106, %f12054, %f12058, %f12026;
	fma.rn.f32 	%f12107, %f12054, %f12059, %f12027;
	fma.rn.f32 	%f12108, %f12054, %f12060, %f12028;
	fma.rn.f32 	%f12109, %f12054, %f12061, %f12029;
	fma.rn.f32 	%f12110, %f12054, %f12062, %f12030;
	fma.rn.f32 	%f12111, %f12054, %f12063, %f12031;
	fma.rn.f32 	%f12112, %f12054, %f12064, %f12032;
	fma.rn.f32 	%f12113, %f12055, %f12057, %f12033;
	fma.rn.f32 	%f12114, %f12055, %f12058, %f12034;
	fma.rn.f32 	%f12115, %f12055, %f12059, %f12035;
	fma.rn.f32 	%f12116, %f12055, %f12060, %f12036;
	fma.rn.f32 	%f12117, %f12055, %f12061, %f12037;
	fma.rn.f32 	%f12118, %f12055, %f12062, %f12038;
	fma.rn.f32 	%f12119, %f12055, %f12063, %f12039;
	fma.rn.f32 	%f12120, %f12055, %f12064, %f12040;
	fma.rn.f32 	%f12121, %f12056, %f12057, %f12041;
	fma.rn.f32 	%f12122, %f12056, %f12058, %f12042;
	fma.rn.f32 	%f12123, %f12056, %f12059, %f12043;
	fma.rn.f32 	%f12124, %f12056, %f12060, %f12044;
	fma.rn.f32 	%f12125, %f12056, %f12061, %f12045;
	fma.rn.f32 	%f12126, %f12056, %f12062, %f12046;
	fma.rn.f32 	%f12127, %f12056, %f12063, %f12047;
	fma.rn.f32 	%f12128, %f12056, %f12064, %f12048;
	ld.shared.v4.f32 	{%f12129, %f12130, %f12131, %f12132}, [%r72+5120];
	ld.shared.v4.f32 	{%f12133, %f12134, %f12135, %f12136}, [%r72+5376];
	ld.shared.v4.f32 	{%f12137, %f12138, %f12139, %f12140}, [%r74+5120];
	ld.shared.v4.f32 	{%f12141, %f12142, %f12143, %f12144}, [%r74+5376];
	fma.rn.f32 	%f12145, %f12129, %f12137, %f12065;
	fma.rn.f32 	%f12146, %f12129, %f12138, %f12066;
	fma.rn.f32 	%f12147, %f12129, %f12139, %f12067;
	fma.rn.f32 	%f12148, %f12129, %f12140, %f12068;
	fma.rn.f32 	%f12149, %f12129, %f12141, %f12069;
	fma.rn.f32 	%f12150, %f12129, %f12142, %f12070;
	fma.rn.f32 	%f12151, %f12129, %f12143, %f12071;
	fma.rn.f32 	%f12152, %f12129, %f12144, %f12072;
	fma.rn.f32 	%f12153, %f12130, %f12137, %f12073;
	fma.rn.f32 	%f12154, %f12130, %f12138, %f12074;
	fma.rn.f32 	%f12155, %f12130, %f12139, %f12075;
	fma.rn.f32 	%f12156, %f12130, %f12140, %f12076;
	fma.rn.f32 	%f12157, %f12130, %f12141, %f12077;
	fma.rn.f32 	%f12158, %f12130, %f12142, %f12078;
	fma.rn.f32 	%f12159, %f12130, %f12143, %f12079;
	fma.rn.f32 	%f12160, %f12130, %f12144, %f12080;
	fma.rn.f32 	%f12161, %f12131, %f12137, %f12081;
	fma.rn.f32 	%f12162, %f12131, %f12138, %f12082;
	fma.rn.f32 	%f12163, %f12131, %f12139, %f12083;
	fma.rn.f32 	%f12164, %f12131, %f12140, %f12084;
	fma.rn.f32 	%f12165, %f12131, %f12141, %f12085;
	fma.rn.f32 	%f12166, %f12131, %f12142, %f12086;
	fma.rn.f32 	%f12167, %f12131, %f12143, %f12087;
	fma.rn.f32 	%f12168, %f12131, %f12144, %f12088;
	fma.rn.f32 	%f12169, %f12132, %f12137, %f12089;
	fma.rn.f32 	%f12170, %f12132, %f12138, %f12090;
	fma.rn.f32 	%f12171, %f12132, %f12139, %f12091;
	fma.rn.f32 	%f12172, %f12132, %f12140, %f12092;
	fma.rn.f32 	%f12173, %f12132, %f12141, %f12093;
	fma.rn.f32 	%f12174, %f12132, %f12142, %f12094;
	fma.rn.f32 	%f12175, %f12132, %f12143, %f12095;
	fma.rn.f32 	%f12176, %f12132, %f12144, %f12096;
	fma.rn.f32 	%f12177, %f12133, %f12137, %f12097;
	fma.rn.f32 	%f12178, %f12133, %f12138, %f12098;
	fma.rn.f32 	%f12179, %f12133, %f12139, %f12099;
	fma.rn.f32 	%f12180, %f12133, %f12140, %f12100;
	fma.rn.f32 	%f12181, %f12133, %f12141, %f12101;
	fma.rn.f32 	%f12182, %f12133, %f12142, %f12102;
	fma.rn.f32 	%f12183, %f12133, %f12143, %f12103;
	fma.rn.f32 	%f12184, %f12133, %f12144, %f12104;
	fma.rn.f32 	%f12185, %f12134, %f12137, %f12105;
	fma.rn.f32 	%f12186, %f12134, %f12138, %f12106;
	fma.rn.f32 	%f12187, %f12134, %f12139, %f12107;
	fma.rn.f32 	%f12188, %f12134, %f12140, %f12108;
	fma.rn.f32 	%f12189, %f12134, %f12141, %f12109;
	fma.rn.f32 	%f12190, %f12134, %f12142, %f12110;
	fma.rn.f32 	%f12191, %f12134, %f12143, %f12111;
	fma.rn.f32 	%f12192, %f12134, %f12144, %f12112;
	fma.rn.f32 	%f12193, %f12135, %f12137, %f12113;
	fma.rn.f32 	%f12194, %f12135, %f12138, %f12114;
	fma.rn.f32 	%f12195, %f12135, %f12139, %f12115;
	fma.rn.f32 	%f12196, %f12135, %f12140, %f12116;
	fma.rn.f32 	%f12197, %f12135, %f12141, %f12117;
	fma.rn.f32 	%f12198, %f12135, %f12142, %f12118;
	fma.rn.f32 	%f12199, %f12135, %f12143, %f12119;
	fma.rn.f32 	%f12200, %f12135, %f12144, %f12120;
	fma.rn.f32 	%f12201, %f12136, %f12137, %f12121;
	fma.rn.f32 	%f12202, %f12136, %f12138, %f12122;
	fma.rn.f32 	%f12203, %f12136, %f12139, %f12123;
	fma.rn.f32 	%f12204, %f12136, %f12140, %f12124;
	fma.rn.f32 	%f12205, %f12136, %f12141, %f12125;
	fma.rn.f32 	%f12206, %f12136, %f12142, %f12126;
	fma.rn.f32 	%f12207, %f12136, %f12143, %f12127;
	fma.rn.f32 	%f12208, %f12136, %f12144, %f12128;
	ld.shared.v4.f32 	{%f12209, %f12210, %f12211, %f12212}, [%r72+5632];
	ld.shared.v4.f32 	{%f12213, %f12214, %f12215, %f12216}, [%r72+5888];
	ld.shared.v4.f32 	{%f12217, %f12218, %f12219, %f12220}, [%r74+5632];
	ld.shared.v4.f32 	{%f12221, %f12222, %f12223, %f12224}, [%r74+5888];
	fma.rn.f32 	%f12225, %f12209, %f12217, %f12145;
	fma.rn.f32 	%f12226, %f12209, %f12218, %f12146;
	fma.rn.f32 	%f12227, %f12209, %f12219, %f12147;
	fma.rn.f32 	%f12228, %f12209, %f12220, %f12148;
	fma.rn.f32 	%f12229, %f12209, %f12221, %f12149;
	fma.rn.f32 	%f12230, %f12209, %f12222, %f12150;
	fma.rn.f32 	%f12231, %f12209, %f12223, %f12151;
	fma.rn.f32 	%f12232, %f12209, %f12224, %f12152;
	fma.rn.f32 	%f12233, %f12210, %f12217, %f12153;
	fma.rn.f32 	%f12234, %f12210, %f12218, %f12154;
	fma.rn.f32 	%f12235, %f12210, %f12219, %f12155;
	fma.rn.f32 	%f12236, %f12210, %f12220, %f12156;
	fma.rn.f32 	%f12237, %f12210, %f12221, %f12157;
	fma.rn.f32 	%f12238, %f12210, %f12222, %f12158;
	fma.rn.f32 	%f12239, %f12210, %f12223, %f12159;
	fma.rn.f32 	%f12240, %f12210, %f12224, %f12160;
	fma.rn.f32 	%f12241, %f12211, %f12217, %f12161;
	fma.rn.f32 	%f12242, %f12211, %f12218, %f12162;
	fma.rn.f32 	%f12243, %f12211, %f12219, %f12163;
	fma.rn.f32 	%f12244, %f12211, %f12220, %f12164;
	fma.rn.f32 	%f12245, %f12211, %f12221, %f12165;
	fma.rn.f32 	%f12246, %f12211, %f12222, %f12166;
	fma.rn.f32 	%f12247, %f12211, %f12223, %f12167;
	fma.rn.f32 	%f12248, %f12211, %f12224, %f12168;
	fma.rn.f32 	%f12249, %f12212, %f12217, %f12169;
	fma.rn.f32 	%f12250, %f12212, %f12218, %f12170;
	fma.rn.f32 	%f12251, %f12212, %f12219, %f12171;
	fma.rn.f32 	%f12252, %f12212, %f12220, %f12172;
	fma.rn.f32 	%f12253, %f12212, %f12221, %f12173;
	fma.rn.f32 	%f12254, %f12212, %f12222, %f12174;
	fma.rn.f32 	%f12255, %f12212, %f12223, %f12175;
	fma.rn.f32 	%f12256, %f12212, %f12224, %f12176;
	fma.rn.f32 	%f12257, %f12213, %f12217, %f12177;
	fma.rn.f32 	%f12258, %f12213, %f12218, %f12178;
	fma.rn.f32 	%f12259, %f12213, %f12219, %f12179;
	fma.rn.f32 	%f12260, %f12213, %f12220, %f12180;
	fma.rn.f32 	%f12261, %f12213, %f12221, %f12181;
	fma.rn.f32 	%f12262, %f12213, %f12222, %f12182;
	fma.rn.f32 	%f12263, %f12213, %f12223, %f12183;
	fma.rn.f32 	%f12264, %f12213, %f12224, %f12184;
	fma.rn.f32 	%f12265, %f12214, %f12217, %f12185;
	fma.rn.f32 	%f12266, %f12214, %f12218, %f12186;
	fma.rn.f32 	%f12267, %f12214, %f12219, %f12187;
	fma.rn.f32 	%f12268, %f12214, %f12220, %f12188;
	fma.rn.f32 	%f12269, %f12214, %f12221, %f12189;
	fma.rn.f32 	%f12270, %f12214, %f12222, %f12190;
	fma.rn.f32 	%f12271, %f12214, %f12223, %f12191;
	fma.rn.f32 	%f12272, %f12214, %f12224, %f12192;
	fma.rn.f32 	%f12273, %f12215, %f12217, %f12193;
	fma.rn.f32 	%f12274, %f12215, %f12218, %f12194;
	fma.rn.f32 	%f12275, %f12215, %f12219, %f12195;
	fma.rn.f32 	%f12276, %f12215, %f12220, %f12196;
	fma.rn.f32 	%f12277, %f12215, %f12221, %f12197;
	fma.rn.f32 	%f12278, %f12215, %f12222, %f12198;
	fma.rn.f32 	%f12279, %f12215, %f12223, %f12199;
	fma.rn.f32 	%f12280, %f12215, %f12224, %f12200;
	fma.rn.f32 	%f12281, %f12216, %f12217, %f12201;
	fma.rn.f32 	%f12282, %f12216, %f12218, %f12202;
	fma.rn.f32 	%f12283, %f12216, %f12219, %f12203;
	fma.rn.f32 	%f12284, %f12216, %f12220, %f12204;
	fma.rn.f32 	%f12285, %f12216, %f12221, %f12205;
	fma.rn.f32 	%f12286, %f12216, %f12222, %f12206;
	fma.rn.f32 	%f12287, %f12216, %f12223, %f12207;
	fma.rn.f32 	%f12288, %f12216, %f12224, %f12208;
	ld.shared.v4.f32 	{%f12289, %f12290, %f12291, %f12292}, [%r72+6144];
	ld.shared.v4.f32 	{%f12293, %f12294, %f12295, %f12296}, [%r72+6400];
	ld.shared.v4.f32 	{%f12297, %f12298, %f12299, %f12300}, [%r74+6144];
	ld.shared.v4.f32 	{%f12301, %f12302, %f12303, %f12304}, [%r74+6400];
	fma.rn.f32 	%f12305, %f12289, %f12297, %f12225;
	fma.rn.f32 	%f12306, %f12289, %f12298, %f12226;
	fma.rn.f32 	%f12307, %f12289, %f12299, %f12227;
	fma.rn.f32 	%f12308, %f12289, %f12300, %f12228;
	fma.rn.f32 	%f12309, %f12289, %f12301, %f12229;
	fma.rn.f32 	%f12310, %f12289, %f12302, %f12230;
	fma.rn.f32 	%f12311, %f12289, %f12303, %f12231;
	fma.rn.f32 	%f12312, %f12289, %f12304, %f12232;
	fma.rn.f32 	%f12313, %f12290, %f12297, %f12233;
	fma.rn.f32 	%f12314, %f12290, %f12298, %f12234;
	fma.rn.f32 	%f12315, %f12290, %f12299, %f12235;
	fma.rn.f32 	%f12316, %f12290, %f12300, %f12236;
	fma.rn.f32 	%f12317, %f12290, %f12301, %f12237;
	fma.rn.f32 	%f12318, %f12290, %f12302, %f12238;
	fma.rn.f32 	%f12319, %f12290, %f12303, %f12239;
	fma.rn.f32 	%f12320, %f12290, %f12304, %f12240;
	fma.rn.f32 	%f12321, %f12291, %f12297, %f12241;
	fma.rn.f32 	%f12322, %f12291, %f12298, %f12242;
	fma.rn.f32 	%f12323, %f12291, %f12299, %f12243;
	fma.rn.f32 	%f12324, %f12291, %f12300, %f12244;
	fma.rn.f32 	%f12325, %f12291, %f12301, %f12245;
	fma.rn.f32 	%f12326, %f12291, %f12302, %f12246;
	fma.rn.f32 	%f12327, %f12291, %f12303, %f12247;
	fma.rn.f32 	%f12328, %f12291, %f12304, %f12248;
	fma.rn.f32 	%f12329, %f12292, %f12297, %f12249;
	fma.rn.f32 	%f12330, %f12292, %f12298, %f12250;
	fma.rn.f32 	%f12331, %f12292, %f12299, %f12251;
	fma.rn.f32 	%f12332, %f12292, %f12300, %f12252;
	fma.rn.f32 	%f12333, %f12292, %f12301, %f12253;
	fma.rn.f32 	%f12334, %f12292, %f12302, %f12254;
	fma.rn.f32 	%f12335, %f12292, %f12303, %f12255;
	fma.rn.f32 	%f12336, %f12292, %f12304, %f12256;
	fma.rn.f32 	%f12337, %f12293, %f12297, %f12257;
	fma.rn.f32 	%f12338, %f12293, %f12298, %f12258;
	fma.rn.f32 	%f12339, %f12293, %f12299, %f12259;
	fma.rn.f32 	%f12340, %f12293, %f12300, %f12260;
	fma.rn.f32 	%f12341, %f12293, %f12301, %f12261;
	fma.rn.f32 	%f12342, %f12293, %f12302, %f12262;
	fma.rn.f32 	%f12343, %f12293, %f12303, %f12263;
	fma.rn.f32 	%f12344, %f12293, %f12304, %f12264;
	fma.rn.f32 	%f12345, %f12294, %f12297, %f12265;
	fma.rn.f32 	%f12346, %f12294, %f12298, %f12266;
	fma.rn.f32 	%f12347, %f12294, %f12299, %f12267;
	fma.rn.f32 	%f12348, %f12294, %f12300, %f12268;
	fma.rn.f32 	%f12349, %f12294, %f12301, %f12269;
	fma.rn.f32 	%f12350, %f12294, %f12302, %f12270;
	fma.rn.f32 	%f12351, %f12294, %f12303, %f12271;
	fma.rn.f32 	%f12352, %f12294, %f12304, %f12272;
	fma.rn.f32 	%f12353, %f12295, %f12297, %f12273;
	fma.rn.f32 	%f12354, %f12295, %f12298, %f12274;
	fma.rn.f32 	%f12355, %f12295, %f12299, %f12275;
	fma.rn.f32 	%f12356, %f12295, %f12300, %f12276;
	fma.rn.f32 	%f12357, %f12295, %f12301, %f12277;
	fma.rn.f32 	%f12358, %f12295, %f12302, %f12278;
	fma.rn.f32 	%f12359, %f12295, %f12303, %f12279;
	fma.rn.f32 	%f12360, %f12295, %f12304, %f12280;
	fma.rn.f32 	%f12361, %f12296, %f12297, %f12281;
	fma.rn.f32 	%f12362, %f12296, %f12298, %f12282;
	fma.rn.f32 	%f12363, %f12296, %f12299, %f12283;
	fma.rn.f32 	%f12364, %f12296, %f12300, %f12284;
	fma.rn.f32 	%f12365, %f12296, %f12301, %f12285;
	fma.rn.f32 	%f12366, %f12296, %f12302, %f12286;
	fma.rn.f32 	%f12367, %f12296, %f12303, %f12287;
	fma.rn.f32 	%f12368, %f12296, %f12304, %f12288;
	ld.shared.v4.f32 	{%f12369, %f12370, %f12371, %f12372}, [%r72+6656];
	ld.shared.v4.f32 	{%f12373, %f12374, %f12375, %f12376}, [%r72+6912];
	ld.shared.v4.f32 	{%f12377, %f12378, %f12379, %f12380}, [%r74+6656];
	ld.shared.v4.f32 	{%f12381, %f12382, %f12383, %f12384}, [%r74+6912];
	fma.rn.f32 	%f12385, %f12369, %f12377, %f12305;
	fma.rn.f32 	%f12386, %f12369, %f12378, %f12306;
	fma.rn.f32 	%f12387, %f12369, %f12379, %f12307;
	fma.rn.f32 	%f12388, %f12369, %f12380, %f12308;
	fma.rn.f32 	%f12389, %f12369, %f12381, %f12309;
	fma.rn.f32 	%f12390, %f12369, %f12382, %f12310;
	fma.rn.f32 	%f12391, %f12369, %f12383, %f12311;
	fma.rn.f32 	%f12392, %f12369, %f12384, %f12312;
	fma.rn.f32 	%f12393, %f12370, %f12377, %f12313;
	fma.rn.f32 	%f12394, %f12370, %f12378, %f12314;
	fma.rn.f32 	%f12395, %f12370, %f12379, %f12315;
	fma.rn.f32 	%f12396, %f12370, %f12380, %f12316;
	fma.rn.f32 	%f12397, %f12370, %f12381, %f12317;
	fma.rn.f32 	%f12398, %f12370, %f12382, %f12318;
	fma.rn.f32 	%f12399, %f12370, %f12383, %f12319;
	fma.rn.f32 	%f12400, %f12370, %f12384, %f12320;
	fma.rn.f32 	%f12401, %f12371, %f12377, %f12321;
	fma.rn.f32 	%f12402, %f12371, %f12378, %f12322;
	fma.rn.f32 	%f12403, %f12371, %f12379, %f12323;
	fma.rn.f32 	%f12404, %f12371, %f12380, %f12324;
	fma.rn.f32 	%f12405, %f12371, %f12381, %f12325;
	fma.rn.f32 	%f12406, %f12371, %f12382, %f12326;
	fma.rn.f32 	%f12407, %f12371, %f12383, %f12327;
	fma.rn.f32 	%f12408, %f12371, %f12384, %f12328;
	fma.rn.f32 	%f12409, %f12372, %f12377, %f12329;
	fma.rn.f32 	%f12410, %f12372, %f12378, %f12330;
	fma.rn.f32 	%f12411, %f12372, %f12379, %f12331;
	fma.rn.f32 	%f12412, %f12372, %f12380, %f12332;
	fma.rn.f32 	%f12413, %f12372, %f12381, %f12333;
	fma.rn.f32 	%f12414, %f12372, %f12382, %f12334;
	fma.rn.f32 	%f12415, %f12372, %f12383, %f12335;
	fma.rn.f32 	%f12416, %f12372, %f12384, %f12336;
	fma.rn.f32 	%f12417, %f12373, %f12377, %f12337;
	fma.rn.f32 	%f12418, %f12373, %f12378, %f12338;
	fma.rn.f32 	%f12419, %f12373, %f12379, %f12339;
	fma.rn.f32 	%f12420, %f12373, %f12380, %f12340;
	fma.rn.f32 	%f12421, %f12373, %f12381, %f12341;
	fma.rn.f32 	%f12422, %f12373, %f12382, %f12342;
	fma.rn.f32 	%f12423, %f12373, %f12383, %f12343;
	fma.rn.f32 	%f12424, %f12373, %f12384, %f12344;
	fma.rn.f32 	%f12425, %f12374, %f12377, %f12345;
	fma.rn.f32 	%f12426, %f12374, %f12378, %f12346;
	fma.rn.f32 	%f12427, %f12374, %f12379, %f12347;
	fma.rn.f32 	%f12428, %f12374, %f12380, %f12348;
	fma.rn.f32 	%f12429, %f12374, %f12381, %f12349;
	fma.rn.f32 	%f12430, %f12374, %f12382, %f12350;
	fma.rn.f32 	%f12431, %f12374, %f12383, %f12351;
	fma.rn.f32 	%f12432, %f12374, %f12384, %f12352;
	fma.rn.f32 	%f12433, %f12375, %f12377, %f12353;
	fma.rn.f32 	%f12434, %f12375, %f12378, %f12354;
	fma.rn.f32 	%f12435, %f12375, %f12379, %f12355;
	fma.rn.f32 	%f12436, %f12375, %f12380, %f12356;
	fma.rn.f32 	%f12437, %f12375, %f12381, %f12357;
	fma.rn.f32 	%f12438, %f12375, %f12382, %f12358;
	fma.rn.f32 	%f12439, %f12375, %f12383, %f12359;
	fma.rn.f32 	%f12440, %f12375, %f12384, %f12360;
	fma.rn.f32 	%f12441, %f12376, %f12377, %f12361;
	fma.rn.f32 	%f12442, %f12376, %f12378, %f12362;
	fma.rn.f32 	%f12443, %f12376, %f12379, %f12363;
	fma.rn.f32 	%f12444, %f12376, %f12380, %f12364;
	fma.rn.f32 	%f12445, %f12376, %f12381, %f12365;
	fma.rn.f32 	%f12446, %f12376, %f12382, %f12366;
	fma.rn.f32 	%f12447, %f12376, %f12383, %f12367;
	fma.rn.f32 	%f12448, %f12376, %f12384, %f12368;
	ld.shared.v4.f32 	{%f12449, %f12450, %f12451, %f12452}, [%r72+7168];
	ld.shared.v4.f32 	{%f12453, %f12454, %f12455, %f12456}, [%r72+7424];
	ld.shared.v4.f32 	{%f12457, %f12458, %f12459, %f12460}, [%r74+7168];
	ld.shared.v4.f32 	{%f12461, %f12462, %f12463, %f12464}, [%r74+7424];
	fma.rn.f32 	%f12465, %f12449, %f12457, %f12385;
	fma.rn.f32 	%f12466, %f12449, %f12458, %f12386;
	fma.rn.f32 	%f12467, %f12449, %f12459, %f12387;
	fma.rn.f32 	%f12468, %f12449, %f12460, %f12388;
	fma.rn.f32 	%f12469, %f12449, %f12461, %f12389;
	fma.rn.f32 	%f12470, %f12449, %f12462, %f12390;
	fma.rn.f32 	%f12471, %f12449, %f12463, %f12391;
	fma.rn.f32 	%f12472, %f12449, %f12464, %f12392;
	fma.rn.f32 	%f12473, %f12450, %f12457, %f12393;
	fma.rn.f32 	%f12474, %f12450, %f12458, %f12394;
	fma.rn.f32 	%f12475, %f12450, %f12459, %f12395;
	fma.rn.f32 	%f12476, %f12450, %f12460, %f12396;
	fma.rn.f32 	%f12477, %f12450, %f12461, %f12397;
	fma.rn.f32 	%f12478, %f12450, %f12462, %f12398;
	fma.rn.f32 	%f12479, %f12450, %f12463, %f12399;
	fma.rn.f32 	%f12480, %f12450, %f12464, %f12400;
	fma.rn.f32 	%f12481, %f12451, %f12457, %f12401;
	fma.rn.f32 	%f12482, %f12451, %f12458, %f12402;
	fma.rn.f32 	%f12483, %f12451, %f12459, %f12403;
	fma.rn.f32 	%f12484, %f12451, %f12460, %f12404;
	fma.rn.f32 	%f12485, %f12451, %f12461, %f12405;
	fma.rn.f32 	%f12486, %f12451, %f12462, %f12406;
	fma.rn.f32 	%f12487, %f12451, %f12463, %f12407;
	fma.rn.f32 	%f12488, %f12451, %f12464, %f12408;
	fma.rn.f32 	%f12489, %f12452, %f12457, %f12409;
	fma.rn.f32 	%f12490, %f12452, %f12458, %f12410;
	fma.rn.f32 	%f12491, %f12452, %f12459, %f12411;
	fma.rn.f32 	%f12492, %f12452, %f12460, %f12412;
	fma.rn.f32 	%f12493, %f12452, %f12461, %f12413;
	fma.rn.f32 	%f12494, %f12452, %f12462, %f12414;
	fma.rn.f32 	%f12495, %f12452, %f12463, %f12415;
	fma.rn.f32 	%f12496, %f12452, %f12464, %f12416;
	fma.rn.f32 	%f12497, %f12453, %f12457, %f12417;
	fma.rn.f32 	%f12498, %f12453, %f12458, %f12418;
	fma.rn.f32 	%f12499, %f12453, %f12459, %f12419;
	fma.rn.f32 	%f12500, %f12453, %f12460, %f12420;
	fma.rn.f32 	%f12501, %f12453, %f12461, %f12421;
	fma.rn.f32 	%f12502, %f12453, %f12462, %f12422;
	fma.rn.f32 	%f12503, %f12453, %f12463, %f12423;
	fma.rn.f32 	%f12504, %f12453, %f12464, %f12424;
	fma.rn.f32 	%f12505, %f12454, %f12457, %f12425;
	fma.rn.f32 	%f12506, %f12454, %f12458, %f12426;
	fma.rn.f32 	%f12507, %f12454, %f12459, %f12427;
	fma.rn.f32 	%f12508, %f12454, %f12460, %f12428;
	fma.rn.f32 	%f12509, %f12454, %f12461, %f12429;
	fma.rn.f32 	%f12510, %f12454, %f12462, %f12430;
	fma.rn.f32 	%f12511, %f12454, %f12463, %f12431;
	fma.rn.f32 	%f12512, %f12454, %f12464, %f12432;
	fma.rn.f32 	%f12513, %f12455, %f12457, %f12433;
	fma.rn.f32 	%f12514, %f12455, %f12458, %f12434;
	fma.rn.f32 	%f12515, %f12455, %f12459, %f12435;
	fma.rn.f32 	%f12516, %f12455, %f12460, %f12436;
	fma.rn.f32 	%f12517, %f12455, %f12461, %f12437;
	fma.rn.f32 	%f12518, %f12455, %f12462, %f12438;
	fma.rn.f32 	%f12519, %f12455, %f12463, %f12439;
	fma.rn.f32 	%f12520, %f12455, %f12464, %f12440;
	fma.rn.f32 	%f12521, %f12456, %f12457, %f12441;
	fma.rn.f32 	%f12522, %f12456, %f12458, %f12442;
	fma.rn.f32 	%f12523, %f12456, %f12459, %f12443;
	fma.rn.f32 	%f12524, %f12456, %f12460, %f12444;
	fma.rn.f32 	%f12525, %f12456, %f12461, %f12445;
	fma.rn.f32 	%f12526, %f12456, %f12462, %f12446;
	fma.rn.f32 	%f12527, %f12456, %f12463, %f12447;
	fma.rn.f32 	%f12528, %f12456, %f12464, %f12448;
	ld.shared.v4.f32 	{%f12529, %f12530, %f12531, %f12532}, [%r72+7680];
	ld.shared.v4.f32 	{%f12533, %f12534, %f12535, %f12536}, [%r72+7936];
	ld.shared.v4.f32 	{%f12537, %f12538, %f12539, %f12540}, [%r74+7680];
	ld.shared.v4.f32 	{%f12541, %f12542, %f12543, %f12544}, [%r74+7936];
	fma.rn.f32 	%f141, %f12529, %f12537, %f12465;
	fma.rn.f32 	%f142, %f12529, %f12538, %f12466;
	fma.rn.f32 	%f143, %f12529, %f12539, %f12467;
	fma.rn.f32 	%f144, %f12529, %f12540, %f12468;
	fma.rn.f32 	%f145, %f12529, %f12541, %f12469;
	fma.rn.f32 	%f146, %f12529, %f12542, %f12470;
	fma.rn.f32 	%f147, %f12529, %f12543, %f12471;
	fma.rn.f32 	%f148, %f12529, %f12544, %f12472;
	fma.rn.f32 	%f149, %f12530, %f12537, %f12473;
	fma.rn.f32 	%f150, %f12530, %f12538, %f12474;
	fma.rn.f32 	%f151, %f12530, %f12539, %f12475;
	fma.rn.f32 	%f152, %f12530, %f12540, %f12476;
	fma.rn.f32 	%f153, %f12530, %f12541, %f12477;
	fma.rn.f32 	%f154, %f12530, %f12542, %f12478;
	fma.rn.f32 	%f155, %f12530, %f12543, %f12479;
	fma.rn.f32 	%f156, %f12530, %f12544, %f12480;
	fma.rn.f32 	%f157, %f12531, %f12537, %f12481;
	fma.rn.f32 	%f158, %f12531, %f12538, %f12482;
	fma.rn.f32 	%f159, %f12531, %f12539, %f12483;
	fma.rn.f32 	%f160, %f12531, %f12540, %f12484;
	fma.rn.f32 	%f161, %f12531, %f12541, %f12485;
	fma.rn.f32 	%f162, %f12531, %f12542, %f12486;
	fma.rn.f32 	%f163, %f12531, %f12543, %f12487;
	fma.rn.f32 	%f164, %f12531, %f12544, %f12488;
	fma.rn.f32 	%f165, %f12532, %f12537, %f12489;
	fma.rn.f32 	%f166, %f12532, %f12538, %f12490;
	fma.rn.f32 	%f167, %f12532, %f12539, %f12491;
	fma.rn.f32 	%f168, %f12532, %f12540, %f12492;
	fma.rn.f32 	%f169, %f12532, %f12541, %f12493;
	fma.rn.f32 	%f170, %f12532, %f12542, %f12494;
	fma.rn.f32 	%f171, %f12532, %f12543, %f12495;
	fma.rn.f32 	%f172, %f12532, %f12544, %f12496;
	fma.rn.f32 	%f173, %f12533, %f12537, %f12497;
	fma.rn.f32 	%f174, %f12533, %f12538, %f12498;
	fma.rn.f32 	%f175, %f12533, %f12539, %f12499;
	fma.rn.f32 	%f176, %f12533, %f12540, %f12500;
	fma.rn.f32 	%f177, %f12533, %f12541, %f12501;
	fma.rn.f32 	%f178, %f12533, %f12542, %f12502;
	fma.rn.f32 	%f179, %f12533, %f12543, %f12503;
	fma.rn.f32 	%f180, %f12533, %f12544, %f12504;
	fma.rn.f32 	%f181, %f12534, %f12537, %f12505;
	fma.rn.f32 	%f182, %f12534, %f12538, %f12506;
	fma.rn.f32 	%f183, %f12534, %f12539, %f12507;
	fma.rn.f32 	%f184, %f12534, %f12540, %f12508;
	fma.rn.f32 	%f185, %f12534, %f12541, %f12509;
	fma.rn.f32 	%f186, %f12534, %f12542, %f12510;
	fma.rn.f32 	%f187, %f12534, %f12543, %f12511;
	fma.rn.f32 	%f188, %f12534, %f12544, %f12512;
	fma.rn.f32 	%f189, %f12535, %f12537, %f12513;
	fma.rn.f32 	%f190, %f12535, %f12538, %f12514;
	fma.rn.f32 	%f191, %f12535, %f12539, %f12515;
	fma.rn.f32 	%f192, %f12535, %f12540, %f12516;
	fma.rn.f32 	%f193, %f12535, %f12541, %f12517;
	fma.rn.f32 	%f194, %f12535, %f12542, %f12518;
	fma.rn.f32 	%f195, %f12535, %f12543, %f12519;
	fma.rn.f32 	%f196, %f12535, %f12544, %f12520;
	fma.rn.f32 	%f197, %f12536, %f12537, %f12521;
	fma.rn.f32 	%f198, %f12536, %f12538, %f12522;
	fma.rn.f32 	%f199, %f12536, %f12539, %f12523;
	fma.rn.f32 	%f200, %f12536, %f12540, %f12524;
	fma.rn.f32 	%f201, %f12536, %f12541, %f12525;
	fma.rn.f32 	%f202, %f12536, %f12542, %f12526;
	fma.rn.f32 	%f203, %f12536, %f12543, %f12527;
	fma.rn.f32 	%f204, %f12536, %f12544, %f12528;
	shr.u32 	%r75, %r66, 1;
	setp.ne.s32 	%p3, %r75, 2;
	@%p3 bra 	$L__BB3_6;
	mov.u32 	%r76, %tid.x;
	shl.b32 	%r77, %r76, 11;
	and.b32  	%r78, %r77, 2048;
	mov.u32 	%r79, %tid.y;
	shl.b32 	%r80, %r79, 4;
	mov.u32 	%r81, _ZZ16sgemm_b2b_kernelILi640000ELi128ELi128ELi128EEvPfS0_S0_S0_S0_E3s_a;
	add.s32 	%r82, %r81, %r80;
	add.s32 	%r83, %r82, %r78;
	st.shared.f32 	[%r83], %f1;
	st.shared.f32 	[%r83+512], %f2;
	st.shared.f32 	[%r83+1024], %f3;
	st.shared.f32 	[%r83+1536], %f4;
	st.shared.f32 	[%r83+4], %f9;
	st.shared.f32 	[%r83+516], %f10;
	st.shared.f32 	[%r83+1028], %f11;
	st.shared.f32 	[%r83+1540], %f12;
	st.shared.f32 	[%r83+8], %f17;
	st.shared.f32 	[%r83+520], %f18;
	st.shared.f32 	[%r83+1032], %f19;
	st.shared.f32 	[%r83+1544], %f20;
	st.shared.f32 	[%r83+12], %f25;
	st.shared.f32 	[%r83+524], %f26;
	st.shared.f32 	[%r83+1036], %f27;
	st.shared.f32 	[%r83+1548], %f28;
	st.shared.f32 	[%r83+256], %f33;
	st.shared.f32 	[%r83+768], %f34;
	st.shared.f32 	[%r83+1280], %f35;
	st.shared.f32 	[%r83+1792], %f36;
	st.shared.f32 	[%r83+260], %f41;
	st.shared.f32 	[%r83+772], %f42;
	st.shared.f32 	[%r83+1284], %f43;
	st.shared.f32 	[%r83+1796], %f44;
	st.shared.f32 	[%r83+264], %f49;
	st.shared.f32 	[%r83+776], %f50;
	st.shared.f32 	[%r83+1288], %f51;
	st.shared.f32 	[%r83+1800], %f52;
	st.shared.f32 	[%r83+268], %f57;
	st.shared.f32 	[%r83+780], %f58;
	st.shared.f32 	[%r83+1292], %f59;
	st.shared.f32 	[%r83+1804], %f60;
$L__BB3_6:
	mov.u32 	%r84, %tid.y;
	shl.b32 	%r85, %r84, 4;
	mov.u32 	%r86, %tid.x;
	add.s32 	%r87, %r85, %r86;
	shl.b32 	%r88, %r87, 4;
	mov.u32 	%r89, _ZZ16sgemm_b2b_kernelILi640000ELi128ELi128ELi128EEvPfS0_S0_S0_S0_E4s_b1;
	add.s32 	%r90, %r89, %r88;
	st.shared.v4.f32 	[%r90], {%f137, %f138, %f139, %f140};
	bar.sync 	0;
	ld.global.nc.v4.f32 	{%f205, %f206, %f207, %f208}, [%rd1+12288];
	mov.u32 	%r91, _ZZ16sgemm_b2b_kernelILi640000ELi128ELi128ELi128EEvPfS0_S0_S0_S0_E3s_a;
	add.s32 	%r92, %r91, %r85;
	ld.shared.v4.f32 	{%f12545, %f12546, %f12547, %f12548}, [%r92];
	ld.shared.v4.f32 	{%f12549, %f12550, %f12551, %f12552}, [%r92+256];
	shl.b32 	%r93, %r86, 4;
	add.s32 	%r94, %r89, %r93;
	ld.shared.v4.f32 	{%f12553, %f12554, %f12555, %f12556}, [%r94];
	ld.shared.v4.f32 	{%f12557, %f12558, %f12559, %f12560}, [%r94+256];
	fma.rn.f32 	%f12561, %f12545, %f12553, %f141;
	fma.rn.f32 	%f12562, %f12545, %f12554, %f142;
	fma.rn.f32 	%f12563, %f12545, %f12555, %f143;
	fma.rn.f32 	%f12564, %f12545, %f12556, %f144;
	fma.rn.f32 	%f12565, %f12545, %f12557, %f145;
	fma.rn.f32 	%f12566, %f12545, %f12558, %f146;
	fma.rn.f32 	%f12567, %f12545, %f12559, %f147;
	fma.rn.f32 	%f12568, %f12545, %f12560, %f148;
	fma.rn.f32 	%f12569, %f12546, %f12553, %f149;
	fma.rn.f32 	%f12570, %f12546, %f12554, %f150;
	fma.rn.f32 	%f12571, %f12546, %f12555, %f151;
	fma.rn.f32 	%f12572, %f12546, %f12556, %f152;
	fma.rn.f32 	%f12573, %f12546, %f12557, %f153;
	fma.rn.f32 	%f12574, %f12546, %f12558, %f154;
	fma.rn.f32 	%f12575, %f12546, %f12559, %f155;
	fma.rn.f32 	%f12576, %f12546, %f12560, %f156;
	fma.rn.f32 	%f12577, %f12547, %f12553, %f157;
	fma.rn.f32 	%f12578, %f12547, %f12554, %f158;
	fma.rn.f32 	%f12579, %f12547, %f12555, %f159;
	fma.rn.f32 	%f12580, %f12547, %f12556, %f160;
	fma.rn.f32 	%f12581, %f12547, %f12557, %f161;
	fma.rn.f32 	%f12582, %f12547, %f12558, %f162;
	fma.rn.f32 	%f12583, %f12547, %f12559, %f163;
	fma.rn.f32 	%f12584, %f12547, %f12560, %f164;
	fma.rn.f32 	%f12585, %f12548, %f12553, %f165;
	fma.rn.f32 	%f12586, %f12548, %f12554, %f166;
	fma.rn.f32 	%f12587, %f12548, %f12555, %f167;
	fma.rn.f32 	%f12588, %f12548, %f12556, %f168;
	fma.rn.f32 	%f12589, %f12548, %f12557, %f169;
	fma.rn.f32 	%f12590, %f12548, %f12558, %f170;
	fma.rn.f32 	%f12591, %f12548, %f12559, %f171;
	fma.rn.f32 	%f12592, %f12548, %f12560, %f172;
	fma.rn.f32 	%f12593, %f12549, %f12553, %f173;
	fma.rn.f32 	%f12594, %f12549, %f12554, %f174;
	fma.rn.f32 	%f12595, %f12549, %f12555, %f175;
	fma.rn.f32 	%f12596, %f12549, %f12556, %f176;
	fma.rn.f32 	%f12597, %f12549, %f12557, %f177;
	fma.rn.f32 	%f12598, %f12549, %f12558, %f178;
	fma.rn.f32 	%f12599, %f12549, %f12559, %f179;
	fma.rn.f32 	%f12600, %f12549, %f12560, %f180;
	fma.rn.f32 	%f12601, %f12550, %f12553, %f181;
	fma.rn.f32 	%f12602, %f12550, %f12554, %f182;
	fma.rn.f32 	%f12603, %f12550, %f12555, %f183;
	fma.rn.f32 	%f12604, %f12550, %f12556, %f184;
	fma.rn.f32 	%f12605, %f12550, %f12557, %f185;
	fma.rn.f32 	%f12606, %f12550, %f12558, %f186;
	fma.rn.f32 	%f12607, %f12550, %f12559, %f187;
	fma.rn.f32 	%f12608, %f12550, %f12560, %f188;
	fma.rn.f32 	%f12609, %f12551, %f12553, %f189;
	fma.rn.f32 	%f12610, %f12551, %f12554, %f190;
	fma.rn.f32 	%f12611, %f12551, %f12555, %f191;
	fma.rn.f32 	%f12612, %f12551, %f12556, %f192;
	fma.rn.f32 	%f12613, %f12551, %f12557, %f193;
	fma.rn.f32 	%f12614, %f12551, %f12558, %f194;
	fma.rn.f32 	%f12615, %f12551, %f12559, %f195;
	fma.rn.f32 	%f12616, %f12551, %f12560, %f196;
	fma.rn.f32 	%f12617, %f12552, %f12553, %f197;
	fma.rn.f32 	%f12618, %f12552, %f12554, %f198;
	fma.rn.f32 	%f12619, %f12552, %f12555, %f199;
	fma.rn.f32 	%f12620, %f12552, %f12556, %f200;
	fma.rn.f32 	%f12621, %f12552, %f12557, %f201;
	fma.rn.f32 	%f12622, %f12552, %f12558, %f202;
	fma.rn.f32 	%f12623, %f12552, %f12559, %f203;
	fma.rn.f32 	%f12624, %f12552, %f12560, %f204;
	ld.shared.v4.f32 	{%f12625, %f12626, %f12627, %f12628}, [%r92+512];
	ld.shared.v4.f32 	{%f12629, %f12630, %f12631, %f12632}, [%r92+768];
	ld.shared.v4.f32 	{%f12633, %f12634, %f12635, %f12636}, [%r94+512];
	ld.shared.v4.f32 	{%f12637, %f12638, %f12639, %f12640}, [%r94+768];
	fma.rn.f32 	%f12641, %f12625, %f12633, %f12561;
	fma.rn.f32 	%f12642, %f12625, %f12634, %f12562;
	fma.rn.f32 	%f12643, %f12625, %f12635, %f12563;
	fma.rn.f32 	%f12644, %f12625, %f12636, %f12564;
	fma.rn.f32 	%f12645, %f12625, %f12637, %f12565;
	fma.rn.f32 	%f12646, %f12625, %f12638, %f12566;
	fma.rn.f32 	%f12647, %f12625, %f12639, %f12567;
	fma.rn.f32 	%f12648, %f12625, %f12640, %f12568;
	fma.rn.f32 	%f12649, %f12626, %f12633, %f12569;
	fma.rn.f32 	%f12650, %f12626, %f12634, %f12570;
	fma.rn.f32 	%f12651, %f12626, %f12635, %f12571;
	fma.rn.f32 	%f12652, %f12626, %f12636, %f12572;
	fma.rn.f32 	%f12653, %f12626, %f12637, %f12573;
	fma.rn.f32 	%f12654, %f12626, %f12638, %f12574;
	fma.rn.f32 	%f12655, %f12626, %f12639, %f12575;
	fma.rn.f32 	%f12656, %f12626, %f12640, %f12576;
	fma.rn.f32 	%f12657, %f12627, %f12633, %f12577;
	fma.rn.f32 	%f12658, %f12627, %f12634, %f12578;
	fma.rn.f32 	%f12659, %f12627, %f12635, %f12579;
	fma.rn.f32 	%f12660, %f12627, %f12636, %f12580;
	fma.rn.f32 	%f12661, %f12627, %f12637, %f12581;
	fma.rn.f32 	%f12662, %f12627, %f12638, %f12582;
	fma.rn.f32 	%f12663, %f12627, %f12639, %f12583;
	fma.rn.f32 	%f12664, %f12627, %f12640, %f12584;
	fma.rn.f32 	%f12665, %f12628, %f12633, %f12585;
	fma.rn.f32 	%f12666, %f12628, %f12634, %f12586;
	fma.rn.f32 	%f12667, %f12628, %f12635, %f12587;
	fma.rn.f32 	%f12668, %f12628, %f12636, %f12588;
	fma.rn.f32 	%f12669, %f12628, %f12637, %f12589;
	fma.rn.f32 	%f12670, %f12628, %f12638, %f12590;
	fma.rn.f32 	%f12671, %f12628, %f12639, %f12591;
	fma.rn.f32 	%f12672, %f12628, %f12640, %f12592;
	fma.rn.f32 	%f12673, %f12629, %f12633, %f12593;
	fma.rn.f32 	%f12674, %f12629, %f12634, %f12594;
	fma.rn.f32 	%f12675, %f12629, %f12635, %f12595;
	fma.rn.f32 	%f12676, %f12629, %f12636, %f12596;
	fma.rn.f32 	%f12677, %f12629, %f12637, %f12597;
	fma.rn.f32 	%f12678, %f12629, %f12638, %f12598;
	fma.rn.f32 	%f12679, %f12629, %f12639, %f12599;
	fma.rn.f32 	%f12680, %f12629, %f12640, %f12600;
	fma.rn.f32 	%f12681, %f12630, %f12633, %f12601;
	fma.rn.f32 	%f12682, %f12630, %f12634, %f12602;
	fma.rn.f32 	%f12683, %f12630, %f12635, %f12603;
	fma.rn.f32 	%f12684, %f12630, %f12636, %f12604;
	fma.rn.f32 	%f12685, %f12630, %f12637, %f12605;
	fma.rn.f32 	%f12686, %f12630, %f12638, %f12606;
	fma.rn.f32 	%f12687, %f12630, %f12639, %f12607;
	fma.rn.f32 	%f12688, %f12630, %f12640, %f12608;
	fma.rn.f32 	%f12689, %f12631, %f12633, %f12609;
	fma.rn.f32 	%f12690, %f12631, %f12634, %f12610;
	fma.rn.f32 	%f12691, %f12631, %f12635, %f12611;
	fma.rn.f32 	%f12692, %f12631, %f12636, %f12612;
	fma.rn.f32 	%f12693, %f12631, %f12637, %f12613;
	fma.rn.f32 	%f12694, %f12631, %f12638, %f12614;
	fma.rn.f32 	%f12695, %f12631, %f12639, %f12615;
	fma.rn.f32 	%f12696, %f12631, %f12640, %f12616;
	fma.rn.f32 	%f12697, %f12632, %f12633, %f12617;
	fma.rn.f32 	%f12698, %f12632, %f12634, %f12618;
	fma.rn.f32 	%f12699, %f12632, %f12635, %f12619;
	fma.rn.f32 	%f12700, %f12632, %f12636, %f12620;
	fma.rn.f32 	%f12701, %f12632, %f12637, %f12621;
	fma.rn.f32 	%f12702, %f12632, %f12638, %f12622;
	fma.rn.f32 	%f12703, %f12632, %f12639, %f12623;
	fma.rn.f32 	%f12704, %f12632, %f12640, %f12624;
	ld.shared.v4.f32 	{%f12705, %f12706, %f12707, %f12708}, [%r92+1024];
	ld.shared.v4.f32 	{%f12709, %f12710, %f12711, %f12712}, [%r92+1280];
	ld.shared.v4.f32 	{%f12713, %f12714, %f12715, %f12716}, [%r94+1024];
	ld.shared.v4.f32 	{%f12717, %f12718, %f12719, %f12720}, [%r94+1280];
	fma.rn.f32 	%f12721, %f12705, %f12713, %f12641;
	fma.rn.f32 	%f12722, %f12705, %f12714, %f12642;
	fma.rn.f32 	%f12723, %f12705, %f12715, %f12643;
	fma.rn.f32 	%f12724, %f12705, %f12716, %f12644;
	fma.rn.f32 	%f12725, %f12705, %f12717, %f12645;
	fma.rn.f32 	%f12726, %f12705, %f12718, %f12646;
	fma.rn.f32 	%f12727, %f12705, %f12719, %f12647;
	fma.rn.f32 	%f12728, %f12705, %f12720, %f12648;
	fma.rn.f32 	%f12729, %f12706, %f12713, %f12649;
	fma.rn.f32 	%f12730, %f12706, %f12714, %f12650;
	fma.rn.f32 	%f12731, %f12706, %f12715, %f12651;
	fma.rn.f32 	%f12732, %f12706, %f12716, %f12652;
	fma.rn.f32 	%f12733, %f12706, %f12717, %f12653;
	fma.rn.f32 	%f12734, %f12706, %f12718, %f12654;
	fma.rn.f32 	%f12735, %f12706, %f12719, %f12655;
	fma.rn.f32 	%f12736, %f12706, %f12720, %f12656;
	fma.rn.f32 	%f12737, %f12707, %f12713, %f12657;
	fma.rn.f32 	%f12738, %f12707, %f12714, %f12658;
	fma.rn.f32 	%f12739, %f12707, %f12715, %f12659;
	fma.rn.f32 	%f12740, %f12707, %f12716, %f12660;
	fma.rn.f32 	%f12741, %f12707, %f12717, %f12661;
	fma.rn.f32 	%f12742, %f12707, %f12718, %f12662;
	fma.rn.f32 	%f12743, %f12707, %f12719, %f12663;
	fma.rn.f32 	%f12744, %f12707, %f12720, %f12664;
	fma.rn.f32 	%f12745, %f12708, %f12713, %f12665;
	fma.rn.f32 	%f12746, %f12708, %f12714, %f12666;
	fma.rn.f32 	%f12747, %f12708, %f12715, %f12667;
	fma.rn.f32 	%f12748, %f12708, %f12716, %f12668;
	fma.rn.f32 	%f12749, %f12708, %f12717, %f12669;
	fma.rn.f32 	%f12750, %f12708, %f12718, %f12670;
	fma.rn.f32 	%f12751, %f12708, %f12719, %f12671;
	fma.rn.f32 	%f12752, %f12708, %f12720, %f12672;
	fma.rn.f32 	%f12753, %f12709, %f12713, %f12673;
	fma.rn.f32 	%f12754, %f12709, %f12714, %f12674;
	fma.rn.f32 	%f12755, %f12709, %f12715, %f12675;
	fma.rn.f32 	%f12756, %f12709, %f12716, %f12676;
	fma.rn.f32 	%f12757, %f12709, %f12717, %f12677;
	fma.rn.f32 	%f12758, %f12709, %f12718, %f12678;
	fma.rn.f32 	%f12759, %f12709, %f12719, %f12679;
	fma.rn.f32 	%f12760, %f12709, %f12720, %f12680;
	fma.rn.f32 	%f12761, %f12710, %f12713, %f12681;
	fma.rn.f32 	%f12762, %f12710, %f12714, %f12682;
	fma.rn.f32 	%f12763, %f12710, %f12715, %f12683;
	fma.rn.f32 	%f12764, %f12710, %f12716, %f12684;
	fma.rn.f32 	%f12765, %f12710, %f12717, %f12685;
	fma.rn.f32 	%f12766, %f12710, %f12718, %f12686;
	fma.rn.f32 	%f12767, %f12710, %f12719, %f12687;
	fma.rn.f32 	%f12768, %f12710, %f12720, %f12688;
	fma.rn.f32 	%f12769, %f12711, %f12713, %f12689;
	fma.rn.f32 	%f12770, %f12711, %f12714, %f12690;
	fma.rn.f32 	%f12771, %f12711, %f12715, %f12691;
	fma.rn.f32 	%f12772, %f12711, %f12716, %f12692;
	fma.rn.f32 	%f12773, %f12711, %f12717, %f12693;
	fma.rn.f32 	%f12774, %f12711, %f12718, %f12694;
	fma.rn.f32 	%f12775, %f12711, %f12719, %f12695;
	fma.rn.f32 	%f12776, %f12711, %f12720, %f12696;
	fma.rn.f32 	%f12777, %f12712, %f12713, %f12697;
	fma.rn.f32 	%f12778, %f12712, %f12714, %f12698;
	fma.rn.f32 	%f12779, %f12712, %f12715, %f12699;
	fma.rn.f32 	%f12780, %f12712, %f12716, %f12700;
	fma.rn.f32 	%f12781, %f12712, %f12717, %f12701;
	fma.rn.f32 	%f12782, %f12712, %f12718, %f12702;
	fma.rn.f32 	%f12783, %f12712, %f12719, %f12703;
	fma.rn.f32 	%f12784, %f12712, %f12720, %f12704;
	ld.shared.v4.f32 	{%f12785, %f12786, %f12787, %f12788}, [%r92+1536];
	ld.shared.v4.f32 	{%f12789, %f12790, %f12791, %f12792}, [%r92+1792];
	ld.shared.v4.f32 	{%f12793, %f12794, %f12795, %f12796}, [%r94+1536];
	ld.shared.v4.f32 	{%f12797, %f12798, %f12799, %f12800}, [%r94+1792];
	fma.rn.f32 	%f12801, %f12785, %f12793, %f12721;
	fma.rn.f32 	%f12802, %f12785, %f12794, %f12722;
	fma.rn.f32 	%f12803, %f12785, %f12795, %f12723;
	fma.rn.f32 	%f12804, %f12785, %f12796, %f12724;
	fma.rn.f32 	%f12805, %f12785, %f12797, %f12725;
	fma.rn.f32 	%f12806, %f12785, %f12798, %f12726;
	fma.rn.f32 	%f12807, %f12785, %f12799, %f12727;
	fma.rn.f32 	%f12808, %f12785, %f12800, %f12728;
	fma.rn.f32 	%f12809, %f12786, %f12793, %f12729;
	fma.rn.f32 	%f12810, %f12786, %f12794, %f12730;
	fma.rn.f32 	%f12811, %f12786, %f12795, %f12731;
	fma.rn.f32 	%f12812, %f12786, %f12796, %f12732;
	fma.rn.f32 	%f12813, %f12786, %f12797, %f12733;
	fma.rn.f32 	%f12814, %f12786, %f12798, %f12734;
	fma.rn.f32 	%f12815, %f12786, %f12799, %f12735;
	fma.rn.f32 	%f12816, %f12786, %f12800, %f12736;
	fma.rn.f32 	%f12817, %f12787, %f12793, %f12737;
	fma.rn.f32 	%f12818, %f12787, %f12794, %f12738;
	fma.rn.f32 	%f12819, %f12787, %f12795, %f12739;
	fma.rn.f32 	%f12820, %f12787, %f12796, %f12740;
	fma.rn.f32 	%f12821, %f12787, %f12797, %f12741;
	fma.rn.f32 	%f12822, %f12787, %f12798, %f12742;
	fma.rn.f32 	%f12823, %f12787, %f12799, %f12743;
	fma.rn.f32 	%f12824, %f12787, %f12800, %f12744;
	fma.rn.f32 	%f12825, %f12788, %f12793, %f12745;
	fma.rn.f32 	%f12826, %f12788, %f12794, %f12746;
	fma.rn.f32 	%f12827, %f12788, %f12795, %f12747;
	fma.rn.f32 	%f12828, %f12788, %f12796, %f12748;
	fma.rn.f32 	%f12829, %f12788, %f12797, %f12749;
	fma.rn.f32 	%f12830, %f12788, %f12798, %f12750;
	fma.rn.f32 	%f12831, %f12788, %f12799, %f12751;
	fma.rn.f32 	%f12832, %f12788, %f12800, %f12752;
	fma.rn.f32 	%f12833, %f12789, %f12793, %f12753;
	fma.rn.f32 	%f12834, %f12789, %f12794, %f12754;
	fma.rn.f32 	%f12835, %f12789, %f12795, %f12755;
	fma.rn.f32 	%f12836, %f12789, %f12796, %f12756;
	fma.rn.f32 	%f12837, %f12789, %f12797, %f12757;
	fma.rn.f32 	%f12838, %f12789, %f12798, %f12758;
	fma.rn.f32 	%f12839, %f12789, %f12799, %f12759;
	fma.rn.f32 	%f12840, %f12789, %f12800, %f12760;
	fma.rn.f32 	%f12841, %f12790, %f12793, %f12761;
	fma.rn.f32 	%f12842, %f12790, %f12794, %f12762;
	fma.rn.f32 	%f12843, %f12790, %f12795, %f12763;
	fma.rn.f32 	%f12844, %f12790, %f12796, %f12764;
	fma.rn.f32 	%f12845, %f12790, %f12797, %f12765;
	fma.rn.f32 	%f12846, %f12790, %f12798, %f12766;
	fma.rn.f32 	%f12847, %f12790, %f12799, %f12767;
	fma.rn.f32 	%f12848, %f12790, %f12800, %f12768;
	fma.rn.f32 	%f12849, %f12791, %f12793, %f12769;
	fma.rn.f32 	%f12850, %f12791, %f12794, %f12770;
	fma.rn.f32 	%f12851, %f12791, %f12795, %f12771;
	fma.rn.f32 	%f12852, %f12791, %f12796, %f12772;
	fma.rn.f32 	%f12853, %f12791, %f12797, %f12773;
	fma.rn.f32 	%f12854, %f12791, %f12798, %f12774;
	fma.rn.f32 	%f12855, %f12791, %f12799, %f12775;
	fma.rn.f32 	%f12856, %f12791, %f12800, %f12776;
	fma.rn.f32 	%f12857, %f12792, %f12793, %f12777;
	fma.rn.f32 	%f12858, %f12792, %f12794, %f12778;
	fma.rn.f32 	%f12859, %f12792, %f12795, %f12779;
	fma.rn.f32 	%f12860, %f12792, %f12796, %f12780;
	fma.rn.f32 	%f12861, %f12792, %f12797, %f12781;
	fma.rn.f32 	%f12862, %f12792, %f12798, %f12782;
	fma.rn.f32 	%f12863, %f12792, %f12799, %f12783;
	fma.rn.f32 	%f12864, %f12792, %f12800, %f12784;
	ld.shared.v4.f32 	{%f12865, %f12866, %f12867, %f12868}, [%r92+2048];
	ld.shared.v4.f32 	{%f12869, %f12870, %f12871, %f12872}, [%r92+2304];
	ld.shared.v4.f32 	{%f12873, %f12874, %f12875, %f12876}, [%r94+2048];
	ld.shared.v4.f32 	{%f12877, %f12878, %f12879, %f12880}, [%r94+2304];
	fma.rn.f32 	%f12881, %f12865, %f12873, %f12801;
	fma.rn.f32 	%f12882, %f12865, %f12874, %f12802;
	fma.rn.f32 	%f12883, %f12865, %f12875, %f12803;
	fma.rn.f32 	%f12884, %f12865, %f12876, %f12804;
	fma.rn.f32 	%f12885, %f12865, %f12877, %f12805;
	fma.rn.f32 	%f12886, %f12865, %f12878, %f12806;
	fma.rn.f32 	%f12887, %f12865, %f12879, %f12807;
	fma.rn.f32 	%f12888, %f12865, %f12880, %f12808;
	fma.rn.f32 	%f12889, %f12866, %f12873, %f12809;
	fma.rn.f32 	%f12890, %f12866, %f12874, %f12810;
	fma.rn.f32 	%f12891, %f12866, %f12875, %f12811;
	fma.rn.f32 	%f12892, %f12866, %f12876, %f12812;
	fma.rn.f32 	%f12893, %f12866, %f12877, %f12813;
	fma.rn.f32 	%f12894, %f12866, %f12878, %f12814;
	fma.rn.f32 	%f12895, %f12866, %f12879, %f12815;
	fma.rn.f32 	%f12896, %f12866, %f12880, %f12816;
	fma.rn.f32 	%f12897, %f12867, %f12873, %f12817;
	fma.rn.f32 	%f12898, %f12867, %f12874, %f12818;
	fma.rn.f32 	%f12899, %f12867, %f12875, %f12819;
	fma.rn.f32 	%f12900, %f12867, %f12876, %f12820;
	fma.rn.f32 	%f12901, %f12867, %f12877, %f12821;
	fma.rn.f32 	%f12902, %f12867, %f12878, %f12822;
	fma.rn.f32 	%f12903, %f12867, %f12879, %f12823;
	fma.rn.f32 	%f12904, %f12867, %f12880, %f12824;
	fma.rn.f32 	%f12905, %f12868, %f12873, %f12825;
	fma.rn.f32 	%f12906, %f12868, %f12874, %f12826;
	fma.rn.f32 	%f12907, %f12868, %f12875, %f12827;
	fma.rn.f32 	%f12908, %f12868, %f12876, %f12828;
	fma.rn.f32 	%f12909, %f12868, %f12877, %f12829;
	fma.rn.f32 	%f12910, %f12868, %f12878, %f12830;
	fma.rn.f32 	%f12911, %f12868, %f12879, %f12831;
	fma.rn.f32 	%f12912, %f12868, %f12880, %f12832;
	fma.rn.f32 	%f12913, %f12869, %f12873, %f12833;
	fma.rn.f32 	%f12914, %f12869, %f12874, %f12834;
	fma.rn.f32 	%f12915, %f12869, %f12875, %f12835;
	fma.rn.f32 	%f12916, %f12869, %f12876, %f12836;
	fma.rn.f32 	%f12917, %f12869, %f12877, %f12837;
	fma.rn.f32 	%f12918, %f12869, %f12878, %f12838;
	fma.rn.f32 	%f12919, %f12869, %f12879, %f12839;
	fma.rn.f32 	%f12920, %f12869, %f12880, %f12840;
	fma.rn.f32 	%f12921, %f12870, %f12873, %f12841;
	fma.rn.f32 	%f12922, %f12870, %f12874, %f12842;
	fma.rn.f32 	%f12923, %f12870, %f12875, %f12843;
	fma.rn.f32 	%f12924, %f12870, %f12876, %f12844;
	fma.rn.f32 	%f12925, %f12870, %f12877, %f12845;
	fma.rn.f32 	%f12926, %f12870, %f12878, %f12846;
	fma.rn.f32 	%f12927, %f12870, %f12879, %f12847;
	fma.rn.f32 	%f12928, %f12870, %f12880, %f12848;
	fma.rn.f32 	%f12929, %f12871, %f12873, %f12849;
	fma.rn.f32 	%f12930, %f12871, %f12874, %f12850;
	fma.rn.f32 	%f12931, %f12871, %f12875, %f12851;
	fma.rn.f32 	%f12932, %f12871, %f12876, %f12852;
	fma.rn.f32 	%f12933, %f12871, %f12877, %f12853;
	fma.rn.f32 	%f12934, %f12871, %f12878, %f12854;
	fma.rn.f32 	%f12935, %f12871, %f12879, %f12855;
	fma.rn.f32 	%f12936, %f12871, %f12880, %f12856;
	fma.rn.f32 	%f12937, %f12872, %f12873, %f12857;
	fma.rn.f32 	%f12938, %f12872, %f12874, %f12858;
	fma.rn.f32 	%f12939, %f12872, %f12875, %f12859;
	fma.rn.f32 	%f12940, %f12872, %f12876, %f12860;
	fma.rn.f32 	%f12941, %f12872, %f12877, %f12861;
	fma.rn.f32 	%f12942, %f12872, %f12878, %f12862;
	fma.rn.f32 	%f12943, %f12872, %f12879, %f12863;
	fma.rn.f32 	%f12944, %f12872, %f12880, %f12864;
	ld.shared.v4.f32 	{%f12945, %f12946, %f12947, %f12948}, [%r92+2560];
	ld.shared.v4.f32 	{%f12949, %f12950, %f12951, %f12952}, [%r92+2816];
	ld.shared.v4.f32 	{%f12953, %f12954, %f12955, %f12956}, [%r94+2560];
	ld.shared.v4.f32 	{%f12957, %f12958, %f12959, %f12960}, [%r94+2816];
	fma.rn.f32 	%f12961, %f12945, %f12953, %f12881;
	fma.rn.f32 	%f12962, %f12945, %f12954, %f12882;
	fma.rn.f32 	%f12963, %f12945, %f12955, %f12883;
	fma.rn.f32 	%f12964, %f12945, %f12956, %f12884;
	fma.rn.f32 	%f12965, %f12945, %f12957, %f12885;
	fma.rn.f32 	%f12966, %f12945, %f12958, %f12886;
	fma.rn.f32 	%f12967, %f12945, %f12959, %f12887;
	fma.rn.f32 	%f12968, %f12945, %f12960, %f12888;
	fma.rn.f32 	%f12969, %f12946, %f12953, %f12889;
	fma.rn.f32 	%f12970, %f12946, %f12954, %f12890;
	fma.rn.f32 	%f12971, %f12946, %f12955, %f12891;
	fma.rn.f32 	%f12972, %f12946, %f12956, %f12892;
	fma.rn.f32 	%f12973, %f12946, %f12957, %f12893;
	fma.rn.f32 	%f12974, %f12946, %f12958, %f12894;
	fma.rn.f32 	%f12975, %f12946, %f12959, %f12895;
	fma.rn.f32 	%f12976, %f12946, %f12960, %f12896;
	fma.rn.f32 	%f12977, %f12947, %f12953, %f12897;
	fma.rn.f32 	%f12978, %f12947, %f12954, %f12898;
	fma.rn.f32 	%f12979, %f12947, %f12955, %f12899;
	fma.rn.f32 	%f12980, %f12947, %f12956, %f12900;
	fma.rn.f32 	%f12981, %f12947, %f12957, %f12901;
	fma.rn.f32 	%f12982, %f12947, %f12958, %f12902;
	fma.rn.f32 	%f12983, %f12947, %f12959, %f12903;
	fma.rn.f32 	%f12984, %f12947, %f12960, %f12904;
	fma.rn.f32 	%f12985, %f12948, %f12953, %f12905;
	fma.rn.f32 	%f12986, %f12948, %f12954, %f12906;
	fma.rn.f32 	%f12987, %f12948, %f12955, %f12907;
	fma.rn.f32 	%f12988, %f12948, %f12956, %f12908;
	fma.rn.f32 	%f12989, %f12948, %f12957, %f12909;
	fma.rn.f32 	%f12990, %f12948, %f12958, %f12910;
	fma.rn.f32 	%f12991, %f12948, %f12959, %f12911;
	fma.rn.f32 	%f12992, %f12948, %f12960, %f12912;
	fma.rn.f32 	%f12993, %f12949, %f12953, %f12913;
	fma.rn.f32 	%f12994, %f12949, %f12954, %f12914;
	fma.rn.f32 	%f12995, %f12949, %f12955, %f12915;
	fma.rn.f32 	%f12996, %f12949, %f12956, %f12916;
	fma.rn.f32 	%f12997, %f12949, %f12957, %f12917;
	fma.rn.f32 	%f12998, %f12949, %f12958, %f12918;
	fma.rn.f32 	%f12999, %f12949, %f12959, %f12919;
	fma.rn.f32 	%f13000, %f12949, %f12960, %f12920;
	fma.rn.f32 	%f13001, %f12950, %f12953, %f12921;
	fma.rn.f32 	%f13002, %f12950, %f12954, %f12922;
	fma.rn.f32 	%f13003, %f12950, %f12955, %f12923;
	fma.rn.f32 	%f13004, %f12950, %f12956, %f12924;
	fma.rn.f32 	%f13005, %f12950, %f12957, %f12925;
	fma.rn.f32 	%f13006, %f12950, %f12958, %f12926;
	fma.rn.f32 	%f13007, %f12950, %f12959, %f12927;
	fma.rn.f32 	%f13008, %f12950, %f12960, %f12928;
	fma.rn.f32 	%f13009, %f12951, %f12953, %f12929;
	fma.rn.f32 	%f13010, %f12951, %f12954, %f12930;
	fma.rn.f32 	%f13011, %f12951, %f12955, %f12931;
	fma.rn.f32 	%f13012, %f12951, %f12956, %f12932;
	fma.rn.f32 	%f13013, %f12951, %f12957, %f12933;
	fma.rn.f32 	%f13014, %f12951, %f12958, %f12934;
	fma.rn.f32 	%f13015, %f12951, %f12959, %f12935;
	fma.rn.f32 	%f13016, %f12951, %f12960, %f12936;
	fma.rn.f32 	%f13017, %f12952, %f12953, %f12937;
	fma.rn.f32 	%f13018, %f12952, %f12954, %f12938;
	fma.rn.f32 	%f13019, %f12952, %f12955, %f12939;
	fma.rn.f32 	%f13020, %f12952, %f12956, %f12940;
	fma.rn.f32 	%f13021, %f12952, %f12957, %f12941;
	fma.rn.f32 	%f13022, %f12952, %f12958, %f12942;
	fma.rn.f32 	%f13023, %f12952, %f12959, %f12943;
	fma.rn.f32 	%f13024, %f12952, %f12960, %f12944;
	ld.shared.v4.f32 	{%f13025, %f13026, %f13027, %f13028}, [%r92+3072];
	ld.shared.v4.f32 	{%f13029, %f13030, %f13031, %f13032}, [%r92+3328];
	ld.shared.v4.f32 	{%f13033, %f13034, %f13035, %f13036}, [%r94+3072];
	ld.shared.v4.f32 	{%f13037, %f13038, %f13039, %f13040}, [%r94+3328];
	fma.rn.f32 	%f13041, %f13025, %f13033, %f12961;
	fma.rn.f32 	%f13042, %f13025, %f13034, %f12962;
	fma.rn.f32 	%f13043, %f13025, %f13035, %f12963;
	fma.rn.f32 	%f13044, %f13025, %f13036, %f12964;
	fma.rn.f32 	%f13045, %f13025, %f13037, %f12965;
	fma.rn.f32 	%f13046, %f13025, %f13038, %f12966;
	fma.rn.f32 	%f13047, %f13025, %f13039, %f12967;
	fma.rn.f32 	%f13048, %f13025, %f13040, %f12968;
	fma.rn.f32 	%f13049, %f13026, %f13033, %f12969;
	fma.rn.f32 	%f13050, %f13026, %f13034, %f12970;
	fma.rn.f32 	%f13051, %f13026, %f13035, %f12971;
	fma.rn.f32 	%f13052, %f13026, %f13036, %f12972;
	fma.rn.f32 	%f13053, %f13026, %f13037, %f12973;
	fma.rn.f32 	%f13054, %f13026, %f13038, %f12974;
	fma.rn.f32 	%f13055, %f13026, %f13039, %f12975;
	fma.rn.f32 	%f13056, %f13026, %f13040, %f12976;
	fma.rn.f32 	%f13057, %f13027, %f13033, %f12977;
	fma.rn.f32 	%f13058, %f13027, %f13034, %f12978;
	fma.rn.f32 	%f13059, %f13027, %f13035, %f12979;
	fma.rn.f32 	%f13060, %f13027, %f13036, %f12980;
	fma.rn.f32 	%f13061, %f13027, %f13037, %f12981;
	fma.rn.f32 	%f13062, %f13027, %f13038, %f12982;
	fma.rn.f32 	%f13063, %f13027, %f13039, %f12983;
	fma.rn.f32 	%f13064, %f13027, %f13040, %f12984;
	fma.rn.f32 	%f13065, %f13028, %f13033, %f12985;
	fma.rn.f32 	%f13066, %f13028, %f13034, %f12986;
	fma.rn.f32 	%f13067, %f13028, %f13035, %f12987;
	fma.rn.f32 	%f13068, %f13028, %f13036, %f12988;
	fma.rn.f32 	%f13069, %f13028, %f13037, %f12989;
	fma.rn.f32 	%f13070, %f13028, %f13038, %f12990;
	fma.rn.f32 	%f13071, %f13028, %f13039, %f12991;
	fma.rn.f32 	%f13072, %f13028, %f13040, %f12992;
	fma.rn.f32 	%f13073, %f13029, %f13033, %f12993;
	fma.rn.f32 	%f13074, %f13029, %f13034, %f12994;
	fma.rn.f32 	%f13075, %f13029, %f13035, %f12995;
	fma.rn.f32 	%f13076, %f13029, %f13036, %f12996;
	fma.rn.f32 	%f13077, %f13029, %f13037, %f12997;
	fma.rn.f32 	%f13078, %f13029, %f13038, %f12998;
	fma.rn.f32 	%f13079, %f13029, %f13039, %f12999;
	fma.rn.f32 	%f13080, %f13029, %f13040, %f13000;
	fma.rn.f32 	%f13081, %f13030, %f13033, %f13001;
	fma.rn.f32 	%f13082, %f13030, %f13034, %f13002;
	fma.rn.f32 	%f13083, %f13030, %f13035, %f13003;
	fma.rn.f32 	%f13084, %f13030, %f13036, %f13004;
	fma.rn.f32 	%f13085, %f13030, %f13037, %f13005;
	fma.rn.f32 	%f13086, %f13030, %f13038, %f13006;
	fma.rn.f32 	%f13087, %f13030, %f13039, %f13007;
	fma.rn.f32 	%f13088, %f13030, %f13040, %f13008;
	fma.rn.f32 	%f13089, %f13031, %f13033, %f13009;
	fma.rn.f32 	%f13090, %f13031, %f13034, %f13010;
	fma.rn.f32 	%f13091, %f13031, %f13035, %f13011;
	fma.rn.f32 	%f13092, %f13031, %f13036, %f13012;
	fma.rn.f32 	%f13093, %f13031, %f13037, %f13013;
	fma.rn.f32 	%f13094, %f13031, %f13038, %f13014;
	fma.rn.f32 	%f13095, %f13031, %f13039, %f13015;
	fma.rn.f32 	%f13096, %f13031, %f13040, %f13016;
	fma.rn.f32 	%f13097, %f13032, %f13033, %f13017;
	fma.rn.f32 	%f13098, %f13032, %f13034, %f13018;
	fma.rn.f32 	%f13099, %f13032, %f13035, %f13019;
	fma.rn.f32 	%f13100, %f13032, %f13036, %f13020;
	fma.rn.f32 	%f13101, %f13032, %f13037, %f13021;
	fma.rn.f32 	%f13102, %f13032, %f13038, %f13022;
	fma.rn.f32 	%f13103, %f13032, %f13039, %f13023;
	fma.rn.f32 	%f13104, %f13032, %f13040, %f13024;
	ld.shared.v4.f32 	{%f13105, %f13106, %f13107, %f13108}, [%r92+3584];
	ld.shared.v4.f32 	{%f13109, %f13110, %f13111, %f13112}, [%r92+3840];
	ld.shared.v4.f32 	{%f13113, %f13114, %f13115, %f13116}, [%r94+3584];
	ld.shared.v4.f32 	{%f13117, %f13118, %f13119, %f13120}, [%r94+3840];
	fma.rn.f32 	%f209, %f13105, %f13113, %f13041;
	fma.rn.f32 	%f210, %f13105, %f13114, %f13042;
	fma.rn.f32 	%f211, %f13105, %f13115, %f13043;
	fma.rn.f32 	%f212, %f13105, %f13116, %f13044;
	fma.rn.f32 	%f213, %f13105, %f13117, %f13045;
	fma.rn.f32 	%f214, %f13105, %f13118, %f13046;
	fma.rn.f32 	%f215, %f13105, %f13119, %f13047;
	fma.rn.f32 	%f216, %f13105, %f13120, %f13048;
	fma.rn.f32 	%f217, %f13106, %f13113, %f13049;
	fma.rn.f32 	%f218, %f13106, %f13114, %f13050;
	fma.rn.f32 	%f219, %f13106, %f13115, %f13051;
	fma.rn.f32 	%f220, %f13106, %f13116, %f13052;
	fma.rn.f32 	%f221, %f13106, %f13117, %f13053;
	fma.rn.f32 	%f222, %f13106, %f13118, %f13054;
	fma.rn.f32 	%f223, %f13106, %f13119, %f13055;
	fma.rn.f32 	%f224, %f13106, %f13120, %f13056;
	fma.rn.f32 	%f225, %f13107, %f13113, %f13057;
	fma.rn.f32 	%f226, %f13107, %f13114, %f13058;
	fma.rn.f32 	%f227, %f13107, %f13115, %f13059;
	fma.rn.f32 	%f228, %f13107, %f13116, %f13060;
	fma.rn.f32 	%f229, %f13107, %f13117, %f13061;
	fma.rn.f32 	%f230, %f13107, %f13118, %f13062;
	fma.rn.f32 	%f231, %f13107, %f13119, %f13063;
	fma.rn.f32 	%f232, %f13107, %f13120, %f13064;
	fma.rn.f32 	%f233, %f13108, %f13113, %f13065;
	fma.rn.f32 	%f234, %f13108, %f13114, %f13066;
	fma.rn.f32 	%f235, %f13108, %f13115, %f13067;
	fma.rn.f32 	%f236, %f13108, %f13116, %f13068;
	fma.rn.f32 	%f237, %f13108, %f13117, %f13069;
	fma.rn.f32 	%f238, %f13108, %f13118, %f13070;
	fma.rn.f32 	%f239, %f13108, %f13119, %f13071;
	fma.rn.f32 	%f240, %f13108, %f13120, %f13072;
	fma.rn.f32 	%f241, %f13109, %f13113, %f13073;
	fma.rn.f32 	%f242, %f13109, %f13114, %f13074;
	fma.rn.f32 	%f243, %f13109, %f13115, %f13075;
	fma.rn.f32 	%f244, %f13109, %f13116, %f13076;
	fma.rn.f32 	%f245, %f13109, %f13117, %f13077;
	fma.rn.f32 	%f246, %f13109, %f13118, %f13078;
	fma.rn.f32 	%f247, %f13109, %f13119, %f13079;
	fma.rn.f32 	%f248, %f13109, %f13120, %f13080;
	fma.rn.f32 	%f249, %f13110, %f13113, %f13081;
	fma.rn.f32 	%f250, %f13110, %f13114, %f13082;
	fma.rn.f32 	%f251, %f13110, %f13115, %f13083;
	fma.rn.f32 	%f252, %f13110, %f13116, %f13084;
	fma.rn.f32 	%f253, %f13110, %f13117, %f13085;
	fma.rn.f32 	%f254, %f13110, %f13118, %f13086;
	fma.rn.f32 	%f255, %f13110, %f13119, %f13087;
	fma.rn.f32 	%f256, %f13110, %f13120, %f13088;
	fma.rn.f32 	%f257, %f13111, %f13113, %f13089;
	fma.rn.f32 	%f258, %f13111, %f13114, %f13090;
	fma.rn.f32 	%f259, %f13111, %f13115, %f13091;
	fma.rn.f32 	%f260, %f13111, %f13116, %f13092;
	fma.rn.f32 	%f261, %f13111, %f13117, %f13093;
	fma.rn.f32 	%f262, %f13111, %f13118, %f13094;
	fma.rn.f32 	%f263, %f13111, %f13119, %f13095;
	fma.rn.f32 	%f264, %f13111, %f13120, %f13096;
	fma.rn.f32 	%f265, %f13112, %f13113, %f13097;
	fma.rn.f32 	%f266, %f13112, %f13114, %f13098;
	fma.rn.f32 	%f267, %f13112, %f13115, %f13099;
	fma.rn.f32 	%f268, %f13112, %f13116, %f13100;
	fma.rn.f32 	%f269, %f13112, %f13117, %f13101;
	fma.rn.f32 	%f270, %f13112, %f13118, %f13102;
	fma.rn.f32 	%f271, %f13112, %f13119, %f13103;
	fma.rn.f32 	%f272, %f13112, %f13120, %f13104;
	shr.u32 	%r95, %r86, 1;
	setp.ne.s32 	%p4, %r95, 3;
	@%p4 bra 	$L__BB3_8;
	mov.u32 	%r96, %tid.x;
	shl.b32 	%r97, %r96, 11;
	and.b32  	%r98, %r97, 2048;
	mov.u32 	%r99, %tid.y;
	shl.b32 	%r100, %r99, 4;
	mov.u32 	%r101, _ZZ16sgemm_b2b_kernelILi640000ELi128ELi128ELi128EEvPfS0_S0_S0_S0_E3s_a;
	add.s32 	%r102, %r101, %r100;
	add.s32 	%r103, %r102, %r98;
	st.shared.f32 	[%r103+4096], %f1;
	st.shared.f32 	[%r103+4608], %f2;
	st.shared.f32 	[%r103+5120], %f3;
	st.shared.f32 	[%r103+5632], %f4;
	st.shared.f32 	[%r103+4100], %f9;
	st.shared.f32 	[%r103+4612], %f10;
	st.shared.f32 	[%r103+5124], %f11;
	st.shared.f32 	[%r103+5636], %f12;
	st.shared.f32 	[%r103+4104], %f17;
	st.shared.f32 	[%r103+4616], %f18;
	st.shared.f32 	[%r103+5128], %f19;
	st.shared.f32 	[%r103+5640], %f20;
	st.shared.f32 	[%r103+4108], %f25;
	st.shared.f32 	[%r103+4620], %f26;
	st.shared.f32 	[%r103+5132], %f27;
	st.shared.f32 	[%r103+5644], %f28;
	st.shared.f32 	[%r103+4352], %f33;
	st.shared.f32 	[%r103+4864], %f34;
	st.shared.f32 	[%r103+5376], %f35;
	st.shared.f32 	[%r103+5888], %f36;
	st.shared.f32 	[%r103+4356], %f41;
	st.shared.f32 	[%r103+4868], %f42;
	st.shared.f32 	[%r103+5380], %f43;
	st.shared.f32 	[%r103+5892], %f44;
	st.shared.f32 	[%r103+4360], %f49;
	st.shared.f32 	[%r103+4872], %f50;
	st.shared.f32 	[%r103+5384], %f51;
	st.shared.f32 	[%r103+5896], %f52;
	st.shared.f32 	[%r103+4364], %f57;
	st.shared.f32 	[%r103+4876], %f58;
	st.shared.f32 	[%r103+5388], %f59;
	st.shared.f32 	[%r103+5900], %f60;
$L__BB3_8:
	mov.u32 	%r104, %tid.y;
	shl.b32 	%r105, %r104, 4;
	mov.u32 	%r106, %tid.x;
	add.s32 	%r107, %r105, %r106;
	shl.b32 	%r108, %r107, 4;
	mov.u32 	%r109, _ZZ16sgemm_b2b_kernelILi640000ELi128ELi128ELi128EEvPfS0_S0_S0_S0_E4s_b1;
	add.s32 	%r110, %r109, %r108;
	st.shared.v4.f32 	[%r110+4096], {%f205, %f206, %f207, %f208};
	bar.sync 	0;
	ld.global.nc.v4.f32 	{%f273, %f274, %f275, %f276}, [%rd1+16384];
	mov.u32 	%r111, _ZZ16sgemm_b2b_kernelILi640000ELi128ELi128ELi128EEvPfS0_S0_S0_S0_E3s_a;
	add.s32 	%r112, %r111, %r105;
	ld.shared.v4.f32 	{%f13121, %f13122, %f13123, %f13124}, [%r112+4096];
	ld.shared.v4.f32 	{%f13125, %f13126, %f13127, %f13128}, [%r112+4352];
	shl.b32 	%r113, %r106, 4;
	add.s32 	%r114, %r109, %r113;
	ld.shared.v4.f32 	{%f13129, %f13130, %f13131, %f13132}, [%r114+4096];
	ld.shared.v4.f32 	{%f13133, %f13134, %f13135, %f13136}, [%r114+4352];
	fma.rn.f32 	%f13137, %f13121, %f13129, %f209;
	fma.rn.f32 	%f13138, %f13121, %f13130, %f210;
	fma.rn.f32 	%f13139, %f13121, %f13131, %f211;
	fma.rn.f32 	%f13140, %f13121, %f13132, %f212;
	fma.rn.f32 	%f13141, %f13121, %f13133, %f213;
	fma.rn.f32 	%f13142, %f13121, %f13134, %f214;
	fma.rn.f32 	%f13143, %f13121, %f13135, %f215;
	fma.rn.f32 	%f13144, %f13121, %f13136, %f216;
	fma.rn.f32 	%f13145, %f13122, %f13129, %f217;
	fma.rn.f32 	%f13146, %f13122, %f13130, %f218;
	fma.rn.f32 	%f13147, %f13122, %f13131, %f219;
	fma.rn.f32 	%f13148, %f13122, %f13132, %f220;
	fma.rn.f32 	%f13149, %f13122, %f13133, %f221;
	fma.rn.f32 	%f13150, %f13122, %f13134, %f222;
	fma.rn.f32 	%f13151, %f13122, %f13135, %f223;
	fma.rn.f32 	%f13152, %f13122, %f13136, %f224;
	fma.rn.f32 	%f13153, %f13123, %f13129, %f225;
	fma.rn.f32 	%f13154, %f13123, %f13130, %f226;
	fma.rn.f32 	%f13155, %f13123, %f13131, %f227;
	fma.rn.f32 	%f13156, %f13123, %f13132, %f228;
	fma.rn.f32 	%f13157, %f13123, %f13133, %f229;
	fma.rn.f32 	%f13158, %f13123, %f13134, %f230;
	fma.rn.f32 	%f13159, %f13123, %f13135, %f231;
	fma.rn.f32 	%f13160, %f13123, %f13136, %f232;
	fma.rn.f32 	%f13161, %f13124, %f13129, %f233;
	fma.rn.f32 	%f13162, %f13124, %f13130, %f234;
	fma.rn.f32 	%f13163, %f13124, %f13131, %f235;
	fma.rn.f32 	%f13164, %f13124, %f13132, %f236;
	fma.rn.f32 	%f13165, %f13124, %f13133, %f237;
	fma.rn.f32 	%f13166, %f13124, %f13134, %f238;
	fma.rn.f32 	%f13167, %f13124, %f13135, %f239;
	fma.rn.f32 	%f13168, %f13124, %f13136, %f240;
	fma.rn.f32 	%f13169, %f13125, %f13129, %f241;
	fma.rn.f32 	%f13170, %f13125, %f13130, %f242;
	fma.rn.f32 	%f13171, %f13125, %f13131, %f243;
	fma.rn.f32 	%f13172, %f13125, %f13132, %f244;
	fma.rn.f32 	%f13173, %f13125, %f13133, %f245;
	fma.rn.f32 	%f13174, %f13125, %f13134, %f246;
	fma.rn.f32 	%f13175, %f13125, %f13135, %f247;
	fma.rn.f32 	%f13176, %f13125, %f13136, %f248;
	fma.rn.f32 	%f13177, %f13126, %f13129, %f249;
	fma.rn.f32 	%f13178, %f13126, %f13130, %f250;
	fma.rn.f32 	%f13179, %f13126, %f13131, %f251;
	fma.rn.f32 	%f13180, %f13126, %f13132, %f252;
	fma.rn.f32 	%f13181, %f13126, %f13133, %f253;
	fma.rn.f32 	%f13182, %f13126, %f13134, %f254;
	fma.rn.f32 	%f13183, %f13126, %f13135, %f255;
	fma.rn.f32 	%f13184, %f13126, %f13136, %f256;
	fma.rn.f32 	%f13185, %f13127, %f13129, %f257;
	fma.rn.f32 	%f13186, %f13127, %f13130, %f258;
	fma.rn.f32 	%f13187, %f13127, %f13131, %f259;
	fma.rn.f32 	%f13188, %f13127, %f13132, %f260;
	fma.rn.f32 	%f13189, %f13127, %f13133, %f261;
	fma.rn.f32 	%f13190, %f13127, %f13134, %f262;
	fma.rn.f32 	%f13191, %f13127, %f13135, %f263;
	fma.rn.f32 	%f13192, %f13127, %f13136, %f264;
	fma.rn.f32 	%f13193, %f13128, %f13129, %f265;
	fma.rn.f32 	%f13194, %f13128, %f13130, %f266;
	fma.rn.f32 	%f13195, %f13128, %f13131, %f267;
	fma.rn.f32 	%f13196, %f13128, %f13132, %f268;
	fma.rn.f32 	%f13197, %f13128, %f13133, %f269;
	fma.rn.f32 	%f13198, %f13128, %f13134, %f270;
	fma.rn.f32 	%f13199, %f13128, %f13135, %f271;
	fma.rn.f32 	%f13200, %f13128, %f13136, %f272;
	ld.shared.v4.f32 	{%f13201, %f13202, %f13203, %f13204}, [%r112+4608];
	ld.shared.v4.f32 	{%f13205, %f13206, %f13207, %f13208}, [%r112+4864];
	ld.shared.v4.f32 	{%f13209, %f13210, %f13211, %f13212}, [%r114+4608];
	ld.shared.v4.f32 	{%f13213, %f13214, %f13215, %f13216}, [%r114+4864];
	fma.rn.f32 	%f13217, %f13201, %f13209, %f13137;
	fma.rn.f32 	%f13218, %f13201, %f13210, %f13138;
	fma.rn.f32 	%f13219, %f13201, %f13211, %f13139;
	fma.rn.f32 	%f13220, %f13201, %f13212, %f13140;
	fma.rn.f32 	%f13221, %f13201, %f13213, %f13141;
	fma.rn.f32 	%f13222, %f13201, %f13214, %f13142;
	fma.rn.f32 	%f13223, %f13201, %f13215, %f13143;
	fma.rn.f32 	%f13224, %f13201, %f13216, %f13144;
	fma.rn.f32 	%f13225, %f13202, %f13209, %f13145;
	fma.rn.f32 	%f13226, %f13202, %f13210, %f13146;
	fma.rn.f32 	%f13227, %f13202, %f13211, %f13147;
	fma.rn.f32 	%f13228, %f13202, %f13212, %f13148;
	fma.rn.f32 	%f13229, %f13202, %f13213, %f13149;
	fma.rn.f32 	%f13230, %f13202, %f13214, %f13150;
	fma.rn.f32 	%f13231, %f13202, %f13215, %f13151;
	fma.rn.f32 	%f13232, %f13202, %f13216, %f13152;
	fma.rn.f32 	%f13233, %f13203, %f13209, %f13153;
	fma.rn.f32 	%f13234, %f13203, %f13210, %f13154;
	fma.rn.f32 	%f13235, %f13203, %f13211, %f13155;
	fma.rn.f32 	%f13236, %f13203, %f13212, %f13156;
	fma.rn.f32 	%f13237, %f13203, %f13213, %f13157;
	fma.rn.f32 	%f13238, %f13203, %f13214, %f13158;
	fma.rn.f32 	%f13239, %f13203, %f13215, %f13159;
	fma.rn.f32 	%f13240, %f13203, %f13216, %f13160;
	fma.rn.f32 	%f13241, %f13204, %f13209, %f13161;
	fma.rn.f32 	%f13242, %f13204, %f13210, %f13162;
	fma.rn.f32 	%f13243, %f13204, %f13211, %f13163;
	fma.rn.f32 	%f13244, %f13204, %f13212, %f13164;
	fma.rn.f32 	%f13245, %f13204, %f13213, %f13165;
	fma.rn.f32 	%f13246, %f13204, %f13214, %f13166;
	fma.rn.f32 	%f13247, %f13204, %f13215, %f13167;
	fma.rn.f32 	%f13248, %f13204, %f13216, %f13168;
	fma.rn.f32 	%f13249, %f13205, %f13209, %f13169;
	fma.rn.f32 	%f13250, %f13205, %f13210, %f13170;
	fma.rn.f32 	%f13251, %f13205, %f13211, %f13171;
	fma.rn.f32 	%f13252, %f13205, %f13212, %f13172;
	fma.rn.f32 	%f13253, %f13205, %f13213, %f13173;
	fma.rn.f32 	%f13254, %f13205, %f13214, %f13174;
	fma.rn.f32 	%f13255, %f13205, %f13215, %f13175;
	fma.rn.f32 	%f13256, %f13205, %f13216, %f13176;
	fma.rn.f32 	%f13257, %f13206, %f13209, %f13177;
	fma.rn.f32 	%f13258, %f13206, %f13210, %f13178;
	fma.rn.f32 	%f13259, %f13206, %f13211, %f13179;
	fma.rn.f32 	%f13260, %f13206, %f13212, %f13180;
	fma.rn.f32 	%f13261, %f13206, %f13213, %f13181;
	fma.rn.f32 	%f13262, %f13206, %f13214, %f13182;
	fma.rn.f32 	%f13263, %f13206, %f13215, %f13183;
	fma.rn.f32 	%f13264, %f13206, %f13216, %f13184;
	fma.rn.f32 	%f13265, %f13207, %f13209, %f13185;
	fma.rn.f32 	%f13266, %f13207, %f13210, %f13186;
	fma.rn.f32 	%f13267, %f13207, %f13211, %f13187;
	fma.rn.f32 	%f13268, %f13207, %f13212, %f13188;
	fma.rn.f32 	%f13269, %f13207, %f13213, %f13189;
	fma.rn.f32 	%f13270, %f13207, %f13214, %f13190;
	fma.rn.f32 	%f13271, %f13207, %f13215, %f13191;
	fma.rn.f32 	%f13272, %f13207, %f13216, %f13192;
	fma.rn.f32 	%f13273, %f13208, %f13209, %f13193;
	fma.rn.f32 	%f13274, %f13208, %f13210, %f13194;
	fma.rn.f32 	%f13275, %f13208, %f13211, %f13195;
	fma.rn.f32 	%f13276, %f13208, %f13212, %f13196;
	fma.rn.f32 	%f13277, %f13208, %f13213, %f13197;
	fma.rn.f32 	%f13278, %f13208, %f13214, %f13198;
	fma.rn.f32 	%f13279, %f13208, %f13215, %f13199;
	fma.rn.f32 	%f13280, %f13208, %f13216, %f13200;
	ld.shared.v4.f32 	{%f13281, %f13282, %f13283, %f13284}, [%r112+5120];
	ld.shared.v4.f32 	{%f13285, %f13286, %f13287, %f13288}, [%r112+5376];
	ld.shared.v4.f32 	{%f13289, %f13290, %f13291, %f13292}, [%r114+5120];
	ld.shared.v4.f32 	{%f13293, %f13294, %f13295, %f13296}, [%r114+5376];
	fma.rn.f32 	%f13297, %f13281, %f13289, %f13217;
	fma.rn.f32 	%f13298, %f13281, %f13290, %f13218;
	fma.rn.f32 	%f13299, %f13281, %f13291, %f13219;
	fma.rn.f32 	%f13300, %f13281, %f13292, %f13220;
	fma.rn.f32 	%f13301, %f13281, %f13293, %f13221;
	fma.rn.f32 	%f13302, %f13281, %f13294, %f13222;
	fma.rn.f32 	%f13303, %f13281, %f13295, %f13223;
	fma.rn.f32 	%f13304, %f13281, %f13296, %f13224;
	fma.rn.f32 	%f13305, %f13282, %f13289, %f13225;
	fma.rn.f32 	%f13306, %f13282, %f13290, %f13226;
	fma.rn.f32 	%f13307, %f13282, %f13291, %f13227;
	fma.rn.f32 	%f13308, %f13282, %f13292, %f13228;
	fma.rn.f32 	%f13309, %f13282, %f13293, %f13229;
	fma.rn.f32 	%f13310, %f13282, %f13294, %f13230;
	fma.rn.f32 	%f13311, %f13282, %f13295, %f13231;
	fma.rn.f32 	%f13312, %f13282, %f13296, %f13232;
	fma.rn.f32 	%f13313, %f13283, %f13289, %f13233;
	fma.rn.f32 	%f13314, %f13283, %f13290, %f13234;
	fma.rn.f32 	%f13315, %f13283, %f13291, %f13235;
	fma.rn.f32 	%f13316, %f13283, %f13292, %f13236;
	fma.rn.f32 	%f13317, %f13283, %f13293, %f13237;
	fma.rn.f32 	%f13318, %f13283, %f13294, %f13238;
	fma.rn.f32 	%f13319, %f13283, %f13295, %f13239;
	fma.rn.f32 	%f13320, %f13283, %f13296, %f13240;
	fma.rn.f32 	%f13321, %f13284, %f13289, %f13241;
	fma.rn.f32 	%f13322, %f13284, %f13290, %f13242;
	fma.rn.f32 	%f13323, %f13284, %f13291, %f13243;
	fma.rn.f32 	%f13324, %f13284, %f13292, %f13244;
	fma.rn.f32 	%f13325, %f13284, %f13293, %f13245;
	fma.rn.f32 	%f13326, %f13284, %f13294, %f13246;
	fma.rn.f32 	%f13327, %f13284, %f13295, %f13247;
	fma.rn.f32 	%f13328, %f13284, %f13296, %f13248;
	fma.rn.f32 	%f13329, %f13285, %f13289, %f13249;
	fma.rn.f32 	%f13330, %f13285, %f13290, %f13250;
	fma.rn.f32 	%f13331, %f13285, %f13291, %f13251;
	fma.rn.f32 	%f13332, %f13285, %f13292, %f13252;
	fma.rn.f32 	%f13333, %f13285, %f13293, %f13253;
	fma.rn.f32 	%f13334, %f13285, %f13294, %f13254;
	fma.rn.f32 	%f13335, %f13285, %f13295, %f13255;
	fma.rn.f32 	%f13336, %f13285, %f13296, %f13256;
	fma.rn.f32 	%f13337, %f13286, %f13289, %f13257;
	fma.rn.f32 	%f13338, %f13286, %f13290, %f13258;
	fma.rn.f32 	%f13339, %f13286, %f13291, %f13259;
	fma.rn.f32 	%f13340, %f13286, %f13292, %f13260;
	fma.rn.f32 	%f13341, %f13286, %f13293, %f13261;
	fma.rn.f32 	%f13342, %f13286, %f13294, %f13262;
	fma.rn.f32 	%f13343, %f13286, %f13295, %f13263;
	fma.rn.f32 	%f13344, %f13286, %f13296, %f13264;
	fma.rn.f32 	%f13345, %f13287, %f13289, %f13265;
	fma.rn.f32 	%f13346, %f13287, %f13290, %f13266;
	fma.rn.f32 	%f13347, %f13287, %f13291, %f13267;
	fma.rn.f32 	%f13348, %f13287, %f13292, %f13268;
	fma.rn.f32 	%f13349, %f13287, %f13293, %f13269;
	fma.rn.f32 	%f13350, %f13287, %f13294, %f13270;
	fma.rn.f32 	%f13351, %f13287, %f13295, %f13271;
	fma.rn.f32 	%f13352, %f13287, %f13296, %f13272;
	fma.rn.f32 	%f13353, %f13288, %f13289, %f13273;
	fma.rn.f32 	%f13354, %f13288, %f13290, %f13274;
	fma.rn.f32 	%f13355, %f13288, %f13291, %f13275;
	fma.rn.f32 	%f13356, %f13288, %f13292, %f13276;
	fma.rn.f32 	%f13357, %f13288, %f13293, %f13277;
	fma.rn.f32 	%f13358, %f13288, %f13294, %f13278;
	fma.rn.f32 	%f13359, %f13288, %f13295, %f13279;
	fma.rn.f32 	%f13360, %f13288, %f13296, %f13280;
	ld.shared.v4.f32 	{%f13361, %f13362, %f13363, %f13364}, [%r112+5632];
	ld.shared.v4.f32 	{%f13365, %f13366, %f13367, %f13368}, [%r112+5888];
	ld.shared.v4.f32 	{%f13369, %f13370, %f13371, %f13372}, [%r114+5632];
	ld.shared.v4.f32 	{%f13373, %f13374, %f13375, %f13376}, [%r114+5888];
	fma.rn.f32 	%f13377, %f13361, %f13369, %f13297;
	fma.rn.f32 	%f13378, %f13361, %f13370, %f13298;
	fma.rn.f32 	%f13379, %f13361, %f13371, %f13299;
	fma.rn.f32 	%f13380, %f13361, %f13372, %f13300;
	fma.rn.f32 	%f13381, %f13361, %f13373, %f13301;
	fma.rn.f32 	%f13382, %f13361, %f13374, %f13302;
	fma.rn.f32 	%f13383, %f13361, %f13375, %f13303;
	fma.rn.f32 	%f13384, %f13361, %f13376, %f13304;
	fma.rn.f32 	%f13385, %f13362, %f13369, %f13305;
	fma.rn.f32 	%f13386, %f13362, %f13370, %f13306;
	fma.rn.f32 	%f13387, %f13362, %f13371, %f13307;
	fma.rn.f32 	%f13388, %f13362, %f13372, %f13308;
	fma.rn.f32 	%f13389, %f13362, %f13373, %f13309;
	fma.rn.f32 	%f13390, %f13362, %f13374, %f13310;
	fma.rn.f32 	%f13391, %f13362, %f13375, %f13311;
	fma.rn.f32 	%f13392, %f13362, %f13376, %f13312;
	fma.rn.f32 	%f13393, %f13363, %f13369, %f13313;
	fma.rn.f32 	%f13394, %f13363, %f13370, %f13314;
	fma.rn.f32 	%f13395, %f13363, %f13371, %f13315;
	fma.rn.f32 	%f13396, %f13363, %f13372, %f13316;
	fma.rn.f32 	%f13397, %f13363, %f13373, %f13317;
	fma.rn.f32 	%f13398, %f13363, %f13374, %f13318;
	fma.rn.f32 	%f13399, %f13363, %f13375, %f13319;
	fma.rn.f32 	%f13400, %f13363, %f13376, %f13320;
	fma.rn.f32 	%f13401, %f13364, %f13369, %f13321;
	fma.rn.f32 	%f13402, %f13364, %f13370, %f13322;
	fma.rn.f32 	%f13403, %f13364, %f13371, %f13323;
	fma.rn.f32 	%f13404, %f13364, %f13372, %f13324;
	fma.rn.f32 	%f13405, %f13364, %f13373, %f13325;
	fma.rn.f32 	%f13406, %f13364, %f13374, %f13326;
	fma.rn.f32 	%f13407, %f13364, %f13375, %f13327;
	fma.rn.f32 	%f13408, %f13364, %f13376, %f13328;
	fma.rn.f32 	%f13409, %f13365, %f13369, %f13329;
	fma.rn.f32 	%f13410, %f13365, %f13370, %f13330;
	fma.rn.f32 	%f13411, %f13365, %f13371, %f13331;
	fma.rn.f32 	%f13412, %f13365, %f13372, %f13332;
	fma.rn.f32 	%f13413, %f13365, %f13373, %f13333;
	fma.rn.f32 	%f13414, %f13365, %f13374, %f13334;
	fma.rn.f32 	%f13415, %f13365, %f13375, %f13335;
	fma.rn.f32 	%f13416, %f13365, %f13376, %f13336;
	fma.rn.f32 	%f13417, %f13366, %f13369, %f13337;
	fma.rn.f32 	%f13418, %f13366, %f13370, %f13338;
	fma.rn.f32 	%f13419, %f13366, %f13371, %f13339;
	fma.rn.f32 	%f13420, %f13366, %f13372, %f13340;
	fma.rn.f32 	%f13421, %f13366, %f13373, %f13341;
	fma.rn.f32 	%f13422, %f13366, %f13374, %f13342;
	fma.rn.f32 	%f13423, %f13366, %f13375, %f13343;
	fma.rn.f32 	%f13424, %f13366, %f13376, %f13344;
	fma.rn.f32 	%f13425, %f13367, %f13369, %f13345;
	fma.rn.f32 	%f13426, %f13367, %f13370, %f13346;
	fma.rn.f32 	%f13427, %f13367, %f13371, %f13347;
	fma.rn.f32 	%f13428, %f13367, %f13372, %f13348;
	fma.rn.f32 	%f13429, %f13367, %f13373, %f13349;
	fma.rn.f32 	%f13430, %f13367, %f13374, %f13350;
	fma.rn.f32 	%f13431, %f13367, %f13375, %f13351;
	fma.rn.f32 	%f13432, %f13367, %f13376, %f13352;
	fma.rn.f32 	%f13433, %f13368, %f13369, %f13353;
	fma.rn.f32 	%f13434, %f13368, %f13370, %f13354;
	fma.rn.f32 	%f13435, %f13368, %f13371, %f13355;
	fma.rn.f32 	%f13436, %f13368, %f13372, %f13356;
	fma.rn.f32 	%f13437, %f13368, %f13373, %f13357;
	fma.rn.f32 	%f13438, %f13368, %f13374, %f13358;
	fma.rn.f32 	%f13439, %f13368, %f13375, %f13359;
	fma.rn.f32 	%f13440, %f13368, %f13376, %f13360;
	ld.shared.v4.f32 	{%f13441, %f13442, %f13443, %f13444}, [%r112+6144];
	ld.shared.v4.f32 	{%f13445, %f13446, %f13447, %f13448}, [%r112+6400];
	ld.shared.v4.f32 	{%f13449, %f13450, %f13451, %f13452}, [%r114+6144];
	ld.shared.v4.f32 	{%f13453, %f13454, %f13455, %f13456}, [%r114+6400];
	fma.rn.f32 	%f13457, %f13441, %f13449, %f13377;
	fma.rn.f32 	%f13458, %f13441, %f13450, %f13378;
	fma.rn.f32 	%f13459, %f13441, %f13451, %f13379;
	fma.rn.f32 	%f13460, %f13441, %f13452, %f13380;
	fma.rn.f32 	%f13461, %f13441, %f13453, %f13381;
	fma.rn.f32 	%f13462, %f13441, %f13454, %f13382;
	fma.rn.f32 	%f13463, %f13441, %f13455, %f13383;
	fma.rn.f32 	%f13464, %f13441, %f13456, %f13384;
	fma.rn.f32 	%f13465, %f13442, %f13449, %f13385;
	fma.rn.f32 	%f13466, %f13442, %f13450, %f13386;
	fma.rn.f32 	%f13467, %f13442, %f13451, %f13387;
	fma.rn.f32 	%f13468, %f13442, %f13452, %f13388;
	fma.rn.f32 	%f13469, %f13442, %f13453, %f13389;
	fma.rn.f32 	%f13470, %f13442, %f13454, %f13390;
	fma.rn.f32 	%f13471, %f13442, %f13455, %f13391;
	fma.rn.f32 	%f13472, %f13442, %f13456, %f13392;
	fma.rn.f32 	%f13473, %f13443, %f13449, %f13393;
	fma.rn.f32 	%f13474, %f13443, %f13450, %f13394;
	fma.rn.f32 	%f13475, %f13443, %f13451, %f13395;
	fma.rn.f32 	%f13476, %f13443, %f13452, %f13396;
	fma.rn.f32 	%f13477, %f13443, %f13453, %f13397;
	fma.rn.f32 	%f13478, %f13443, %f13454, %f13398;
	fma.rn.f32 	%f13479, %f13443, %f13455, %f13399;
	fma.rn.f32 	%f13480, %f13443, %f13456, %f13400;
	fma.rn.f32 	%f13481, %f13444, %f13449, %f13401;
	fma.rn.f32 	%f13482, %f13444, %f13450, %f13402;
	fma.rn.f32 	%f13483, %f13444, %f13451, %f13403;
	fma.rn.f32 	%f13484, %f13444, %f13452, %f13404;
	fma.rn.f32 	%f13485, %f13444, %f13453, %f13405;
	fma.rn.f32 	%f13486, %f13444, %f13454, %f13406;
	fma.rn.f32 	%f13487, %f13444, %f13455, %f13407;
	fma.rn.f32 	%f13488, %f13444, %f13456, %f13408;
	fma.rn.f32 	%f13489, %f13445, %f13449, %f13409;
	fma.rn.f32 	%f13490, %f13445, %f13450, %f13410;
	fma.rn.f32 	%f13491, %f13445, %f13451, %f13411;
	fma.rn.f32 	%f13492, %f13445, %f13452, %f13412;
	fma.rn.f32 	%f13493, %f13445, %f13453, %f13413;
	fma.rn.f32 	%f13494, %f13445, %f13454, %f13414;
	fma.rn.f32 	%f13495, %f13445, %f13455, %f13415;
	fma.rn.f32 	%f13496, %f13445, %f13456, %f13416;
	fma.rn.f32 	%f13497, %f13446, %f13449, %f13417;
	fma.rn.f32 	%f13498, %f13446, %f13450, %f13418;
	fma.rn.f32 	%f13499, %f13446, %f13451, %f13419;
	fma.rn.f32 	%f13500, %f13446, %f13452, %f13420;
	fma.rn.f32 	%f13501, %f13446, %f13453, %f13421;
	fma.rn.f32 	%f13502, %f13446, %f13454, %f13422;
	fma.rn.f32 	%f13503, %f13446, %f13455, %f13423;
	fma.rn.f32 	%f13504, %f13446, %f13456, %f13424;
	fma.rn.f32 	%f13505, %f13447, %f13449, %f13425;
	fma.rn.f32 	%f13506, %f13447, %f13450, %f13426;
	fma.rn.f32 	%f13507, %f13447, %f13451, %f13427;
	fma.rn.f32 	%f13508, %f13447, %f13452, %f13428;
	fma.rn.f32 	%f13509, %f13447, %f13453, %f13429;
	fma.rn.f32 	%f13510, %f13447, %f13454, %f13430;
	fma.rn.f32 	%f13511, %f13447, %f13455, %f13431;
	fma.rn.f32 	%f13512, %f13447, %f13456, %f13432;
	fma.rn.f32 	%f13513, %f13448, %f13449, %f13433;
	fma.rn.f32 	%f13514, %f13448, %f13450, %f13434;
	fma.rn.f32 	%f13515, %f13448, %f13451, %f13435;
	fma.rn.f32 	%f13516, %f13448, %f13452, %f13436;
	fma.rn.f32 	%f13517, %f13448, %f13453, %f13437;
	fma.rn.f32 	%f13518, %f13448, %f13454, %f13438;
	fma.rn.f32 	%f13519, %f13448, %f13455, %f13439;
	fma.rn.f32 	%f13520, %f13448, %f13456, %f13440;
	ld.shared.v4.f32 	{%f13521, %f13522, %f13523, %f13524}, [%r112+6656];
	ld.shared.v4.f32 	{%f13525, %f13526, %f13527, %f13528}, [%r112+6912];
	ld.shared.v4.f32 	{%f13529, %f13530, %f13531, %f13532}, [%r114+6656];
	ld.shared.v4.f32 	{%f13533, %f13534, %f13535, %f13536}, [%r114+6912];
	fma.rn.f32 	%f13537, %f13521, %f13529, %f13457;
	fma.rn.f32 	%f13538, %f13521, %f13530, %f13458;
	fma.rn.f32 	%f13539, %f13521, %f13531, %f13459;
	fma.rn.f32 	%f13540, %f13521, %f13532, %f13460;
	fma.rn.f32 	%f13541, %f13521, %f13533, %f13461;
	fma.rn.f32 	%f13542, %f13521, %f13534, %f13462;
	fma.rn.f32 	%f13543, %f13521, %f13535, %f13463;
	fma.rn.f32 	%f13544, %f13521, %f13536, %f13464;
	fma.rn.f32 	%f13545, %f13522, %f13529, %f13465;
	fma.rn.f32 	%f13546, %f13522, %f13530, %f13466;
	fma.rn.f32 	%f13547, %f13522, %f13531, %f13467;
	fma.rn.f32 	%f13548, %f13522, %f13532, %f13468;
	fma.rn.f32 	%f13549, %f13522, %f13533, %f13469;
	fma.rn.f32 	%f13550, %f13522, %f13534, %f13470;
	fma.rn.f32 	%f13551, %f13522, %f13535, %f13471;
	fma.rn.f32 	%f13552, %f13522, %f13536, %f13472;
	fma.rn.f32 	%f13553, %f13523, %f13529, %f13473;
	fma.rn.f32 	%f13554, %f13523, %f13530, %f13474;
	fma.rn.f32 	%f13555, %f13523, %f13531, %f13475;
	fma.rn.f32 	%f13556, %f13523, %f13532, %f13476;
	fma.rn.f32 	%f13557, %f13523, %f13533, %f13477;
	fma.rn.f32 	%f13558, %f13523, %f13534, %f13478;
	fma.rn.f32 	%f13559, %f13523, %f13535, %f13479;
	fma.rn.f32 	%f13560, %f13523, %f13536, %f13480;
	fma.rn.f32 	%f13561, %f13524, %f13529, %f13481;
	fma.rn.f32 	%f13562, %f13524, %f13530, %f13482;
	fma.rn.f32 	%f13563, %f13524, %f13531, %f13483;
	fma.rn.f32 	%f13564, %f13524, %f13532, %f13484;
	fma.rn.f32 	%f13565, %f13524, %f13533, %f13485;
	fma.rn.f32 	%f13566, %f13524, %f13534, %f13486;
	fma.rn.f32 	%f13567, %f13524, %f13535, %f13487;
	fma.rn.f32 	%f13568, %f13524, %f13536, %f13488;
	fma.rn.f32 	%f13569, %f13525, %f13529, %f13489;
	fma.rn.f32 	%f13570, %f13525, %f13530, %f13490;
	fma.rn.f32 	%f13571, %f13525, %f13531, %f13491;
	fma.rn.f32 	%f13572, %f13525, %f13532, %f13492;
	fma.rn.f32 	%f13573, %f13525, %f13533, %f13493;
	fma.rn.f32 	%f13574, %f13525, %f13534, %f13494;
	fma.rn.f32 	%f13575, %f13525, %f13535, %f13495;
	fma.rn.f32 	%f13576, %f13525, %f13536, %f13496;
	fma.rn.f32 	%f13577, %f13526, %f13529, %f13497;
	fma.rn.f32 	%f13578, %f13526, %f13530, %f13498;
	fma.rn.f32 	%f13579, %f13526, %f13531, %f13499;
	fma.rn.f32 	%f13580, %f13526, %f13532, %f13500;
	fma.rn.f32 	%f13581, %f13526, %f13533, %f13501;
	fma.rn.f32 	%f13582, %f13526, %f13534, %f13502;
	fma.rn.f32 	%f13583, %f13526, %f13535, %f13503;
	fma.rn.f32 	%f13584, %f13526, %f13536, %f13504;
	fma.rn.f32 	%f13585, %f13527, %f13529, %f13505;
	fma.rn.f32 	%f13586, %f13527, %f13530, %f13506;
	fma.rn.f32 	%f13587, %f13527, %f13531, %f13507;
	fma.rn.f32 	%f13588, %f13527, %f13532, %f13508;
	fma.rn.f32 	%f13589, %f13527, %f13533, %f13509;
	fma.rn.f32 	%f13590, %f13527, %f13534, %f13510;
	fma.rn.f32 	%f13591, %f13527, %f13535, %f13511;
	fma.rn.f32 	%f13592, %f13527, %f13536, %f13512;
	fma.rn.f32 	%f13593, %f13528, %f13529, %f13513;
	fma.rn.f32 	%f13594, %f13528, %f13530, %f13514;
	fma.rn.f32 	%f13595, %f13528, %f13531, %f13515;
	fma.rn.f32 	%f13596, %f13528, %f13532, %f13516;
	fma.rn.f32 	%f13597, %f13528, %f13533, %f13517;
	fma.rn.f32 	%f13598, %f13528, %f13534, %f13518;
	fma.rn.f32 	%f13599, %f13528, %f13535, %f13519;
	fma.rn.f32 	%f13600, %f13528, %f13536, %f13520;
	ld.shared.v4.f32 	{%f13601, %f13602, %f13603, %f13604}, [%r112+7168];
	ld.shared.v4.f32 	{%f13605, %f13606, %f13607, %f13608}, [%r112+7424];
	ld.shared.v4.f32 	{%f13609, %f13610, %f13611, %f13612}, [%r114+7168];
	ld.shared.v4.f32 	{%f13613, %f13614, %f13615, %f13616}, [%r114+7424];
	fma.rn.f32 	%f13617, %f13601, %f13609, %f13537;
	fma.rn.f32 	%f13618, %f13601, %f13610, %f13538;
	fma.rn.f32 	%f13619, %f13601, %f13611, %f13539;
	fma.rn.f32 	%f13620, %f13601, %f13612, %f13540;
	fma.rn.f32 	%f13621, %f13601, %f13613, %f13541;
	fma.rn.f32 	%f13622, %f13601, %f13614, %f13542;
	fma.rn.f32 	%f13623, %f13601, %f13615, %f13543;
	fma.rn.f32 	%f13624, %f13601, %f13616, %f13544;
	fma.rn.f32 	%f13625, %f13602, %f13609, %f13545;
	fma.rn.f32 	%f13626, %f13602, %f13610, %f13546;
	fma.rn.f32 	%f13627, %f13602, %f13611, %f13547;
	fma.rn.f32 	%f13628, %f13602, %f13612, %f13548;
	fma.rn.f32 	%f13629, %f13602, %f13613, %f13549;
	fma.rn.f32 	%f13630, %f13602, %f13614, %f13550;
	fma.rn.f32 	%f13631, %f13602, %f13615, %f13551;
	fma.rn.f32 	%f13632, %f13602, %f13616, %f13552;
	fma.rn.f32 	%f13633, %f13603, %f13609, %f13553;
	fma.rn.f32 	%f13634, %f13603, %f13610, %f13554;
	fma.rn.f32 	%f13635, %f13603, %f13611, %f13555;
	fma.rn.f32 	%f13636, %f13603, %f13612, %f13556;
	fma.rn.f32 	%f13637, %f13603, %f13613, %f13557;
	fma.rn.f32 	%f13638, %f13603, %f13614, %f13558;
	fma.rn.f32 	%f13639, %f13603, %f13615, %f13559;
	fma.rn.f32 	%f13640, %f13603, %f13616, %f13560;
	fma.rn.f32 	%f13641, %f13604, %f13609, %f13561;
	fma.rn.f32 	%f13642, %f13604, %f13610, %f13562;
	fma.rn.f32 	%f13643, %f13604, %f13611, %f13563;
	fma.rn.f32 	%f13644, %f13604, %f13612, %f13564;
	fma.rn.f32 	%f13645, %f13604, %f13613, %f13565;
	fma.rn.f32 	%f13646, %f13604, %f13614, %f13566;
	fma.rn.f32 	%f13647, %f13604, %f13615, %f13567;
	fma.rn.f32 	%f13648, %f13604, %f13616, %f13568;
	fma.rn.f32 	%f13649, %f13605, %f13609, %f13569;
	fma.rn.f32 	%f13650, %f13605, %f13610, %f13570;
	fma.rn.f32 	%f13651, %f13605, %f13611, %f13571;
	fma.rn.f32 	%f13652, %f13605, %f13612, %f13572;
	fma.rn.f32 	%f13653, %f13605, %f13613, %f13573;
	fma.rn.f32 	%f13654, %f13605, %f13614, %f13574;
	fma.rn.f32 	%f13655, %f13605, %f13615, %f13575;
	fma.rn.f32 	%f13656, %f13605, %f13616, %f13576;
	fma.rn.f32 	%f13657, %f13606, %f13609, %f13577;
	fma.rn.f32 	%f13658, %f13606, %f13610, %f13578;
	fma.rn.f32 	%f13659, %f13606, %f13611, %f13579;
	fma.rn.f32 	%f13660, %f13606, %f13612, %f13580;
	fma.rn.f32 	%f13661, %f13606, %f13613, %f13581;
	fma.rn.f32 	%f13662, %f13606, %f13614, %f13582;
	fma.rn.f32 	%f13663, %f13606, %f13615, %f13583;
	fma.rn.f32 	%f13664, %f13606, %f13616, %f13584;
	fma.rn.f32 	%f13665, %f13607, %f13609, %f13585;
	fma.rn.f32 	%f13666, %f13607, %f13610, %f13586;
	fma.rn.f32 	%f13667, %f13607, %f13611, %f13587;
	fma.rn.f32 	%f13668, %f13607, %f13612, %f13588;
	fma.rn.f32 	%f13669, %f13607, %f13613, %f13589;
	fma.rn.f32 	%f13670, %f13607, %f13614, %f13590;
	fma.rn.f32 	%f13671, %f13607, %f13615, %f13591;
	fma.rn.f32 	%f13672, %f13607, %f13616, %f13592;
	fma.rn.f32 	%f13673, %f13608, %f13609, %f13593;
	fma.rn.f32 	%f13674, %f13608, %f13610, %f13594;
	fma.rn.f32 	%f13675, %f13608, %f13611, %f13595;
	fma.rn.f32 	%f13676, %f13608, %f13612, %f13596;
	fma.rn.f32 	%f13677, %f13608, %f13613, %f13597;
	fma.rn.f32 	%f13678, %f13608, %f13614, %f13598;
	fma.rn.f32 	%f13679, %f13608, %f13615, %f13599;
	fma.rn.f32 	%f13680, %f13608, %f13616, %f13600;
	ld.shared.v4.f32 	{%f13681, %f13682, %f13683, %f13684}, [%r112+7680];
	ld.shared.v4.f32 	{%f13685, %f13686, %f13687, %f13688}, [%r112+7936];
	ld.shared.v4.f32 	{%f13689, %f13690, %f13691, %f13692}, [%r114+7680];
	ld.shared.v4.f32 	{%f13693, %f13694, %f13695, %f13696}, [%r114+7936];
	fma.rn.f32 	%f277, %f13681, %f13689, %f13617;
	fma.rn.f32 	%f278, %f13681, %f13690, %f13618;
	fma.rn.f32 	%f279, %f13681, %f13691, %f13619;
	fma.rn.f32 	%f280, %f13681, %f13692, %f13620;
	fma.rn.f32 	%f281, %f13681, %f13693, %f13621;
	fma.rn.f32 	%f282, %f13681, %f13694, %f13622;
	fma.rn.f32 	%f283, %f13681, %f13695, %f13623;
	fma.rn.f32 	%f284, %f13681, %f13696, %f13624;
	fma.rn.f32 	%f285, %f13682, %f13689, %f13625;
	fma.rn.f32 	%f286, %f13682, %f13690, %f13626;
	fma.rn.f32 	%f287, %f13682, %f13691, %f13627;
	fma.rn.f32 	%f288, %f13682, %f13692, %f13628;
	fma.rn.f32 	%f289, %f13682, %f13693, %f13629;
	fma.rn.f32 	%f290, %f13682, %f13694, %f13630;
	fma.rn.f32 	%f291, %f13682, %f13695, %f13631;
	fma.rn.f32 	%f292, %f13682, %f13696, %f13632;
	fma.rn.f32 	%f293, %f13683, %f13689, %f13633;
	fma.rn.f32 	%f294, %f13683, %f13690, %f13634;
	fma.rn.f32 	%f295, %f13683, %f13691, %f13635;
	fma.rn.f32 	%f296, %f13683, %f13692, %f13636;
	fma.rn.f32 	%f297, %f13683, %f13693, %f13637;
	fma.rn.f32 	%f298, %f13683, %f13694, %f13638;
	fma.rn.f32 	%f299, %f13683, %f13695, %f13639;
	fma.rn.f32 	%f300, %f13683, %f13696, %f13640;
	fma.rn.f32 	%f301, %f13684, %f13689, %f13641;
	fma.rn.f32 	%f302, %f13684, %f13690, %f13642;
	fma.rn.f32 	%f303, %f13684, %f13691, %f13643;
	fma.rn.f32 	%f304, %f13684, %f13692, %f13644;
	fma.rn.f32 	%f305, %f13684, %f13693, %f13645;
	fma.rn.f32 	%f306, %f13684, %f13694, %f13646;
	fma.rn.f32 	%f307, %f13684, %f13695, %f13647;
	fma.rn.f32 	%f308, %f13684, %f13696, %f13648;
	fma.rn.f32 	%f309, %f13685, %f13689, %f13649;
	fma.rn.f32 	%f310, %f13685, %f13690, %f13650;
	fma.rn.f32 	%f311, %f13685, %f13691, %f13651;
	fma.rn.f32 	%f312, %f13685, %f13692, %f13652;
	fma.rn.f32 	%f313, %f13685, %f13693, %f13653;
	fma.rn.f32 	%f314, %f13685, %f13694, %f13654;
	fma.rn.f32 	%f315, %f13685, %f13695, %f13655;
	fma.rn.f32 	%f316, %f13685, %f13696, %f13656;
	fma.rn.f32 	%f317, %f13686, %f13689, %f13657;
	fma.rn.f32 	%f318, %f13686, %f13690, %f13658;
	fma.rn.f32 	%f319, %f13686, %f13691, %f13659;
	fma.rn.f32 	%f320, %f13686, %f13692, %f13660;
	fma.rn.f32 	%f321, %f13686, %f13693, %f13661;
	fma.rn.f32 	%f322, %f13686, %f13694, %f13662;
	fma.rn.f32 	%f323, %f13686, %f13695, %f13663;
	fma.rn.f32 	%f324, %f13686, %f13696, %f13664;
	fma.rn.f32 	%f325, %f13687, %f13689, %f13665;
	fma.rn.f32 	%f326, %f13687, %f13690, %f13666;
	fma.rn.f32 	%f327, %f13687, %f13691, %f13667;
	fma.rn.f32 	%f328, %f13687, %f13692, %f13668;
	fma.rn.f32 	%f329, %f13687, %f13693, %f13669;
	fma.rn.f32 	%f330, %f13687, %f13694, %f13670;
	fma.rn.f32 	%f331, %f13687, %f13695, %f13671;
	fma.rn.f32 	%f332, %f13687, %f13696, %f13672;
	fma.rn.f32 	%f333, %f13688, %f13689, %f13673;
	fma.rn.f32 	%f334, %f13688, %f13690, %f13674;
	fma.rn.f32 	%f335, %f13688, %f13691, %f13675;
	fma.rn.f32 	%f336, %f13688, %f13692, %f13676;
	fma.rn.f32 	%f337, %f13688, %f13693, %f13677;
	fma.rn.f32 	%f338, %f13688, %f13694, %f13678;
	fma.rn.f32 	%f339, %f13688, %f13695, %f13679;
	fma.rn.f32 	%f340, %f13688, %f13696, %f13680;
	shr.u32 	%r115, %r106, 1;
	setp.ne.s32 	%p5, %r115, 4;
	@%p5 bra 	$L__BB3_10;
	mov.u32 	%r116, %tid.x;
	shl.b32 	%r117, %r116, 11;
	and.b32  	%r118, %r117, 2048;
	mov.u32 	%r119, %tid.y;
	shl.b32 	%r120, %r119, 4;
	mov.u32 	%r121, _ZZ16sgemm_b2b_kernelILi640000ELi128ELi128ELi128EEvPfS0_S0_S0_S0_E3s_a;
	add.s32 	%r122, %r121, %r120;
	add.s32 	%r123, %r122, %r118;
	st.shared.f32 	[%r123], %f1;
	st.shared.f32 	[%r123+512], %f2;
	st.shared.f32 	[%r123+1024], %f3;
	st.shared.f32 	[%r123+1536], %f4;
	st.shared.f32 	[%r123+4], %f9;
	st.shared.f32 	[%r123+516], %f10;
	st.shared.f32 	[%r123+1028], %f11;
	st.shared.f32 	[%r123+1540], %f12;
	st.shared.f32 	[%r123+8], %f17;
	st.shared.f32 	[%r123+520], %f18;
	st.shared.f32 	[%r123+1032], %f19;
	st.shared.f32 	[%r123+1544], %f20;
	st.shared.f32 	[%r123+12], %f25;
	st.shared.f32 	[%r123+524], %f26;
	st.shared.f32 	[%r123+1036], %f27;
	st.shared.f32 	[%r123+1548], %f28;
	st.shared.f32 	[%r123+256], %f33;
	st.shared.f32 	[%r123+768], %f34;
	st.shared.f32 	[%r123+1280], %f35;
	st.shared.f32 	[%r123+1792], %f36;
	st.shared.f32 	[%r123+260], %f41;
	st.shared.f32 	[%r123+772], %f42;
	st.shared.f32 	[%r123+1284], %f43;
	st.shared.f32 	[%r123+1796], %f44;
	st.shared.f32 	[%r123+264], %f49;
	st.shared.f32 	[%r123+776], %f50;
	st.shared.f32 	[%r123+1288], %f51;
	st.shared.f32 	[%r123+1800], %f52;
	st.shared.f32 	[%r123+268], %f57;
	st.shared.f32 	[%r123+780], %f58;
	st.shared.f32 	[%r123+1292], %f59;
	st.shared.f32 	[%r123+1804], %f60;
$L__BB3_10:
	mov.u32 	%r124, %tid.y;
	shl.b32 	%r125, %r124, 4;
	mov.u32 	%r126, %tid.x;
	add.s32 	%r127, %r125, %r126;
	shl.b32 	%r128, %r127, 4;
	mov.u32 	%r129, _ZZ16sgemm_b2b_kernelILi640000ELi128ELi128ELi128EEvPfS0_S0_S0_S0_E4s_b1;
	add.s32 	%r130, %r129, %r128;
	st.shared.v4.f32 	[%r130], {%f273, %f274, %f275, %f276};
	bar.sync 	0;
	ld.global.nc.v4.f32 	{%f341, %f342, %f343, %f344}, [%rd1+20480];
	mov.u32 	%r131, _ZZ16sgemm_b2b_kernelILi640000ELi128ELi128ELi128EEvPfS0_S0_S0_S0_E3s_a;
	add.s32 	%r132, %r131, %r125;
	ld.shared.v4.f32 	{%f13697, %f13698, %f13699, %f13700}, [%r132];
	ld.shared.v4.f32 	{%f13701, %f13702, %f13703, %f13704}, [%r132+256];
	shl.b32 	%r133, %r126, 4;
	add.s32 	%r134, %r129, %r133;
	ld.shared.v4.f32 	{%f13705, %f13706, %f13707, %f13708}, [%r134];
	ld.shared.v4.f32 	{%f13709, %f13710, %f13711, %f13712}, [%r134+256];
	fma.rn.f32 	%f13713, %f13697, %f13705, %f277;
	fma.rn.f32 	%f13714, %f13697, %f13706, %f278;
	fma.rn.f32 	%f13715, %f13697, %f13707, %f279;
	fma.rn.f32 	%f13716, %f13697, %f13708, %f280;
	fma.rn.f32 	%f13717, %f13697, %f13709, %f281;
	fma.rn.f32 	%f13718, %f13697, %f13710, %f282;
	fma.rn.f32 	%f13719, %f13697, %f13711, %f283;
	fma.rn.f32 	%f13720, %f13697, %f13712, %f284;
	fma.rn.f32 	%f13721, %f13698, %f13705, %f285;
	fma.rn.f32 	%f13722, %f13698, %f13706, %f286;
	fma.rn.f32 	%f13723, %f13698, %f13707, %f287;
	fma.rn.f32 	%f13724, %f13698, %f13708, %f288;
	fma.rn.f32 	%f13725, %f13698, %f13709, %f289;
	fma.rn.f32 	%f13726, %f13698, %f13710, %f290;
	fma.rn.f32 	%f13727, %f13698, %f13711, %f291;
	fma.rn.f32 	%f13728, %f13698, %f13712, %f292;
	fma.rn.f32 	%f13729, %f13699, %f13705, %f293;
	fma.rn.f32 	%f13730, %f13699, %f13706, %f294;
	fma.rn.f32 	%f13731, %f13699, %f13707, %f295;
	fma.rn.f32 	%f13732, %f13699, %f13708, %f296;
	fma.rn.f32 	%f13733, %f13699, %f13709, %f297;
	fma.rn.f32 	%f13734, %f13699, %f13710, %f298;
	fma.rn.f32 	%f13735, %f13699, %f13711, %f299;
	fma.rn.f32 	%f13736, %f13699, %f13712, %f300;
	fma.rn.f32 	%f13737, %f13700, %f13705, %f301;
	fma.rn.f32 	%f13738, %f13700, %f13706, %f302;
	fma.rn.f32 	%f13739, %f13700, %f13707, %f303;
	fma.rn.f32 	%f13740, %f13700, %f13708, %f304;
	fma.rn.f32 	%f13741, %f13700, %f13709, %f305;
	fma.rn.f32 	%f13742, %f13700, %f13710, %f306;
	fma.rn.f32 	%f13743, %f13700, %f13711, %f307;
	fma.rn.f32 	%f13744, %f13700, %f13712, %f308;
	fma.rn.f32 	%f13745, %f13701, %f13705, %f309;
	fma.rn.f32 	%f13746, %f13701, %f13706, %f310;
	fma.rn.f32 	%f13747, %f13701, %f13707, %f311;
	fma.rn.f32 	%f13748, %f13701, %f13708, %f312;
	fma.rn.f32 	%f13749, %f13701, %f13709, %f313;
	fma.rn.f32 	%f13750, %f13701, %f13710, %f314;
	fma.rn.f32 	%f13751, %f13701, %f13711, %f315;
	fma.rn.f32 	%f13752, %f13701, %f13712, %f316;
	fma.rn.f32 	%f13753, %f13702, %f13705, %f317;
	fma.rn.f32 	%f13754, %f13702, %f13706, %f318;
	fma.rn.f32 	%f13755, %f13702, %f13707, %f319;
	fma.rn.f32 	%f13756, %f13702, %f13708, %f320;
	fma.rn.f32 	%f13757, %f13702, %f13709, %f321;
	fma.rn.f32 	%f13758, %f13702, %f13710, %f322;
	fma.rn.f32 	%f13759, %f13702, %f13711, %f323;
	fma.rn.f32 	%f13760, %f13702, %f13712, %f324;
	fma.rn.f32 	%f13761, %f13703, %f13705, %f325;
	fma.rn.f32 	%f13762, %f13703, %f13706, %f326;
	fma.rn.f32 	%f13763, %f13703, %f13707, %f327;
	fma.rn.f32 	%f13764, %f13703, %f13708, %f328;
	fma.rn.f32 	%f13765, %f13703, %f13709, %f329;
	fma.rn.f32 	%f13766, %f13703, %f13710, %f330;
	fma.rn.f32 	%f13767, %f13703, %f13711, %f331;
	fma.rn.f32 	%f13768, %f13703, %f13712, %f332;
	fma.rn.f32 	%f13769, %f13704, %f13705, %f333;
	fma.rn.f32 	%f13770, %f13704, %f13706, %f334;
	fma.rn.f32 	%f13771, %f13704, %f13707, %f335;
	fma.rn.f32 	%f13772, %f13704, %f13708, %f336;
	fma.rn.f32 	%f13773, %f13704, %f13709, %f337;
	fma.rn.f32 	%f13774, %f13704, %f13710, %f338;
	fma.rn.f32 	%f13775, %f13704, %f13711, %f339;
	fma.rn.f32 	%f13776, %f13704, %f13712, %f340;
	ld.shared.v4.f32 	{%f13777, %f13778, %f13779, %f13780}, [%r132+512];
	ld.shared.v4.f32 	{%f13781, %f13782, %f13783, %f13784}, [%r132+768];
	ld.shared.v4.f32 	{%f13785, %f13786, %f13787, %f13788}, [%r134+512];
	ld.shared.v4.f32 	{%f13789, %f13790, %f13791, %f13792}, [%r134+768];
	fma.rn.f32 	%f13793, %f13777, %f13785, %f13713;
	fma.rn.f32 	%f13794, %f13777, %f13786, %f13714;
	fma.rn.f32 	%f13795, %f13777, %f13787, %f13715;
	fma.rn.f32 	%f13796, %f13777, %f13788, %f13716;
	fma.rn.f32 	%f13797, %f13777, %f13789, %f13717;
	fma.rn.f32 	%f13798, %f13777, %f13790, %f13718;
	fma.rn.f32 	%f13799, %f13777, %f13791, %f13719;
	fma.rn.f32 	%f13800, %f13777, %f13792, %f13720;
	fma.rn.f32 	%f13801, %f13778, %f13785, %f13721;
	fma.rn.f32 	%f13802, %f13778, %f13786, %f13722;
	fma.rn.f32 	%f13803, %f13778, %f13787, %f13723;
	fma.rn.f32 	%f13804, %f13778, %f13788, %f13724;
	fma.rn.f32 	%f13805, %f13778, %f13789, %f13725;
	fma.rn.f32 	%f13806, %f13778, %f13790, %f13726;
	fma.rn.f32 	%f13807, %f13778, %f13791, %f13727;
	fma.rn.f32 	%f13808, %f13778, %f13792, %f13728;
	fma.rn.f32 	%f13809, %f13779, %f13785, %f13729;
	fma.rn.f32 	%f13810, %f13779, %f13786, %f13730;
	fma.rn.f32 	%f13811, %f13779, %f13787, %f13731;
	fma.rn.f32 	%f13812, %f13779, %f13788, %f13732;
	fma.rn.f32 	%f13813, %f13779, %f13789, %f13733;
	fma.rn.f32 	%f13814, %f13779, %f13790, %f13734;
	fma.rn.f32 	%f13815, %f13779, %f13791, %f13735;
	fma.rn.f32 	%f13816, %f13779, %f13792, %f13736;
	fma.rn.f32 	%f13817, %f13780, %f13785, %f13737;
	fma.rn.f32 	%f13818, %f13780, %f13786, %f13738;
	fma.rn.f32 	%f13819, %f13780, %f13787, %f13739;
	fma.rn.f32 	%f13820, %f13780, %f13788, %f13740;
	fma.rn.f32 	%f13821, %f13780, %f13789, %f13741;
	fma.rn.f32 	%f13822, %f13780, %f13790, %f13742;
	fma.rn.f32 	%f13823, %f13780, %f13791, %f13743;
	fma.rn.f32 	%f13824, %f13780, %f13792, %f13744;
	fma.rn.f32 	%f13825, %f13781, %f13785, %f13745;
	fma.rn.f32 	%f13826, %f13781, %f13786, %f13746;
	fma.rn.f32 	%f13827, %f13781, %f13787, %f13747;
	fma.rn.f32 	%f13828, %f13781, %f13788, %f13748;
	fma.rn.f32 	%f13829, %f13781, %f13789, %f13749;
	fma.rn.f32 	%f13830, %f13781, %f13790, %f13750;
	fma.rn.f32 	%f13831, %f13781, %f13791, %f13751;
	fma.rn.f32 	%f13832, %f13781, %f13792, %f13752;
	fma.rn.f32 	%f13833, %f13782, %f13785, %f13753;
	fma.rn.f32 	%f13834, %f13782, %f13786, %f13754;
	fma.rn.f32 	%f13835, %f13782, %f13787, %f13755;
	fma.rn.f32 	%f13836, %f13782, %f13788, %f13756;
	fma.rn.f32 	%f13837, %f13782, %f13789, %f13757;
	fma.rn.f32 	%f13838, %f13782, %f13790, %f13758;
	fma.rn.f32 	%f13839, %f13782, %f13791, %f13759;
	fma.rn.f32 	%f13840, %f13782, %f13792, %f13760;
	fma.rn.f32 	%f13841, %f13783, %f13785, %f13761;
	fma.rn.f32 	%f13842, %f13783, %f13786, %f13762;
	fma.rn.f32 	%f13843, %f13783, %f13787, %f13763;
	fma.rn.f32 	%f13844, %f13783, %f13788, %f13764;
	fma.rn.f32 	%f13845, %f13783, %f13789, %f13765;
	fma.rn.f32 	%f13846, %f13783, %f13790, %f13766;
	fma.rn.f32 	%f13847, %f13783, %f13791, %f13767;
	fma.rn.f32 	%f13848, %f13783, %f13792, %f13768;
	fma.rn.f32 	%f13849, %f13784, %f13785, %f13769;
	fma.rn.f32 	%f13850, %f13784, %f13786, %f13770;
	fma.rn.f32 	%f13851, %f13784, %f13787, %f13771;
	fma.rn.f32 	%f13852, %f13784, %f13788, %f13772;
	fma.rn.f32 	%f13853, %f13784, %f13789, %f13773;
	fma.rn.f32 	%f13854, %f13784, %f13790, %f13774;
	fma.rn.f32 	%f13855, %f13784, %f13791, %f13775;
	fma.rn.f32 	%f13856, %f13784, %f13792, %f13776;
	ld.shared.v4.f32 	{%f13857, %f13858, %f13859, %f13860}, [%r132+1024];
	ld.shared.v4.f32 	{%f13861, %f13862, %f13863, %f13864}, [%r132+1280];
	ld.shared.v4.f32 	{%f13865, %f13866, %f13867, %f13868}, [%r134+1024];
	ld.shared.v4.f32 	{%f13869, %f13870, %f13871, %f13872}, [%r134+1280];
	fma.rn.f32 	%f13873, %f13857, %f13865, %f13793;
	fma.rn.f32 	%f13874, %f13857, %f13866, %f13794;
	fma.rn.f32 	%f13875, %f13857, %f13867, %f13795;
	fma.rn.f32 	%f13876, %f13857, %f13868, %f13796;
	fma.rn.f32 	%f13877, %f13857, %f13869, %f13797;
	fma.rn.f32 	%f13878, %f13857, %f13870, %f13798;
	fma.rn.f32 	%f13879, %f13857, %f13871, %f13799;
	fma.rn.f32 	%f13880, %f13857, %f13872, %f13800;
	fma.rn.f32 	%f13881, %f13858, %f13865, %f13801;
	fma.rn.f32 	%f13882, %f13858, %f13866, %f13802;
	fma.rn.f32 	%f13883, %f13858, %f13867, %f13803;
	fma.rn.f32 	%f13884, %f13858, %f13868, %f13804;
	fma.rn.f32 	%f13885, %f13858, %f13869, %f13805;
	fma.rn.f32 	%f13886, %f13858, %f13870, %f13806;
	fma.rn.f32 	%f13887, %f13858, %f13871, %f13807;
	fma.rn.f32 	%f13888, %f13858, %f13872, %f13808;
	fma.rn.f32 	%f13889, %f13859, %f13865, %f13809;
	fma.rn.f32 	%f13890, %f13859, %f13866, %f13810;
	fma.rn.f32 	%f13891, %f13859, %f13867, %f13811;
	fma.rn.f32 	%f13892, %f13859, %f13868, %f13812;
	fma.rn.f32 	%f13893, %f13859, %f13869, %f13813;
	fma.rn.f32 	%f13894, %f13859, %f13870, %f13814;
	fma.rn.f32 	%f13895, %f13859, %f13871, %f13815;
	fma.rn.f32 	%f13896, %f13859, %f13872, %f13816;
	fma.rn.f32 	%f13897, %f13860, %f13865, %f13817;
	fma.rn.f32 	%f13898, %f13860, %f13866, %f13818;
	fma.rn.f32 	%f13899, %f13860, %f13867, %f13819;
	fma.rn.f32 	%f13900, %f13860, %f13868, %f13820;
	fma.rn.f32 	%f13901, %f13860, %f13869, %f13821;
	fma.rn.f32 	%f13902, %f13860, %f13870, %f13822;
	fma.rn.f32 	%f13903, %f13860, %f13871, %f13823;
	fma.rn.f32 	%f13904, %f13860, %f13872, %f13824;
	fma.rn.f32 	%f13905, %f13861, %f13865, %f13825;
	fma.rn.f32 	%f13906, %f13861, %f13866, %f13826;
	fma.rn.f32 	%f13907, %f13861, %f13867, %f13827;
	fma.rn.f32 	%f13908, %f13861, %f13868, %f13828;
	fma.rn.f32 	%f13909, %f13861, %f13869, %f13829;
	fma.rn.f32 	%f13910, %f13861, %f13870, %f13830;
	fma.rn.f32 	%f13911, %f13861, %f13871, %f13831;
	fma.rn.f32 	%f13912, %f13861, %f13872, %f13832;
	fma.rn.f32 	%f13913, %f13862, %f13865, %f13833;
	fma.rn.f32 	%f13914, %f13862, %f13866, %f13834;
	fma.rn.f32 	%f13915, %f13862, %f13867, %f13835;
	fma.rn.f32 	%f13916, %f13862, %f13868, %f13836;
	fma.rn.f32 	%f13917, %f13862, %f13869, %f13837;
	fma.rn.f32 	%f13918, %f13862, %f13870, %f13838;
	fma.rn.f32 	%f13919, %f13862, %f13871, %f13839;
	fma.rn.f32 	%f13920, %f13862, %f13872, %f13840;
	fma.rn.f32 	%f13921, %f13863, %f13865, %f13841;
	fma.rn.f32 	%f13922, %f13863, %f13866, %f13842;
	fma.rn.f32 	%f13923, %f13863, %f13867, %f13843;
	fma.rn.f32 	%f13924, %f13863, %f13868, %f13844;
	fma.rn.f32 	%f13925, %f13863, %f13869, %f13845;
	fma.rn.f32 	%f13926, %f13863, %f13870, %f13846;
	fma.rn.f32 	%f13927, %f13863, %f13871, %f13847;
	fma.rn.f32 	%f13928, %f13863, %f13872, %f13848;
	fma.rn.f32 	%f13929, %f13864, %f13865, %f13849;
	fma.rn.f32 	%f13930, %f13864, %f13866, %f13850;
	fma.rn.f32 	%f13931, %f13864, %f13867, %f13851;
	fma.rn.f32 	%f13932, %f13864, %f13868, %f13852;
	fma.rn.f32 	%f13933, %f13864, %f13869, %f13853;
	fma.rn.f32 	%f13934, %f13864, %f13870, %f13854;
	fma.rn.f32 	%f13935, %f13864, %f13871, %f13855;
	fma.rn.f32 	%f13936, %f13864, %f13872, %f13856;
	ld.shared.v4.f32 	{%f13937, %f13938, %f13939, %f13940}, [%r132+1536];
	ld.shared.v4.f32 	{%f13941, %f13942, %f13943, %f13944}, [%r132+1792];
	ld.shared.v4.f32 	{%f13945, %f13946, %f13947, %f13948}, [%r134+1536];
	ld.shared.v4.f32 	{%f13949, %f13950, %f13951, %f13952}, [%r134+1792];
	fma.rn.f32 	%f13953, %f13937, %f13945, %f13873;
	fma.rn.f32 	%f13954, %f13937, %f13946, %f13874;
	fma.rn.f32 	%f13955, %f13937, %f13947, %f13875;
	fma.rn.f32 	%f13956, %f13937, %f13948, %f13876;
	fma.rn.f32 	%f13957, %f13937, %f13949, %f13877;
	fma.rn.f32 	%f13958, %f13937, %f13950, %f13878;
	fma.rn.f32 	%f13959, %f13937, %f13951, %f13879;
	fma.rn.f32 	%f13960, %f13937, %f13952, %f13880;
	fma.rn.f32 	%f13961, %f13938, %f13945, %f13881;
	fma.rn.f32 	%f13962, %f13938, %f13946, %f13882;
	fma.rn.f32 	%f13963, %f13938, %f13947, %f13883;
	fma.rn.f32 	%f13964, %f13938, %f13948, %f13884;
	fma.rn.f32 	%f13965, %f13938, %f13949, %f13885;
	fma.rn.f32 	%f13966, %f13938, %f13950, %f13886;
	fma.rn.f32 	%f13967, %f13938, %f13951, %f13887;
	fma.rn.f32 	%f13968, %f13938, %f13952, %f13888;
	fma.rn.f32 	%f13969, %f13939, %f13945, %f13889;
	fma.rn.f32 	%f13970, %f13939, %f13946, %f13890;
	fma.rn.f32 	%f13971, %f13939, %f13947, %f13891;
	fma.rn.f32 	%f13972, %f13939, %f13948, %f13892;
	fma.rn.f32 	%f13973, %f13939, %f13949, %f13893;
	fma.rn.f32 	%f13974, %f13939, %f13950, %f13894;
	fma.rn.f32 	%f13975, %f13939, %f13951, %f13895;
	fma.rn.f32 	%f13976, %f13939, %f13952, %f13896;
	fma.rn.f32 	%f13977, %f13940, %f13945, %f13897;
	fma.rn.f32 	%f13978, %f13940, %f13946, %f13898;
	fma.rn.f32 	%f13979, %f13940, %f13947, %f13899;
	fma.rn.f32 	%f13980, %f13940, %f13948, %f13900;
	fma.rn.f32 	%f13981, %f13940, %f13949, %f13901;
	fma.rn.f32 	%f13982, %f13940, %f13950, %f13902;
	fma.rn.f32 	%f13983, %f13940, %f13951, %f13903;
	fma.rn.f32 	%f13984, %f13940, %f13952, %f13904;
	fma.rn.f32 	%f13985, %f13941, %f13945, %f13905;
	fma.rn.f32 	%f13986, %f13941, %f13946, %f13906;
	fma.rn.f32 	%f13987, %f13941, %f13947, %f13907;
	fma.rn.f32 	%f13988, %f13941, %f13948, %f13908;
	fma.rn.f32 	%f13989, %f13941, %f13949, %f13909;
	fma.rn.f32 	%f13990, %f13941, %f13950, %f13910;
	fma.rn.f32 	%f13991, %f13941, %f13951, %f13911;
	fma.rn.f32 	%f13992, %f13941, %f13952, %f13912;
	fma.rn.f32 	%f13993, %f13942, %f13945, %f13913;
	fma.rn.f32 	%f13994, %f13942, %f13946, %f13914;
	fma.rn.f32 	%f13995, %f13942, %f13947, %f13915;
	fma.rn.f32 	%f13996, %f13942, %f13948, %f13916;
	fma.rn.f32 	%f13997, %f13942, %f13949, %f13917;
	fma.rn.f32 	%f13998, %f13942, %f13950, %f13918;
	fma.rn.f32 	%f13999, %f13942, %f13951, %f13919;
	fma.rn.f32 	%f14000, %f13942, %f13952, %f13920;
	fma.rn.f32 	%f14001, %f13943, %f13945, %f13921;
	fma.rn.f32 	%f14002, %f13943, %f13946, %f13922;
	fma.rn.f32 	%f14003, %f13943, %f13947, %f13923;
	fma.rn.f32 	%f14004, %f13943, %f13948, %f13924;
	fma.rn.f32 	%f14005, %f13943, %f13949, %f13925;
	fma.rn.f32 	%f14006, %f13943, %f13950, %f13926;
	fma.rn.f32 	%f14007, %f13943, %f13951, %f13927;
	fma.rn.f32 	%f14008, %f13943, %f13952, %f13928;
	fma.rn.f32 	%f14009, %f13944, %f13945, %f13929;
	fma.rn.f32 	%f14010, %f13944, %f13946, %f13930;
	fma.rn.f32 	%f14011, %f13944, %f13947, %f13931;
	fma.rn.f32 	%f14012, %f13944, %f13948, %f13932;
	fma.rn.f32 	%f14013, %f13944, %f13949, %f13933;
	fma.rn.f32 	%f14014, %f13944, %f13950, %f13934;
	fma.rn.f32 	%f14015, %f13944, %f13951, %f13935;
	fma.rn.f32 	%f14016, %f13944, %f13952, %f13936;
	ld.shared.v4.f32 	{%f14017, %f14018, %f14019, %f14020}, [%r132+2048];
	ld.shared.v4.f32 	{%f14021, %f14022, %f14023, %f14024}, [%r132+2304];
	ld.shared.v4.f32 	{%f14025, %f14026, %f14027, %f14028}, [%r134+2048];
	ld.shared.v4.f32 	{%f14029, %f14030, %f14031, %f14032}, [%r134+2304];
	fma.rn.f32 	%f14033, %f14017, %f14025, %f13953;
	fma.rn.f32 	%f14034, %f14017, %f14026, %f13954;
	fma.rn.f32 	%f14035, %f14017, %f14027, %f13955;
	fma.rn.f32 	%f14036, %f14017, %f14028, %f13956;
	fma.rn.f32 	%f14037, %f14017, %f14029, %f13957;
	fma.rn.f32 	%f14038, %f14017, %f14030, %f13958;
	fma.rn.f32 	%f14039, %f14017, %f14031, %f13959;
	fma.rn.f32 	%f14040, %f14017, %f14032, %f13960;
	fma.rn.f32 	%f14041, %f14018, %f14025, %f13961;
	fma.rn.f32 	%f14042, %f14018, %f14026, %f13962;
	fma.rn.f32 	%f14043, %f14018, %f14027, %f13963;
	fma.rn.f32 	%f14044, %f14018, %f14028, %f13964;
	fma.rn.f32 	%f14045, %f14018, %f14029, %f13965;
	fma.rn.f32 	%f14046, %f14018, %f14030, %f13966;
	fma.rn.f32 	%f14047, %f14018, %f14031, %f13967;
	fma.rn.f32 	%f14048, %f14018, %f14032, %f13968;
	fma.rn.f32 	%f14049, %f14019, %f14025, %f13969;
	fma.rn.f32 	%f14050, %f14019, %f14026, %f13970;
	fma.rn.f32 	%f14051, %f14019, %f14027, %f13971;
	fma.rn.f32 	%f14052, %f14019, %f14028, %f13972;
	fma.rn.f32 	%f14053, %f14019, %f14029, %f13973;
	fma.rn.f32 	%f14054, %f14019, %f14030, %f13974;
	fma.rn.f32 	%f14055, %f14019, %f14031, %f13975;
	fma.rn.f32 	%f14056, %f14019, %f14032, %f13976;
	fma.rn.f32 	%f14057, %f14020, %f14025, %f13977;
	fma.rn.f32 	%f14058, %f14020, %f14026, %f13978;
	fma.rn.f32 	%f14059, %f14020, %f14027, %f13979;
	fma.rn.f32 	%f14060, %f14020, %f14028, %f13980;
	fma.rn.f32 	%f14061, %f14020, %f14029, %f13981;
	fma.rn.f32 	%f14062, %f14020, %f14030, %f13982;
	fma.rn.f32 	%f14063, %f14020, %f14031, %f13983;
	fma.rn.f32 	%f14064, %f14020, %f14032, %f13984;
	fma.rn.f32 	%f14065, %f14021, %f14025, %f13985;
	fma.rn.f32 	%f14066, %f14021, %f14026, %f13986;
	fma.rn.f32 	%f14067, %f14021, %f14027, %f13987;
	fma.rn.f32 	%f14068, %f14021, %f14028, %f13988;
	fma.rn.f32 	%f14069, %f14021, %f14029, %f13989;
	fma.rn.f32 	%f14070, %f14021, %f14030, %f13990;
	fma.rn.f32 	%f14071, %f14021, %f14031, %f13991;
	fma.rn.f32 	%f14072, %f14021, %f14032, %f13992;
	fma.rn.f32 	%f14073, %f14022, %f14025, %f13993;
	fma.rn.f32 	%f14074, %f14022, %f14026, %f13994;
	fma.rn.f32 	%f14075, %f14022, %f14027, %f13995;
	fma.rn.f32 	%f14076, %f14022, %f14028, %f13996;
	fma.rn.f32 	%f14077, %f14022, %f14029, %f13997;
	fma.rn.f32 	%f14078, %f14022, %f14030, %f13998;
	fma.rn.f32 	%f14079, %f14022, %f14031, %f13999;
	fma.rn.f32 	%f14080, %f14022, %f14032, %f14000;
	fma.rn.f32 	%f14081, %f14023, %f14025, %f14001;
	fma.rn.f32 	%f14082, %f14023, %f14026, %f14002;
	fma.rn.f32 	%f14083, %f14023, %f14027, %f14003;
	fma.rn.f32 	%f14084, %f14023, %f14028, %f14004;
	fma.rn.f32 	%f14085, %f14023, %f14029, %f14005;
	fma.rn.f32 	%f14086, %f14023, %f14030, %f14006;
	fma.rn.f32 	%f14087, %f14023, %f14031, %f14007;
	fma.rn.f32 	%f14088, %f14023, %f14032, %f14008;
	fma.rn.f32 	%f14089, %f14024, %f14025, %f14009;
	fma.rn.f32 	%f14090, %f14024, %f14026, %f14010;
	fma.rn.f32 	%f14091, %f14024, %f14027, %f14011;
	fma.rn.f32 	%f14092, %f14024, %f14028, %f14012;
	fma.rn.f32 	%f14093, %f14024, %f14029, %f14013;
	fma.rn.f32 	%f14094, %f14024, %f14030, %f14014;
	fma.rn.f32 	%f14095, %f14024, %f14031, %f14015;
	fma.rn.f32 	%f14096, %f14024, %f14032, %f14016;
	ld.shared.v4.f32 	{%f14097, %f14098, %f14099, %f14100}, [%r132+2560];
	ld.shared.v4.f32 	{%f14101, %f14102, %f14103, %f14104}, [%r132+2816];
	ld.shared.v4.f32 	{%f14105, %f14106, %f14107, %f14108}, [%r134+2560];
	ld.shared.v4.f32 	{%f14109, %f14110, %f14111, %f14112}, [%r134+2816];
	fma.rn.f32 	%f14113, %f14097, %f14105, %f14033;
	fma.rn.f32 	%f14114, %f14097, %f14106, %f14034;
	fma.rn.f32 	%f14115, %f14097, %f14107, %f14035;
	fma.rn.f32 	%f14116, %f14097, %f14108, %f14036;
	fma.rn.f32 	%f14117, %f14097, %f14109, %f14037;
	fma.rn.f32 	%f14118, %f14097, %f14110, %f14038;
	fma.rn.f32 	%f14119, %f14097, %f14111, %f14039;
	fma.rn.f32 	%f14120, %f14097, %f14112, %f14040;
	fma.rn.f32 	%f14121, %f14098, %f14105, %f14041;
	fma.rn.f32 	%f14122, %f14098, %f14106, %f14042;
	fma.rn.f32 	%f14123, %f14098, %f14107, %f14043;
	fma.rn.f32 	%f14124, %f14098, %f14108, %f14044;
	fma.rn.f32 	%f14125, %f14098, %f14109, %f14045;
	fma.rn.f32 	%f14126, %f14098, %f14110, %f14046;
	fma.rn.f32 	%f14127, %f14098, %f14111, %f14047;
	fma.rn.f32 	%f14128, %f14098, %f14112, %f14048;
	fma.rn.f32 	%f14129, %f14099, %f14105, %f14049;
	fma.rn.f32 	%f14130, %f14099, %f14106, %f14050;
	fma.rn.f32 	%f14131, %f14099, %f14107, %f14051;
	fma.rn.f32 	%f14132, %f14099, %f14108, %f14052;
	fma.rn.f32 	%f14133, %f14099, %f14109, %f14053;
	fma.rn.f32 	%f14134, %f14099, %f14110, %f14054;
	fma.rn.f32 	%f14135, %f14099, %f14111, %f14055;
	fma.rn.f32 	%f14136, %f14099, %f14112, %f14056;
	fma.rn.f32 	%f14137, %f14100, %f14105, %f14057;
	fma.rn.f32 	%f14138, %f14100, %f14106, %f14058;
	fma.rn.f32 	%f14139, %f14100, %f14107, %f14059;
	fma.rn.f32 	%f14140, %f14100, %f14108, %f14060;
	fma.rn.f32 	%f14141, %f14100, %f14109, %f14061;
	fma.rn.f32 	%f14142, %f14100, %f14110, %f14062;
	fma.rn.f32 	%f14143, %f14100, %f14111, %f14063;
	fma.rn.f32 	%f14144, %f14100, %f14112, %f14064;
	fma.rn.f32 	%f14145, %f14101, %f14105, %f14065;
	fma.rn.f32 	%f14146, %f14101, %f14106, %f14066;
	fma.rn.f32 	%f14147, %f14101, %f14107, %f14067;
	fma.rn.f32 	%f14148, %f14101, %f14108, %f14068;
	fma.rn.f32 	%f14149, %f14101, %f14109, %f14069;
	fma.rn.f32 	%f14150, %f14101, %f14110, %f14070;
	fma.rn.f32 	%f14151, %f14101, %f14111, %f14071;
	fma.rn.f32 	%f14152, %f14101, %f14112, %f14072;
	fma.rn.f32 	%f14153, %f14102, %f14105, %f14073;
	fma.rn.f32 	%f14154, %f14102, %f14106, %f14074;
	fma.rn.f32 	%f14155, %f14102, %f14107, %f14075;
	fma.rn.f32 	%f14156, %f14102, %f14108, %f14076;
	fma.rn.f32 	%f14157, %f14102, %f14109, %f14077;
	fma.rn.f32 	%f14158, %f14102, %f14110, %f14078;
	fma.rn.f32 	%f14159, %f14102, %f14111, %f14079;
	fma.rn.f32 	%f14160, %f14102, %f14112, %f14080;
	fma.rn.f32 	%f14161, %f14103, %f14105, %f14081;
	fma.rn.f32 	%f14162, %f14103, %f14106, %f14082;
	fma.rn.f32 	%f14163, %f14103, %f14107, %f14083;
	fma.rn.f32 	%f14164, %f14103, %f14108, %f14084;
	fma.rn.f32 	%f14165, %f14103, %f14109, %f14085;
	fma.rn.f32 	%f14166, %f14103, %f14110, %f14086;
	fma.rn.f32 	%f14167, %f14103, %f14111, %f14087;
	fma.rn.f32 	%f14168, %f14103, %f14112, %f14088;
	fma.rn.f32 	%f14169, %f14104, %f14105, %f14089;
	fma.rn.f32 	%f14170, %f14104, %f14106, %f14090;
	fma.rn.f32 	%f14171, %f14104, %f14107, %f14091;
	fma.rn.f32 	%f14172, %f14104, %f14108, %f14092;
	fma.rn.f32 	%f14173, %f14104, %f14109, %f14093;
	fma.rn.f32 	%f14174, %f14104, %f14110, %f14094;
	fma.rn.f32 	%f14175, %f14104, %f14111, %f14095;
	fma.rn.f32 	%f14176, %f14104, %f14112, %f14096;
	ld.shared.v4.f32 	{%f14177, %f14178, %f14179, %f14180}, [%r132+3072];
	ld.shared.v4.f32 	{%f14181, %f14182, %f14183, %f14184}, [%r132+3328];
	ld.shared.v4.f32 	{%f14185, %f14186, %f14187, %f14188}, [%r134+3072];
	ld.shared.v4.f32 	{%f14189, %f14190, %f14191, %f14192}, [%r134+3328];
	fma.rn.f32 	%f14193, %f14177, %f14185, %f14113;
	fma.rn.f32 	%f14194, %f14177, %f14186, %f14114;
	fma.rn.f32 	%f14195, %f14177, %f14187, %f14115;
	fma.rn.f32 	%f14196, %f14177, %f14188, %f14116;
	fma.rn.f32 	%f14197, %f14177, %f14189, %f14117;
	fma.rn.f32 	%f14198, %f14177, %f14190, %f14118;
	fma.rn.f32 	%f14199, %f14177, %f14191, %f14119;
	fma.rn.f32 	%f14200, %f14177, %f14192, %f14120;
	fma.rn.f32 	%f14201, %f14178, %f14185, %f14121;
	fma.rn.f32 	%f14202, %f14178, %f14186, %f14122;
	fma.rn.f32 	%f14203, %f14178, %f14187, %f14123;
	fma.rn.f32 	%f14204, %f14178, %f14188, %f14124;
	fma.rn.f32 	%f14205, %f14178, %f14189, %f14125;
	fma.rn.f32 	%f14206, %f14178, %f14190, %f14126;
	fma.rn.f32 	%f14207, %f14178, %f14191, %f14127;
	fma.rn.f32 	%f14208, %f14178, %f14192, %f14128;
	fma.rn.f32 	%f14209, %f14179, %f14185, %f14129;
	fma.rn.f32 	%f14210, %f14179, %f14186, %f14130;
	fma.rn.f32 	%f14211, %f14179, %f14187, %f14131;
	fma.rn.f32 	%f14212, %f14179, %f14188, %f14132;
	fma.rn.f32 	%f14213, %f14179, %f14189, %f14133;
	fma.rn.f32 	%f14214, %f14179, %f14190, %f14134;
	fma.rn.f32 	%f14215, %f14179, %f14191, %f14135;
	fma.rn.f32 	%f14216, %f14179, %f14192, %f14136;
	fma.rn.f32 	%f14217, %f14180, %f14185, %f14137;
	fma.rn.f32 	%f14218, %f14180, %f14186, %f14138;
	fma.rn.f32 	%f14219, %f14180, %f14187, %f14139;
	fma.rn.f32 	%f14220, %f14180, %f14188, %f14140;
	fma.rn.f32 	%f14221, %f14180, %f14189, %f14141;
	fma.rn.f32 	%f14222, %f14180, %f14190, %f14142;
	fma.rn.f32 	%f14223, %f14180, %f14191, %f14143;
	fma.rn.f32 	%f14224, %f14180, %f14192, %f14144;
	fma.rn.f32 	%f14225, %f14181, %f14185, %f14145;
	fma.rn.f32 	%f14226, %f14181, %f14186, %f14146;
	fma.rn.f32 	%f14227, %f14181, %f14187, %f14147;
	fma.rn.f32 	%f14228, %f14181, %f14188, %f14148;
	fma.rn.f32 	%f14229, %f14181, %f14189, %f14149;
	fma.rn.f32 	%f14230, %f14181, %f14190, %f14150;
	fma.rn.f32 	%f14231, %f14181, %f14191, %f14151;
	fma.rn.f32 	%f14232, %f14181, %f14192, %f14152;
	fma.rn.f32 	%f14233, %f14182, %f14185, %f14153;
	fma.rn.f32 	%f14234, %f14182, %f14186, %f14154;
	fma.rn.f32 	%f14235, %f14182, %f14187, %f14155;
	fma.rn.f32 	%f14236, %f14182, %f14188, %f14156;
	fma.rn.f32 	%f14237, %f14182, %f14189, %f14157;
	fma.rn.f32 	%f14238, %f14182, %f14190, %f14158;
	fma.rn.f32 	%f14239, %f14182, %f14191, %f14159;
	fma.rn.f32 	%f14240, %f14182, %f14192, %f14160;
	fma.rn.f32 	%f14241, %f14183, %f14185, %f14161;
	fma.rn.f32 	%f14242, %f14183, %f14186, %f14162;
	fma.rn.f32 	%f14243, %f14183, %f14187, %f14163;
	fma.rn.f32 	%f14244, %f14183, %f14188, %f14164;
	fma.rn.f32 	%f14245, %f14183, %f14189, %f14165;
	fma.rn.f32 	%f14246, %f14183, %f14190, %f14166;
	fma.rn.f32 	%f14247, %f14183, %f14191, %f14167;
	fma.rn.f32 	%f14248, %f14183, %f14192, %f14168;
	fma.rn.f32 	%f14249, %f14184, %f14185, %f14169;
	fma.rn.f32 	%f14250, %f14184, %f14186, %f14170;
	fma.rn.f32 	%f14251, %f14184, %f14187, %f14171;
	fma.rn.f32 	%f14252, %f14184, %f14188, %f14172;
	fma.rn.f32 	%f14253, %f14184, %f14189, %f14173;
	fma.rn.f32 	%f14254, %f14184, %f14190, %f14174;
	fma.rn.f32 	%f14255, %f14184, %f14191, %f14175;
	fma.rn.f32 	%f14256, %f14184, %f14192, %f14176;
	ld.shared.v4.f32 	{%f14257, %f14258, %f14259, %f14260}, [%r132+3584];
	ld.shared.v4.f32 	{%f14261, %f14262, %f14263, %f14264}, [%r132+3840];
	ld.shared.v4.f32 	{%f14265, %f14266, %f14267, %f14268}, [%r134+3584];
	ld.shared.v4.f32 	{%f14269, %f14270, %f14271, %f14272}, [%r134+3840];
	fma.rn.f32 	%f345, %f14257, %f14265, %f14193;
	fma.rn.f32 	%f346, %f14257, %f14266, %f14194;
	fma.rn.f32 	%f347, %f14257, %f14267, %f14195;
	fma.rn.f32 	%f348, %f14257, %f14268, %f14196;
	fma.rn.f32 	%f349, %f14257, %f14269, %f14197;
	fma.rn.f32 	%f350, %f14257, %f14270, %f14198;
	fma.rn.f32 	%f351, %f14257, %f14271, %f14199;
	fma.rn.f32 	%f352, %f14257, %f14272, %f14200;
	fma.rn.f32 	%f353, %f14258, %f14265, %f14201;
	fma.rn.f32 	%f354, %f14258, %f14266, %f14202;
	fma.rn.f32 	%f355, %f14258, %f14267, %f14203;
	fma.rn.f32 	%f356, %f14258, %f14268, %f14204;
	fma.rn.f32 	%f357, %f14258, %f14269, %f14205;
	fma.rn.f32 	%f358, %f14258, %f14270, %f14206;
	fma.rn.f32 	%f359, %f14258, %f14271, %f14207;
	fma.rn.f32 	%f360, %f14258, %f14272, %f14208;
	fma.rn.f32 	%f361, %f14259, %f14265, %f14209;
	fma.rn.f32 	%f362, %f14259, %f14266, %f14210;
	fma.rn.f32 	%f363, %f14259, %f14267, %f14211;
	fma.rn.f32 	%f364, %f14259, %f14268, %f14212;
	fma.rn.f32 	%f365, %f14259, %f14269, %f14213;
	fma.rn.f32 	%f366, %f14259, %f14270, %f14214;
	fma.rn.f32 	%f367, %f14259, %f14271, %f14215;
	fma.rn.f32 	%f368, %f14259, %f14272, %f14216;
	fma.rn.f32 	%f369, %f14260, %f14265, %f14217;
	fma.rn.f32 	%f370, %f14260, %f14266, %f14218;
	fma.rn.f32 	%f371, %f14260, %f14267, %f14219;
	fma.rn.f32 	%f372, %f14260, %f14268, %f14220;
	fma.rn.f32 	%f373, %f14260, %f14269, %f14221;
	fma.rn.f32 	%f374, %f14260, %f14270, %f14222;
	fma.rn.f32 	%f375, %f14260, %f14271, %f14223;
	fma.rn.f32 	%f376, %f14260, %f14272, %f14224;
	fma.rn.f32 	%f377, %f14261, %f14265, %f14225;
	fma.rn.f32 	%f378, %f14261, %f14266, %f14226;
	fma.rn.f32 	%f379, %f14261, %f14267, %f14227;
	fma.rn.f32 	%f380, %f14261, %f14268, %f14228;
	fma.rn.f32 	%f381, %f14261, %f14269, %f14229;
	fma.rn.f32 	%f382, %f14261, %f14270, %f14230;
	fma.rn.f32 	%f383, %f14261, %f14271, %f14231;
	fma.rn.f32 	%f384, %f14261, %f14272, %f14232;
	fma.rn.f32 	%f385, %f14262, %f14265, %f14233;
	fma.rn.f32 	%f386, %f14262, %f14266, %f14234;
	fma.rn.f32 	%f387, %f14262, %f14267, %f14235;
	fma.rn.f32 	%f388, %f14262, %f14268, %f14236;
	fma.rn.f32 	%f389, %f14262, %f14269, %f14237;
	fma.rn.f32 	%f390, %f14262, %f14270, %f14238;
	fma.rn.f32 	%f391, %f14262, %f14271, %f14239;
	fma.rn.f32 	%f392, %f14262, %f14272, %f14240;
	fma.rn.f32 	%f393, %f14263, %f14265, %f14241;
	fma.rn.f32 	%f394, %f14263, %f14266, %f14242;
	fma.rn.f32 	%f395, %f14263, %f14267, %f14243;
	fma.rn.f32 	%f396, %f14263, %f14268, %f14244;
	fma.rn.f32 	%f397, %f14263, %f14269, %f14245;
	fma.rn.f32 	%f398, %f14263, %f14270, %f14246;
	fma.rn.f32 	%f399, %f14263, %f14271, %f14247;
	fma.rn.f32 	%f400, %f14263, %f14272, %f14248;
	fma.rn.f32 	%f401, %f14264, %f14265, %f14249;
	fma.rn.f32 	%f402, %f14264, %f14266, %f14250;
	fma.rn.f32 	%f403, %f14264, %f14267, %f14251;
	fma.rn.f32 	%f404, %f14264, %f14268, %f14252;
	fma.rn.f32 	%f405, %f14264, %f14269, %f14253;
	fma.rn.f32 	%f406, %f14264, %f14270, %f14254;
	fma.rn.f32 	%f407, %f14264, %f14271, %f14255;
	fma.rn.f32 	%f408, %f14264, %f14272, %f14256;
	shr.u32 	%r135, %r126, 1;
	setp.ne.s32 	%p6, %r135, 5;
	@%p6 bra 	$L__BB3_12;
	mov.u32 	%r136, %tid.x;
	shl.b32 	%r137, %r136, 11;
	and.b32  	%r138, %r137, 2048;
	mov.u32 	%r139, %tid.y;
	shl.b32 	%r140, %r139, 4;
	mov.u32 	%r141, _ZZ16sgemm_b2b_kernelILi640000ELi128ELi128ELi128EEvPfS0_S0_S0_S0_E3s_a;
	add.s32 	%r142, %r141, %r140;
	add.s32 	%r143, %r142, %r138;
	st.shared.f32 	[%r143+4096], %f1;
	st.shared.f32 	[%r143+4608], %f2;
	st.shared.f32 	[%r143+5120], %f3;
	st.shared.f32 	[%r143+5632], %f4;
	st.shared.f32 	[%r143+4100], %f9;
	st.shared.f32 	[%r143+4612], %f10;
	st.shared.f32 	[%r143+5124], %f11;
	st.shared.f32 	[%r143+5636], %f12;
	st.shared.f32 	[%r143+4104], %f17;
	st.shared.f32 	[%r143+4616], %f18;
	st.shared.f32 	[%r143+5128], %f19;
	st.shared.f32 	[%r143+5640], %f20;
	st.shared.f32 	[%r143+4108], %f25;
	st.shared.f32 	[%r143+4620], %f26;
	st.shared.f32 	[%r143+5132], %f27;
	st.shared.f32 	[%r143+5644], %f28;
	st.shared.f32 	[%r143+4352], %f33;
	st.shared.f32 	[%r143+4864], %f34;
	st.shared.f32 	[%r143+5376], %f35;
	st.shared.f32 	[%r143+5888], %f36;
	st.shared.f32 	[%r143+4356], %f41;
	st.shared.f32 	[%r143+4868], %f42;
	st.shared.f32 	[%r143+5380], %f43;
	st.shared.f32 	[%r143+5892], %f44;
	st.shared.f32 	[%r143+4360], %f49;
	st.shared.f32 	[%r143+4872], %f50;
	st.shared.f32 	[%r143+5384], %f51;
	st.shared.f32 	[%r143+5896], %f52;
	st.shared.f32 	[%r143+4364], %f57;
	st.shared.f32 	[%r143+4876], %f58;
	st.shared.f32 	[%r143+5388], %f59;
	st.shared.f32 	[%r143+5900], %f60;
$L__BB3_12:
	mov.u32 	%r144, %tid.y;
	shl.b32 	%r145, %r144, 4;
	mov.u32 	%r146, %tid.x;
	add.s32 	%r147, %r145, %r146;
	shl.b32 	%r148, %r147, 4;
	mov.u32 	%r149, _ZZ16sgemm_b2b_kernelILi640000ELi128ELi128ELi128EEvPfS0_S0_S0_S0_E4s_b1;
	add.s32 	%r150, %r149, %r148;
	st.shared.v4.f32 	[%r150+4096], {%f341, %f342, %f343, %f344};
	bar.sync 	0;
	ld.global.nc.v4.f32 	{%f409, %f410, %f411, %f412}, [%rd1+24576];
	mov.u32 	%r151, _ZZ16sgemm_b2b_kernelILi640000ELi128ELi128ELi128EEvPfS0_S0_S0_S0_E3s_a;
	add.s32 	%r152, %r151, %r145;
	ld.shared.v4.f32 	{%f14273, %f14274, %f14275, %f14276}, [%r152+4096];
	ld.shared.v4.f32 	{%f14277, %f14278, %f14279, %f14280}, [%r152+4352];
	shl.b32 	%r153, %r146, 4;
	add.s32 	%r154, %r149, %r153;
	ld.shared.v4.f32 	{%f14281, %f14282, %f14283, %f14284}, [%r154+4096];
	ld.shared.v4.f32 	{%f14285, %f14286, %f14287, %f14288}, [%r154+4352];
	fma.rn.f32 	%f14289, %f14273, %f14281, %f345;
	fma.rn.f32 	%f14290, %f14273, %f14282, %f346;
	fma.rn.f32 	%f14291, %f14273, %f14283, %f347;
	fma.rn.f32 	%f14292, %f14273, %f14284, %f348;
	fma.rn.f32 	%f14293, %f14273, %f14285, %f349;
	fma.rn.f32 	%f14294, %f14273, %f14286, %f350;
	fma.rn.f32 	%f14295, %f14273, %f14287, %f351;
	fma.rn.f32 	%f14296, %f14273, %f14288, %f352;
	fma.rn.f32 	%f14297, %f14274, %f14281, %f353;
	fma.rn.f32 	%f14298, %f14274, %f14282, %f354;
	fma.rn.f32 	%f14299, %f14274, %f14283, %f355;
	fma.rn.f32 	%f14300, %f14274, %f14284, %f356;
	fma.rn.f32 	%f14301, %f14274, %f14285, %f357;
	fma.rn.f32 	%f14302, %f14274, %f14286, %f358;
	fma.rn.f32 	%f14303, %f14274, %f14287, %f359;
	fma.rn.f32 	%f14304, %f14274, %f14288, %f360;
	fma.rn.f32 	%f14305, %f14275, %f14281, %f361;
	fma.rn.f32 	%f14306, %f14275, %f14282, %f362;
	fma.rn.f32 	%f14307, %f14275, %f14283, %f363;
	fma.rn.f32 	%f14308, %f14275, %f14284, %f364;
	fma.rn.f32 	%f14309, %f14275, %f14285, %f365;
	fma.rn.f32 	%f14310, %f14275, %f14286, %f366;
	fma.rn.f32 	%f14311, %f14275, %f14287, %f367;
	fma.rn.f32 	%f14312, %f14275, %f14288, %f368;
	fma.rn.f32 	%f14313, %f14276, %f14281, %f369;
	fma.rn.f32 	%f14314, %f14276, %f14282, %f370;
	fma.rn.f32 	%f14315, %f14276, %f14283, %f371;
	fma.rn.f32 	%f14316, %f14276, %f14284, %f372;
	fma.rn.f32 	%f14317, %f14276, %f14285, %f373;
	fma.rn.f32 	%f14318, %f14276, %f14286, %f374;
	fma.rn.f32 	%f14319, %f14276, %f14287, %f375;
	fma.rn.f32 	%f14320, %f14276, %f14288, %f376;
	fma.rn.f32 	%f14321, %f14277, %f14281, %f377;
	fma.rn.f32 	%f14322, %f14277, %f14282, %f378;
	fma.rn.f32 	%f14323, %f14277, %f14283, %f379;
	fma.rn.f32 	%f14324, %f14277, %f14284, %f380;
	fma.rn.f32 	%f14325, %f14277, %f14285, %f381;
	fma.rn.f32 	%f14326, %f14277, %f14286, %f382;
	fma.rn.f32 	%f14327, %f14277, %f14287, %f383;
	fma.rn.f32 	%f14328, %f14277, %f14288, %f384;
	fma.rn.f32 	%f14329, %f14278, %f14281, %f385;
	fma.rn.f32 	%f14330, %f14278, %f14282, %f386;
	fma.rn.f32 	%f14331, %f14278, %f14283, %f387;
	fma.rn.f32 	%f14332, %f14278, %f14284, %f388;
	fma.rn.f32 	%f14333, %f14278, %f14285, %f389;
	fma.rn.f32 	%f14334, %f14278, %f14286, %f390;
	fma.rn.f32 	%f14335, %f14278, %f14287, %f391;
	fma.rn.f32 	%f14336, %f14278, %f14288, %f392;
	fma.rn.f32 	%f14337, %f14279, %f14281, %f393;
	fma.rn.f32 	%f14338, %f14279, %f14282, %f394;
	fma.rn.f32 	%f14339, %f14279, %f14283, %f395;
	fma.rn.f32 	%f14340, %f14279, %f14284, %f396;
	fma.rn.f32 	%f14341, %f14279, %f14285, %f397;
	fma.rn.f32 	%f14342, %f14279, %f14286, %f398;
	fma.rn.f32 	%f14343, %f14279, %f14287, %f399;
	fma.rn.f32 	%f14344, %f14279, %f14288, %f400;
	fma.rn.f32 	%f14345, %f14280, %f14281, %f401;
	fma.rn.f32 	%f14346, %f14280, %f14282, %f402;
	fma.rn.f32 	%f14347, %f14280, %f14283, %f403;
	fma.rn.f32 	%f14348, %f14280, %f14284, %f404;
	fma.rn.f32 	%f14349, %f14280, %f14285, %f405;
	fma.rn.f32 	%f14350, %f14280, %f14286, %f406;
	fma.rn.f32 	%f14351, %f14280, %f14287, %f407;
	fma.rn.f32 	%f14352, %f14280, %f14288, %f408;
	ld.shared.v4.f32 	{%f14353, %f14354, %f14355, %f14356}, [%r152+4608];
	ld.shared.v4.f32 	{%f14357, %f14358, %f14359, %f14360}, [%r152+4864];
	ld.shared.v4.f32 	{%f14361, %f14362, %f14363, %f14364}, [%r154+4608];
	ld.shared.v4.f32 	{%f14365, %f14366, %f14367, %f14368}, [%r154+4864];
	fma.rn.f32 	%f14369, %f14353, %f14361, %f14289;
	fma.rn.f32 	%f14370, %f14353, %f14362, %f14290;
	fma.rn.f32 	%f14371, %f14353, %f14363, %f14291;
	fma.rn.f32 	%f14372, %f14353, %f14364, %f14292;
	fma.rn.f32 	%f14373, %f14353, %f14365, %f14293;
	fma.rn.f32 	%f14374, %f14353, %f14366, %f14294;
	fma.rn.f32 	%f14375, %f14353, %f14367, %f14295;
	fma.rn.f32 	%f14376, %f14353, %f14368, %f14296;
	fma.rn.f32 	%f14377, %f14354, %f14361, %f14297;
	fma.rn.f32 	%f14378, %f14354, %f14362, %f14298;
	fma.rn.f32 	%f14379, %f14354, %f14363, %f14299;
	fma.rn.f32 	%f14380, %f14354, %f14364, %f14300;
	fma.rn.f32 	%f14381, %f14354, %f14365, %f14301;
	fma.rn.f32 	%f14382, %f14354, %f14366, %f14302;
	fma.rn.f32 	%f14383, %f14354, %f14367, %f14303;
	fma.rn.f32 	%f14384, %f14354, %f14368, %f14304;
	fma.rn.f32 	%f14385, %f14355, %f14361, %f14305;
	fma.rn.f32 	%f14386, %f14355, %f14362, %f14306;
	fma.rn.f32 	%f14387, %f14355, %f14363, %f14307;
	fma.rn.f32 	%f14388, %f14355, %f14364, %f14308;
	fma.rn.f32 	%f14389, %f14355, %f14365, %f14309;
	fma.rn.f32 	%f14390, %f14355, %f14366, %f14310;
	fma.rn.f32 	%f14391, %f14355, %f14367, %f14311;
	fma.rn.f32 	%f14392, %f14355, %f14368, %f14312;
	fma.rn.f32 	%f14393, %f14356, %f14361, %f14313;
	fma.rn.f32 	%f14394, %f14356, %f14362, %f14314;
	fma.rn.f32 	%f14395, %f14356, %f14363, %f14315;
	fma.rn.f32 	%f14396, %f14356, %f14364, %f14316;
	fma.rn.f32 	%f14397, %f14356, %f14365, %f14317;
	fma.rn.f32 	%f14398, %f14356, %f14366, %f14318;
	fma.rn.f32 	%f14399, %f14356, %f14367, %f14319;
	fma.rn.f32 	%f14400, %f14356, %f14368, %f14320;
	fma.rn.f32 	%f14401, %f14357, %f14361, %f14321;
	fma.rn.f32 	%f14402, %f14357, %f14362, %f14322;
	fma.rn.f32 	%f14403, %f14357, %f14363, %f14323;
	fma.rn.f32 	%f14404, %f14357, %f14364, %f14324;
	fma.rn.f32 	%f14405, %f14357, %f14365, %f14325;
	fma.rn.f32 	%f14406, %f14357, %f14366, %f14326;
	fma.rn.f32 	%f14407, %f14357, %f14367, %f14327;
	fma.rn.f32 	%f14408, %f14357, %f14368, %f14328;
	fma.rn.f32 	%f14409, %f14358, %f14361, %f14329;
	fma.rn.f32 	%f14410, %f14358, %f14362, %f14330;
	fma.rn.f32 	%f14411, %f14358, %f14363, %f14331;
	fma.rn.f32 	%f14412, %f14358, %f14364, %f14332;
	fma.rn.f32 	%f14413, %f14358, %f14365, %f14333;
	fma.rn.f32 	%f14414, %f14358, %f14366, %f14334;
	fma.rn.f32 	%f14415, %f14358, %f14367, %f14335;
	fma.rn.f32 	%f14416, %f14358, %f14368, %f14336;
	fma.rn.f32 	%f14417, %f14359, %f14361, %f14337;
	fma.rn.f32 	%f14418, %f14359, %f14362, %f14338;
	fma.rn.f32 	%f14419, %f14359, %f14363, %f14339;
	fma.rn.f32 	%f14420, %f14359, %f14364, %f14340;
	fma.rn.f32 	%f14421, %f14359, %f14365, %f14341;
	fma.rn.f32 	%f14422, %f14359, %f14366, %f14342;
	fma.rn.f32 	%f14423, %f14359, %f14367, %f14343;
	fma.rn.f32 	%f14424, %f14359, %f14368, %f14344;
	fma.rn.f32 	%f14425, %f14360, %f14361, %f14345;
	fma.rn.f32 	%f14426, %f14360, %f14362, %f14346;
	fma.rn.f32 	%f14427, %f14360, %f14363, %f14347;
	fma.rn.f32 	%f14428, %f14360, %f14364, %f14348;
	fma.rn.f32 	%f14429, %f14360, %f14365, %f14349;
	fma.rn.f32 	%f14430, %f14360, %f14366, %f14350;
	fma.rn.f32 	%f14431, %f14360, %f14367, %f14351;
	fma.rn.f32 	%f14432, %f14360, %f14368, %f14352;
	ld.shared.v4.f32 	{%f14433, %f14434, %f14435, %f14436}, [%r152+5120];
	ld.shared.v4.f32 	{%f14437, %f14438, %f14439, %f14440}, [%r152+5376];
	ld.shared.v4.f32 	{%f14441, %f14442, %f14443, %f14444}, [%r154+5120];
	ld.shared.v4.f32 	{%f14445, %f14446, %f14447, %f14448}, [%r154+5376];
	fma.rn.f32 	%f14449, %f14433, %f14441, %f14369;
	fma.rn.f32 	%f14450, %f14433, %f14442, %f14370;
	fma.rn.f32 	%f14451, %f14433, %f14443, %f14371;
	fma.rn.f32 	%f14452, %f14433, %f14444, %f14372;
	fma.rn.f32 	%f14453, %f14433, %f14445, %f14373;
	fma.rn.f32 	%f14454, %f14433, %f14446, %f14374;
	fma.rn.f32 	%f14455, %f14433, %f14447, %f14375;
	fma.rn.f32 	%f14456, %f14433, %f14448, %f14376;
	fma.rn.f32 	%f14457, %f14434, %f14441, %f14377;
	fma.rn.f32 	%f14458, %f14434, %f14442, %f14378;
	fma.rn.f32 	%f14459, %f14434, %f14443, %f14379;
	fma.rn.f32 	%f14460, %f14434, %f14444, %f14380;
	fma.rn.f32 	%f14461, %f14434, %f14445, %f14381;
	fma.rn.f32 	%f14462, %f14434, %f14446, %f14382;
	fma.rn.f32 	%f14463, %f14434, %f14447, %f14383;
	fma.rn.f32 	%f14464, %f14434, %f14448, %f14384;
	fma.rn.f32 	%f14465, %f14435, %f14441, %f14385;
	fma.rn.f32 	%f14466, %f14435, %f14442, %f14386;
	fma.rn.f32 	%f14467, %f14435, %f14443, %f14387;
	fma.rn.f32 	%f14468, %f14435, %f14444, %f14388;
	fma.rn.f32 	%f14469, %f14435, %f14445, %f14389;
	fma.rn.f32 	%f14470, %f14435, %f14446, %f14390;
	fma.rn.f32 	%f14471, %f14435, %f14447, %f14391;
	fma.rn.f32 	%f14472, %f14435, %f14448, %f14392;
	fma.rn.f32 	%f14473, %f14436, %f14441, %f14393;
	fma.rn.f32 	%f14474, %f14436, %f14442, %f14394;
	fma.rn.f32 	%f14475, %f14436, %f14443, %f14395;
	fma.rn.f32 	%f14476, %f14436, %f14444, %f14396;
	fma.rn.f32 	%f14477, %f14436, %f14445, %f14397;
	fma.rn.f32 	%f14478, %f14436, %f14446, %f14398;
	fma.rn.f32 	%f14479, %f14436, %f14447, %f14399;
	fma.rn.f32 	%f14480, %f14436, %f14448, %f14400;
	fma.rn.f32 	%f14481, %f14437, %f14441, %f14401;
	fma.rn.f32 	%f14482, %f14437, %f14442, %f14402;
	fma.rn.f32 	%f14483, %f14437, %f14443, %f14403;
	fma.rn.f32 	%f14484, %f14437, %f14444, %f14404;
	fma.rn.f32 	%f14485, %f14437, %f14445, %f14405;
	fma.rn.f32 	%f14486, %f14437, %f14446, %f14406;
	fma.rn.f32 	%f14487, %f14437, %f14447, %f14407;
	fma.rn.f32 	%f14488, %f14437, %f14448, %f14408;
	fma.rn.f32 	%f14489, %f14438, %f14441, %f14409;
	fma.rn.f32 	%f14490, %f14438, %f14442, %f14410;
	fma.rn.f32 	%f14491, %f14438, %f14443, %f14411;
	fma.rn.f32 	%f14492, %f14438, %f14444, %f14412;
	fma.rn.f32 	%f14493, %f14438, %f14445, %f14413;
	fma.rn.f32 	%f14494, %f14438, %f14446, %f14414;
	fma.rn.f32 	%f14495, %f14438, %f14447, %f14415;
	fma.rn.f32 	%f14496, %f14438, %f14448, %f14416;
	fma.rn.f32 	%f14497, %f14439, %f14441, %f14417;
	fma.rn.f32 	%f14498, %f14439, %f14442, %f14418;
	fma.rn.f32 	%f14499, %f14439, %f14443, %f14419;
	fma.rn.f32 	%f14500, %f14439, %f14444, %f14420;
	fma.rn.f32 	%f14501, %f14439, %f14445, %f14421;
	fma.rn.f32 	%f14502, %f14439, %f14446, %f14422;
	fma.rn.f32 	%f14503, %f14439, %f14447, %f14423;
	fma.rn.f32 	%f14504, %f14439, %f14448, %f14424;
	fma.rn.f32 	%f14505, %f14440, %f14441, %f14425;
	fma.rn.f32 	%f14506, %f14440, %f14442, %f14426;
	fma.rn.f32 	%f14507, %f14440, %f14443, %f14427;
	fma.rn.f32 	%f14508, %f14440, %f14444, %f14428;
	fma.rn.f32 	%f14509, %f14440, %f14445, %f14429;
	fma.rn.f32 	%f14510, %f14440, %f14446, %f14430;
	fma.rn.f32 	%f14511, %f14440, %f14447, %f14431;
	fma.rn.f32 	%f14512, %f14440, %f14448, %f14432;
	ld.shared.v4.f32 	{%f14513, %f14514, %f14515, %f14516}, [%r152+5632];
	ld.shared.v4.f32 	{%f14517, %f14518, %f14519, %f14520}, [%r152+5888];
	ld.shared.v4.f32 	{%f14521, %f14522, %f14523, %f14524}, [%r154+5632];
	ld.shared.v4.f32 	{%f14525, %f14526, %f14527, %f14528}, [%r154+5888];
	fma.rn.f32 	%f14529, %f14513, %f14521, %f14449;
	fma.rn.f32 	%f14530, %f14513, %f14522, %f14450;
	fma.rn.f32 	%f14531, %f14513, %f14523, %f14451;
	fma.rn.f32 	%f14532, %f14513, %f14524, %f14452;
	fma.rn.f32 	%f14533, %f14513, %f14525, %f14453;
	fma.rn.f32 	%f14534, %f14513, %f14526, %f14454;
	fma.rn.f32 	%f14535, %f14513, %f14527, %f14455;
	fma.rn.f32 	%f14536, %f14513, %f14528, %f14456;
	fma.rn.f32 	%f14537, %f14514, %f14521, %f14457;
	fma.rn.f32 	%f14538, %f14514, %f14522, %f14458;
	fma.rn.f32 	%f14539, %f14514, %f14523, %f14459;
	fma.rn.f32 	%f14540, %f14514, %f14524, %f14460;
	fma.rn.f32 	%f14541, %f14514, %f14525, %f14461;
	fma.rn.f32 	%f14542, %f14514, %f14526, %f14462;
	fma.rn.f32 	%f14543, %f14514, %f14527, %f14463;
	fma.rn.f32 	%f14544, %f14514, %f14528, %f14464;
	fma.rn.f32 	%f14545, %f14515, %f14521, %f14465;
	fma.rn.f32 	%f14546, %f14515, %f14522, %f14466;
	fma.rn.f32 	%f14547, %f14515, %f14523, %f14467;
	fma.rn.f32 	%f14548, %f14515, %f14524, %f14468;
	fma.rn.f32 	%f14549, %f14515, %f14525, %f14469;
	fma.rn.f32 	%f14550, %f14515, %f14526, %f14470;
	fma.rn.f32 	%f14551, %f14515, %f14527, %f14471;
	fma.rn.f32 	%f14552, %f14515, %f14528, %f14472;
	fma.rn.f32 	%f14553, %f14516, %f14521, %f14473;
	fma.rn.f32 	%f14554, %f14516, %f14522, %f14474;
	fma.rn.f32 	%f14555, %f14516, %f14523, %f14475;
	fma.rn.f32 	%f14556, %f14516, %f14524, %f14476;
	fma.rn.f32 	%f14557, %f14516, %f14525, %f14477;
	fma.rn.f32 	%f14558, %f14516, %f14526, %f14478;
	fma.rn.f32 	%f14559, %f14516, %f14527, %f14479;
	fma.rn.f32 	%f14560, %f14516, %f14528, %f14480;
	fma.rn.f32 	%f14561, %f14517, %f14521, %f14481;
	fma.rn.f32 	%f14562, %f14517, %f14522, %f14482;
	fma.rn.f32 	%f14563, %f14517, %f14523, %f14483;
	fma.rn.f32 	%f14564, %f14517, %f14524, %f14484;
	fma.rn.f32 	%f14565, %f14517, %f14525, %f14485;
	fma.rn.f32 	%f14566, %f14517, %f14526, %f14486;
	fma.rn.f32 	%f14567, %f14517, %f14527, %f14487;
	fma.rn.f32 	%f14568, %f14517, %f14528, %f14488;
	fma.rn.f32 	%f14569, %f14518, %f14521, %f14489;
	fma.rn.f32 	%f14570, %f14518, %f14522, %f14490;
	fma.rn.f32 	%f14571, %f14518, %f14523, %f14491;
	fma.rn.f32 	%f14572, %f14518, %f14524, %f14492;
	fma.rn.f32 	%f14573, %f14518, %f14525, %f14493;
	fma.rn.f32 	%f14574, %f14518, %f14526, %f14494;
	fma.rn.f32 	%f14575, %f14518, %f14527, %f14495;
	fma.rn.f32 	%f14576, %f14518, %f14528, %f14496;
	fma.rn.f32 	%f14577, %f14519, %f14521, %f14497;
	fma.rn.f32 	%f14578, %f14519, %f14522, %f14498;
	fma.rn.f32 	%f14579, %f14519, %f14523, %f14499;
	fma.rn.f32 	%f14580, %f14519, %f14524, %f14500;
	fma.rn.f32 	%f14581, %f14519, %f14525, %f14501;
	fma.rn.f32 	%f14582, %f14519, %f14526, %f14502;
	fma.rn.f32 	%f14583, %f14519, %f14527, %f14503;
	fma.rn.f32 	%f14584, %f14519, %f14528, %f14504;
	fma.rn.f32 	%f14585, %f14520, %f14521, %f14505;
	fma.rn.f32 	%f14586, %f14520, %f14522, %f14506;
	fma.rn.f32 	%f14587, %f14520, %f14523, %f14507;
	fma.rn.f32 	%f14588, %f14520, %f14524, %f14508;
	fma.rn.f32 	%f14589, %f14520, %f14525, %f14509;
	fma.rn.f32 	%f14590, %f14520, %f14526, %f14510;
	fma.rn.f32 	%f14591, %f14520, %f14527, %f14511;
	fma.rn.f32 	%f14592, %f14520, %f14528, %f14512;
	ld.shared.v4.f32 	{%f14593, %f14594, %f14595, %f14596}, [%r152+6144];
	ld.shared.v4.f32 	{%f14597, %f14598, %f14599, %f14600}, [%r152+6400];
	ld.shared.v4.f32 	{%f14601, %f14602, %f14603, %f14604}, [%r154+6144];
	ld.shared.v4.f32 	{%f14605, %f14606, %f14607, %f14608}, [%r154+6400];
	fma.rn.f32 	%f14609, %f14593, %f14601, %f14529;
	fma.rn.f32 	%f14610, %f14593, %f14602, %f14530;
	fma.rn.f32 	%f14611, %f14593, %f14603, %f14531;
	fma.rn.f32 	%f14612, %f14593, %f14604, %f14532;
	fma.rn.f32 	%f14613, %f14593, %f14605, %f14533;
	fma.rn.f32 	%f14614, %f14593, %f14606, %f14534;
	fma.rn.f32 	%f14615, %f14593, %f14607, %f14535;
	fma.rn.f32 	%f14616, %f14593, %f14608, %f14536;
	fma.rn.f32 	%f14617, %f14594, %f14601, %f14537;
	fma.rn.f32 	%f14618, %f14594, %f14602, %f14538;
	fma.rn.f32 	%f14619, %f14594, %f14603, %f14539;
	fma.rn.f32 	%f14620, %f14594, %f14604, %f14540;
	fma.rn.f32 	%f14621, %f14594, %f14605, %f14541;
	fma.rn.f32 	%f14622, %f14594, %f14606, %f14542;
	fma.rn.f32 	%f14623, %f14594, %f14607, %f14543;
	fma.rn.f32 	%f14624, %f14594, %f14608, %f14544;
	fma.rn.f32 	%f14625, %f14595, %f14601, %f14545;
	fma.rn.f32 	%f14626, %f14595, %f14602, %f14546;
	fma.rn.f32 	%f14627, %f14595, %f14603, %f14547;
	fma.rn.f32 	%f14628, %f14595, %f14604, %f14548;
	fma.rn.f32 	%f14629, %f14595, %f14605, %f14549;
	fma.rn.f32 	%f14630, %f14595, %f14606, %f14550;
	fma.rn.f32 	%f14631, %f14595, %f14607, %f14551;
	fma.rn.f32 	%f14632, %f14595, %f14608, %f14552;
	fma.rn.f32 	%f14633, %f14596, %f14601, %f14553;
	fma.rn.f32 	%f14634, %f14596, %f14602, %f14554;
	fma.rn.f32 	%f14635, %f14596, %f14603, %f14555;
	fma.rn.f32 	%f14636, %f14596, %f14604, %f14556;
	fma.rn.f32 	%f14637, %f14596, %f14605, %f14557;
	fma.rn.f32 	%f14638, %f14596, %f14606, %f14558;
	fma.rn.f32 	%f14639, %f14596, %f14607, %f14559;
	fma.rn.f32 	%f14640, %f14596, %f14608, %f14560;
	fma.rn.f32 	%f14641, %f14597, %f14601, %f14561;
	fma.rn.f32 	%f14642, %f14597, %f14602, %f14562;
	fma.rn.f32 	%f14643, %f14597, %f14603, %f14563;
	fma.rn.f32 	%f14644, %f14597, %f14604, %f14564;
	fma.rn.f32 	%f14645, %f14597, %f14605, %f14565;
	fma.rn.f32 	%f14646, %f14597, %f14606, %f14566;
	fma.rn.f32 	%f14647, %f14597, %f14607, %f14567;
	fma.rn.f32 	%f14648, %f14597, %f14608, %f14568;
	fma.rn.f32 	%f14649, %f14598, %f14601, %f14569;
	fma.rn.f32 	%f14650, %f14598, %f14602, %f14570;
	fma.rn.f32 	%f14651, %f14598, %f14603, %f14571;
	fma.rn.f32 	%f14652, %f14598, %f14604, %f14572;
	fma.rn.f32 	%f14653, %f14598, %f14605, %f14573;
	fma.rn.f32 	%f14654, %f14598, %f14606, %f14574;
	fma.rn.f32 	%f14655, %f14598, %f14607, %f14575;
	fma.rn.f32 	%f14656, %f14598, %f14608, %f14576;
	fma.rn.f32 	%f14657, %f14599, %f14601, %f14577;
	fma.rn.f32 	%f14658, %f14599, %f14602, %f14578;
	fma.rn.f32 	%f14659, %f14599, %f14603, %f14579;
	fma.rn.f32 	%f14660, %f14599, %f14604, %f14580;
	fma.rn.f32 	%f14661, %f14599, %f14605, %f14581;
	fma.rn.f32 	%f14662, %f14599, %f14606, %f14582;
	fma.rn.f32 	%f14663, %f14599, %f14607, %f14583;
	fma.rn.f32 	%f14664, %f14599, %f14608, %f14584;
	fma.rn.f32 	%f14665, %f14600, %f14601, %f14585;
	fma.rn.f32 	%f14666, %f14600, %f14602, %f14586;
	fma.rn.f32 	%f14667, %f14600, %f14603, %f14587;
	fma.rn.f32 	%f14668, %f14600, %f14604, %f14588;
	fma.rn.f32 	%f14669, %f14600, %f14605, %f14589;
	fma.rn.f32 	%f14670, %f14600, %f14606, %f14590;
	fma.rn.f32 	%f14671, %f14600, %f14607, %f14591;
	fma.rn.f32 	%f14672, %f14600, %f14608, %f14592;
	ld.shared.v4.f32 	{%f14673, %f14674, %f14675, %f14676}, [%r152+6656];
	ld.shared.v4.f32 	{%f14677, %f14678, %f14679, %f14680}, [%r152+6912];
	ld.shared.v4.f32 	{%f14681, %f14682, %f14683, %f14684}, [%r154+6656];
	ld.shared.v4.f32 	{%f14685, %f14686, %f14687, %f14688}, [%r154+6912];
	fma.rn.f32 	%f14689, %f14673, %f14681, %f14609;
	fma.rn.f32 	%f14690, %f14673, %f14682, %f14610;
	fma.rn.f32 	%f14691, %f14673, %f14683, %f14611;
	fma.rn.f32 	%f14692, %f14673, %f14684, %f14612;
	fma.rn.f32 	%f14693, %f14673, %f14685, %f14613;
	fma.rn.f32 	%f14694, %f14673, %f14686, %f14614;
	fma.rn.f32 	%f14695, %f14673, %f14687, %f14615;
	fma.rn.f32 	%f14696, %f14673, %f14688, %f14616;
	fma.rn.f32 	%f14697, %f14674, %f14681, %f14617;
	fma.rn.f32 	%f14698, %f14674, %f14682, %f14618;
	fma.rn.f32 	%f14699, %f14674, %f14683, %f14619;
	fma.rn.f32 	%f14700, %f14674, %f14684, %f14620;
	fma.rn.f32 	%f14701, %f14674, %f14685, %f14621;
	fma.rn.f32 	%f14702, %f14674, %f14686, %f14622;
	fma.rn.f32 	%f14703, %f14674, %f14687, %f14623;
	fma.rn.f32 	%f14704, %f14674, %f14688, %f14624;
	fma.rn.f32 	%f14705, %f14675, %f14681, %f14625;
	fma.rn.f32 	%f14706, %f14675, %f14682, %f14626;
	fma.rn.f32 	%f14707, %f14675, %f14683, %f14627;
	fma.rn.f32 	%f14708, %f14675, %f14684, %f14628;
	fma.rn.f32 	%f14709, %f14675, %f14685, %f14629;
	fma.rn.f32 	%f14710, %f14675, %f14686, %f14630;
	fma.rn.f32 	%f14711, %f14675, %f14687, %f14631;
	fma.rn.f32 	%f14712, %f14675, %f14688, %f14632;
	fma.rn.f32 	%f14713, %f14676, %f14681, %f14633;
	fma.rn.f32 	%f14714, %f14676, %f14682, %f14634;
	fma.rn.f32 	%f14715, %f14676, %f14683, %f14635;
	fma.rn.f32 	%f14716, %f14676, %f14684, %f14636;
	fma.rn.f32 	%f14717, %f14676, %f14685, %f14637;
	fma.rn.f32 	%f14718, %f14676, %f14686, %f14638;
	fma.rn.f32 	%f14719, %f14676, %f14687, %f14639;
	fma.rn.f32 	%f14720, %f14676, %f14688, %f14640;
	fma.rn.f32 	%f14721, %f14677, %f14681, %f14641;
	fma.rn.f32 	%f14722, %f14677, %f14682, %f14642;
	fma.rn.f32 	%f14723, %f14677, %f14683, %f14643;
	fma.rn.f32 	%f14724, %f14677, %f14684, %f14644;
	fma.rn.f32 	%f14725, %f14677, %f14685, %f14645;
	fma.rn.f32 	%f14726, %f14677, %f14686, %f14646;
	fma.rn.f32 	%f14727, %f14677, %f14687, %f14647;
	fma.rn.f32 	%f14728, %f14677, %f14688, %f14648;
	fma.rn.f32 	%f14729, %f14678, %f14681, %f14649;
	fma.rn.f32 	%f14730, %f14678, %f14682, %f14650;
	fma.rn.f32 	%f14731, %f14678, %f14683, %f14651;
	fma.rn.f32 	%f14732, %f14678, %f14684, %f14652;
	fma.rn.f32 	%f14733, %f14678, %f14685, %f14653;
	fma.rn.f32 	%f14734, %f14678, %f14686, %f14654;
	fma.rn.f32 	%f14735, %f14678, %f14687, %f14655;
	fma.rn.f32 	%f14736, %f14678, %f14688, %f14656;
	fma.rn.f32 	%f14737, %f14679, %f14681, %f14657;
	fma.rn.f32 	%f14738, %f14679, %f14682, %f14658;
	fma.rn.f32 	%f14739, %f14679, %f14683, %f14659;
	fma.rn.f32 	%f14740, %f14679, %f14684, %f14660;
	fma.rn.f32 	%f14741, %f14679, %f14685, %f14661;
	fma.rn.f32 	%f14742, %f14679, %f14686, %f14662;
	fma.rn.f32 	%f14743, %f14679, %f14687, %f14663;
	fma.rn.f32 	%f14744, %f14679, %f14688, %f14664;
	fma.rn.f32 	%f14745, %f14680, %f14681, %f14665;
	fma.rn.f32 	%f14746, %f14680, %f14682, %f14666;
	fma.rn.f32 	%f14747, %f14680, %f14683, %f14667;
	fma.rn.f32 	%f14748, %f14680, %f14684, %f14668;
	fma.rn.f32 	%f14749, %f14680, %f14685, %f14669;
	fma.rn.f32 	%f14750, %f14680, %f14686, %f14670;
	fma.rn.f32 	%f14751, %f14680, %f14687, %f14671;
	fma.rn.f32 	%f14752, %f14680, %f14688, %f14672;
	ld.shared.v4.f32 	{%f14753, %f14754, %f14755, %f14756}, [%r152+7168];
	ld.shared.v4.f32 	{%f14757, %f14758, %f14759, %f14760}, [%r152+7424];
	ld.shared.v4.f32 	{%f14761, %f14762, %f14763, %f14764}, [%r154+7168];
	ld.shared.v4.f32 	{%f14765, %f14766, %f14767, %f14768}, [%r154+7424];
	fma.rn.f32 	%f14769, %f14753, %f14761, %f14689;
	fma.rn.f32 	%f14770, %f14753, %f14762, %f14690;
	fma.rn.f32 	%f14771, %f14753, %f14763, %f14691;
	fma.rn.f32 	%f14772, %f14753, %f14764, %f14692;
	fma.rn.f32 	%f14773, %f14753, %f14765, %f14693;
	fma.rn.f32 	%f14774, %f14753, %f14766, %f14694;
	fma.rn.f32 	%f14775, %f14753, %f14767, %f14695;
	fma.rn.f32 	%f14776, %f14753, %f14768, %f14696;
	fma.rn.f32 	%f14777, %f14754, %f14761, %f14697;
	fma.rn.f32 	%f14778, %f14754, %f14762, %f14698;
	fma.rn.f32 	%f14779, %f14754, %f14763, %f14699;
	fma.rn.f32 	%f14780, %f14754, %f14764, %f14700;
	fma.rn.f32 	%f14781, %f14754, %f14765, %f14701;
	fma.rn.f32 	%f14782, %f14754, %f14766, %f14702;
	fma.rn.f32 	%f14783, %f14754, %f14767, %f14703;
	fma.rn.f32 	%f14784, %f14754, %f14768, %f14704;
	fma.rn.f32 	%f14785, %f14755, %f14761, %f14705;
	fma.rn.f32 	%f14786, %f14755, %f14762, %f14706;
	fma.rn.f32 	%f14787, %f14755, %f14763, %f14707;
	fma.rn.f32 	%f14788, %f14755, %f14764, %f14708;
	fma.rn.f32 	%f14789, %f14755, %f14765, %f14709;
	fma.rn.f32 	%f14790, %f14755, %f14766, %f14710;
	fma.rn.f32 	%f14791, %f14755, %f14767, %f14711;
	fma.rn.f32 	%f14792, %f14755, %f14768, %f14712;
	fma.rn.f32 	%f14793, %f14756, %f14761, %f14713;
	fma.rn.f32 	%f14794, %f14756, %f14762, %f14714;
	fma.rn.f32 	%f14795, %f14756, %f14763, %f14715;
	fma.rn.f32 	%f14796, %f14756, %f14764, %f14716;
	fma.rn.f32 	%f14797, %f14756, %f14765, %f14717;
	fma.rn.f32 	%f14798, %f14756, %f14766, %f14718;
	fma.rn.f32 	%f14799, %f14756, %f14767, %f14719;
	fma.rn.f32 	%f14800, %f14756, %f14768, %f14720;
	fma.rn.f32 	%f14801, %f14757, %f14761, %f14721;
	fma.rn.f32 	%f14802, %f14757, %f14762, %f14722;
	fma.rn.f32 	%f14803, %f14757, %f14763, %f14723;
	fma.rn.f32 	%f14804, %f14757, %f14764, %f14724;
	fma.rn.f32 	%f14805, %f14757, %f14765, %f14725;
	fma.rn.f32 	%f14806, %f14757, %f14766, %f14726;
	fma.rn.f32 	%f14807, %f14757, %f14767, %f14727;
	fma.rn.f32 	%f14808, %f14757, %f14768, %f14728;
	fma.rn.f32 	%f14809, %f14758, %f14761, %f14729;
	fma.rn.f32 	%f14810, %f14758, %f14762, %f14730;
	fma.rn.f32 	%f14811, %f14758, %f14763, %f14731;
	fma.rn.f32 	%f14812, %f14758, %f14764, %f14732;
	fma.rn.f32 	%f14813, %f14758, %f14765, %f14733;
	fma.rn.f32 	%f14814, %f14758, %f14766, %f14734;
	fma.rn.f32 	%f14815, %f14758, %f14767, %f14735;
	fma.rn.f32 	%f14816, %f14758, %f14768, %f14736;
	fma.rn.f32 	%f14817, %f14759, %f14761, %f14737;
	fma.rn.f32 	%f14818, %f14759, %f14762, %f14738;
	fma.rn.f32 	%f14819, %f14759, %f14763, %f14739;
	fma.rn.f32 	%f14820, %f14759, %f14764, %f14740;
	fma.rn.f32 	%f14821, %f14759, %f14765, %f14741;
	fma.rn.f32 	%f14822, %f14759, %f14766, %f14742;
	fma.rn.f32 	%f14823, %f14759, %f14767, %f14743;
	fma.rn.f32 	%f14824, %f14759, %f14768, %f14744;
	fma.rn.f32 	%f14825, %f14760, %f14761, %f14745;
	fma.rn.f32 	%f14826, %f14760, %f14762, %f14746;
	fma.rn.f32 	%f14827, %f14760, %f14763, %f14747;
	fma.rn.f32 	%f14828, %f14760, %f14764, %f14748;
	fma.rn.f32 	%f14829, %f14760, %f14765, %f14749;
	fma.rn.f32 	%f14830, %f14760, %f14766, %f14750;
	fma.rn.f32 	%f14831, %f14760, %f14767, %f14751;
	fma.rn.f32 	%f14832, %f14760, %f14768, %f14752;
	ld.shared.v4.f32 	{%f14833, %f14834, %f14835, %f14836}, [%r152+7680];
	ld.shared.v4.f32 	{%f14837, %f14838, %f14839, %f14840}, [%r152+7936];
	ld.shared.v4.f32 	{%f14841, %f14842, %f14843, %f14844}, [%r154+7680];
	ld.shared.v4.f32 	{%f14845, %f14846, %f14847, %f14848}, [%r154+7936];
	fma.rn.f32 	%f413, %f14833, %f14841, %f14769;
	fma.rn.f32 	%f414, %f14833, %f14842, %f14770;
	fma.rn.f32 	%f415, %f14833, %f14843, %f14771;
	fma.rn.f32 	%f416, %f14833, %f14844, %f14772;
	fma.rn.f32 	%f417, %f14833, %f14845, %f14773;
	fma.rn.f32 	%f418, %f14833, %f14846, %f14774;
	fma.rn.f32 	%f419, %f14833, %f14847, %f14775;
	fma.rn.f32 	%f420, %f14833, %f14848, %f14776;
	fma.rn.f32 	%f421, %f14834, %f14841, %f14777;
	fma.rn.f32 	%f422, %f14834, %f14842, %f14778;
	fma.rn.f32 	%f423, %f14834, %f14843, %f14779;
	fma.rn.f32 	%f424, %f14834, %f14844, %f14780;
	fma.rn.f32 	%f425, %f14834, %f14845, %f14781;
	fma.rn.f32 	%f426, %f14834, %f14846, %f14782;
	fma.rn.f32 	%f427, %f14834, %f14847, %f14783;
	fma.rn.f32 	%f428, %f14834, %f14848, %f14784;
	fma.rn.f32 	%f429, %f14835, %f14841, %f14785;
	fma.rn.f32 	%f430, %f14835, %f14842, %f14786;
	fma.rn.f32 	%f431, %f14835, %f14843, %f14787;
	fma.rn.f32 	%f432, %f14835, %f14844, %f14788;
	fma.rn.f32 	%f433, %f14835, %f14845, %f14789;
	fma.rn.f32 	%f434, %f14835, %f14846, %f14790;
	fma.rn.f32 	%f435, %f14835, %f14847, %f14791;
	fma.rn.f32 	%f436, %f14835, %f14848, %f14792;
	fma.rn.f32 	%f437, %f14836, %f14841, %f14793;
	fma.rn.f32 	%f438, %f14836, %f14842, %f14794;
	fma.rn.f32 	%f439, %f14836, %f14843, %f14795;
	fma.rn.f32 	%f440, %f14836, %f14844, %f14796;
	fma.rn.f32 	%f441, %f14836, %f14845, %f14797;
	fma.rn.f32 	%f442, %f14836, %f14846, %f14798;
	fma.rn.f32 	%f443, %f14836, %f14847, %f14799;
	fma.rn.f32 	%f444, %f14836, %f14848, %f14800;
	fma.rn.f32 	%f445, %f14837, %f14841, %f14801;
	fma.rn.f32 	%f446, %f14837, %f14842, %f14802;
	fma.rn.f32 	%f447, %f14837, %f14843, %f14803;
	fma.rn.f32 	%f448, %f14837, %f14844, %f14804;
	fma.rn.f32 	%f449, %f14837, %f14845, %f14805;
	fma.rn.f32 	%f450, %f14837, %f14846, %f14806;
	fma.rn.f32 	%f451, %f14837, %f14847, %f14807;
	fma.rn.f32 	%f452, %f14837, %f14848, %f14808;
	fma.rn.f32 	%f453, %f14838, %f14841, %f14809;
	fma.rn.f32 	%f454, %f14838, %f14842, %f14810;
	fma.rn.f32 	%f455, %f14838, %f14843, %f14811;
	fma.rn.f32 	%f456, %f14838, %f14844, %f14812;
	fma.rn.f32 	%f457, %f14838, %f14845, %f14813;
	fma.rn.f32 	%f458, %f14838, %f14846, %f14814;
	fma.rn.f32 	%f459, %f14838, %f14847, %f14815;
	fma.rn.f32 	%f460, %f14838, %f14848, %f14816;
	fma.rn.f32 	%f461, %f14839, %f14841, %f14817;
	fma.rn.f32 	%f462, %f14839, %f14842, %f14818;
	fma.rn.f32 	%f463, %f14839, %f14843, %f14819;
	fma.rn.f32 	%f464, %f14839, %f14844, %f14820;
	fma.rn.f32 	%f465, %f14839, %f14845, %f14821;
	fma.rn.f32 	%f466, %f14839, %f14846, %f14822;
	fma.rn.f32 	%f467, %f14839, %f14847, %f14823;
	fma.rn.f32 	%f468, %f14839, %f14848, %f14824;
	fma.rn.f32 	%f469, %f14840, %f14841, %f14825;
	fma.rn.f32 	%f470, %f14840, %f14842, %f14826;
	fma.rn.f32 	%f471, %f14840, %f14843, %f14827;
	fma.rn.f32 	%f472, %f14840, %f14844, %f14828;
	fma.rn.f32 	%f473, %f14840, %f14845, %f14829;
	fma.rn.f32 	%f474, %f14840, %f14846, %f14830;
	fma.rn.f32 	%f475, %f14840, %f14847, %f14831;
	fma.rn.f32 	%f476, %f14840, %f14848, %f14832;
	shr.u32 	%r155, %r146, 1;
	setp.ne.s32 	%p7, %r155, 6;
	@%p7 bra 	$L__BB3_14;
	mov.u32 	%r156, %tid.x;
	shl.b32 	%r157, %r156, 11;
	and.b32  	%r158, %r157, 2048;
	mov.u32 	%r159, %tid.y;
	shl.b32 	%r160, %r159, 4;
	mov.u32 	%r161, _ZZ16sgemm_b2b_kernelILi640000ELi128ELi128ELi128EEvPfS0_S0_S0_S0_E3s_a;
	add.s32 	%r162, %r161, %r160;
	add.s32 	%r163, %r162, %r158;
	st.shared.f32 	[%r163], %f1;
	st.shared.f32 	[%r163+512], %f2;
	st.shared.f32 	[%r163+1024], %f3;
	st.shared.f32 	[%r163+1536], %f4;
	st.shared.f32 	[%r163+4], %f9;
	st.shared.f32 	[%r163+516], %f10;
	st.shared.f32 	[%r163+1028], %f11;
	st.shared.f32 	[%r163+1540], %f12;
	st.shared.f32 	[%r163+8], %f17;
	st.shared.f32 	[%r163+520], %f18;
	st.shared.f32 	[%r163+1032], %f19;
	st.shared.f32 	[%r163+1544], %f20;
	st.shared.f32 	[%r163+12], %f25;
	st.shared.f32 	[%r163+524], %f26;
	st.shared.f32 	[%r163+1036], %f27;
	st.shared.f32 	[%r163+1548], %f28;
	st.shared.f32 	[%r163+256], %f33;
	st.shared.f32 	[%r163+768], %f34;
	st.shared.f32 	[%r163+1280], %f35;
	st.shared.f32 	[%r163+1792], %f36;
	st.shared.f32 	[%r163+260], %f41;
	st.shared.f32 	[%r163+772], %f42;
	st.shared.f32 	[%r163+1284], %f43;
	st.shared.f32 	[%r163+1796], %f44;
	st.shared.f32 	[%r163+264], %f49;
	st.shared.f32 	[%r163+776], %f50;
	st.shared.f32 	[%r163+1288], %f51;
	st.shared.f32 	[%r163+1800], %f52;
	st.shared.f32 	[%r163+268], %f57;
	st.shared.f32 	[%r163+780], %f58;
	st.shared.f32 	[%r163+1292], %f59;
	st.shared.f32 	[%r163+1804], %f60;
$L__BB3_14:
	mov.u32 	%r164, %tid.y;
	shl.b32 	%r165, %r164, 4;
	mov.u32 	%r166, %tid.x;
	add.s32 	%r167, %r165, %r166;
	shl.b32 	%r168, %r167, 4;
	mov.u32 	%r169, _ZZ16sgemm_b2b_kernelILi640000ELi128ELi128ELi128EEvPfS0_S0_S0_S0_E4s_b1;
	add.s32 	%r170, %r169, %r168;
	st.shared.v4.f32 	[%r170], {%f409, %f410, %f411, %f412};
	bar.sync 	0;
	ld.global.nc.v4.f32 	{%f477, %f478, %f479, %f480}, [%rd1+28672];
	mov.u32 	%r171, _ZZ16sgemm_b2b_kernelILi640000ELi128ELi128ELi128EEvPfS0_S0_S0_S0_E3s_a;
	add.s32 	%r172, %r171, %r165;
	ld.shared.v4.f32 	{%f14849, %f14850, %f14851, %f14852}, [%r172];
	ld.shared.v4.f32 	{%f14853, %f14854, %f14855, %f14856}, [%r172+256];
	shl.b32 	%r173, %r166, 4;
	add.s32 	%r174, %r169, %r173;
	ld.shared.v4.f32 	{%f14857, %f14858, %f14859, %f14860}, [%r174];
	ld.shared.v4.f32 	{%f14861, %f14862, %f14863, %f14864}, [%r174+256];
	fma.rn.f32 	%f14865, %f14849, %f14857, %f413;
	fma.rn.f32 	%f14866, %f14849, %f14858, %f414;
	fma.rn.f32 	%f14867, %f14849, %f14859, %f415;
	fma.rn.f32 	%f14868, %f14849, %f14860, %f416;
	fma.rn.f32 	%f14869, %f14849, %f14861, %f417;
	fma.rn.f32 	%f14870, %f14849, %f14862, %f418;
	fma.rn.f32 	%f14871, %f14849, %f14863, %f419;
	fma.rn.f32 	%f14872, %f14849, %f14864, %f420;
	fma.rn.f32 	%f14873, %f14850, %f14857, %f421;
	fma.rn.f32 	%f14874, %f14850, %f14858, %f422;
	fma.rn.f32 	%f14875, %f14850, %f14859, %f423;
	fma.rn.f32 	%f14876, %f14850, %f14860, %f424;
	fma.rn.f32 	%f14877, %f14850, %f14861, %f425;
	fma.rn.f32 	%f14878, %f14850, %f14862, %f426;
	fma.rn.f32 	%f14879, %f14850, %f14863, %f427;
	fma.rn.f32 	%f14880, %f14850, %f14864, %f428;
	fma.rn.f32 	%f14881, %f14851, %f14857, %f429;
	fma.rn.f32 	%f14882, %f14851, %f14858, %f430;
	fma.rn.f32 	%f14883, %f14851, %f14859, %f431;
	fma.rn.f32 	%f14884, %f14851, %f14860, %f432;
	fma.rn.f32 	%f14885, %f14851, %f14861, %f433;
	fma.rn.f32 	%f14886, %f14851, %f14862, %f434;
	fma.rn.f32 	%f14887, %f14851, %f14863, %f435;
	fma.rn.f32 	%f14888, %f14851, %f14864, %f436;
	fma.rn.f32 	%f14889, %f14852, %f14857, %f437;
	fma.rn.f32 	%f14890, %f14852, %f14858, %f438;
	fma.rn.f32 	%f14891, %f14852, %f14859, %f439;
	fma.rn.f32 	%f14892, %f14852, %f14860, %f440;
	fma.rn.f32 	%f14893, %f14852, %f14861, %f441;
	fma.rn.f32 	%f14894, %f14852, %f14862, %f442;
	fma.rn.f32 	%f14895, %f14852, %f14863, %f443;
	fma.rn.f32 	%f14896, %f14852, %f14864, %f444;
	fma.rn.f32 	%f14897, %f14853, %f14857, %f445;
	fma.rn.f32 	%f14898, %f14853, %f14858, %f446;
	fma.rn.f32 	%f14899, %f14853, %f14859, %f447;
	fma.rn.f32 	%f14900, %f14853, %f14860, %f448;
	fma.rn.f32 	%f14901, %f14853, %f14861, %f449;
	fma.rn.f32 	%f14902, %f14853, %f14862, %f450;
	fma.rn.f32 	%f14903, %f14853, %f14863, %f451;
	fma.rn.f32 	%f14904, %f14853, %f14864, %f452;
	fma.rn.f32 	%f14905, %f14854, %f14857, %f453;
	fma.rn.f32 	%f14906, %f14854, %f14858, %f454;
	fma.rn.f32 	%f14907, %f14854, %f14859, %f455;
	fma.rn.f32 	%f14908, %f14854, %f14860, %f456;
	fma.rn.f32 	%f14909, %f14854, %f14861, %f457;
	fma.rn.f32 	%f14910, %f14854, %f14862, %f458;
	fma.rn.f32 	%f14911, %f14854, %f14863, %f459;
	fma.rn.f32 	%f14912, %f14854, %f14864, %f460;
	fma.rn.f32 	%f14913, %f14855, %f14857, %f461;
	fma.rn.f32 	%f14914, %f14855, %f14858, %f462;
	fma.rn.f32 	%f14915, %f14855, %f14859, %f463;
	fma.rn.f32 	%f14916, %f14855, %f14860, %f464;
	fma.rn.f32 	%f14917, %f14855, %f14861, %f465;
	fma.rn.f32 	%f14918, %f14855, %f14862, %f466;
	fma.rn.f32 	%f14919, %f14855, %f14863, %f467;
	fma.rn.f32 	%f14920, %f14855, %f14864, %f468;
	fma.rn.f32 	%f14921, %f14856, %f14857, %f469;
	fma.rn.f32 	%f14922, %f14856, %f14858, %f470;
	fma.rn.f32 	%f14923, %f14856, %f14859, %f471;
	fma.rn.f32 	%f14924, %f14856, %f14860, %f472;
	fma.rn.f32 	%f14925, %f14856, %f14861, %f473;
	fma.rn.f32 	%f14926, %f14856, %f14862, %f474;
	fma.rn.f32 	%f14927, %f14856, %f14863, %f475;
	fma.rn.f32 	%f14928, %f14856, %f14864, %f476;
	ld.shared.v4.f32 	{%f14929, %f14930, %f14931, %f14932}, [%r172+512];
	ld.shared.v4.f32 	{%f14933, %f14934, %f14935, %f14936}, [%r172+768];
	ld.shared.v4.f32 	{%f14937, %f14938, %f14939, %f14940}, [%r174+512];
	ld.shared.v4.f32 	{%f14941, %f14942, %f14943, %f14944}, [%r174+768];
	fma.rn.f32 	%f14945, %f14929, %f14937, %f14865;
	fma.rn.f32 	%f14946, %f14929, %f14938, %f14866;
	fma.rn.f32 	%f14947, %f14929, %f14939, %f14867;
	fma.rn.f32 	%f14948, %f14929, %f14940, %f14868;
	fma.rn.f32 	%f14949, %f14929, %f14941, %f14869;
	fma.rn.f32 	%f14950, %f14929, %f14942, %f14870;
	fma.rn.f32 	%f14951, %f14929, %f14943, %f14871;
	fma.rn.f32 	%f14952, %f14929, %f14944, %f14872;
	fma.rn.f32 	%f14953, %f14930, %f14937, %f14873;
	fma.rn.f32 	%f14954, %f14930, %f14938, %f14874;
	fma.rn.f32 	%f14955, %f14930, %f14939, %f14875;
	fma.rn.f32 	%f14956, %f14930, %f14940, %f14876;
	fma.rn.f32 	%f14957, %f14930, %f14941, %f14877;
	fma.rn.f32 	%f14958, %f14930, %f14942, %f14878;
	fma.rn.f32 	%f14959, %f14930, %f14943, %f14879;
	fma.rn.f32 	%f14960, %f14930, %f14944, %f14880;
	fma.rn.f32 	%f14961, %f14931, %f14937, %f14881;
	fma.rn.f32 	%f14962, %f14931, %f14938, %f14882;
	fma.rn.f32 	%f14963, %f14931, %f14939, %f14883;
	fma.rn.f32 	%f14964, %f14931, %f14940, %f14884;
	fma.rn.f32 	%f14965, %f14931, %f14941, %f14885;
	fma.rn.f32 	%f14966, %f14931, %f14942, %f14886;
	fma.rn.f32 	%f14967, %f14931, %f14943, %f14887;
	fma.rn.f32 	%f14968, %f14931, %f14944, %f14888;
	fma.rn.f32 	%f14969, %f14932, %f14937, %f14889;
	fma.rn.f32 	%f14970, %f14932, %f14938, %f14890;
	fma.rn.f32 	%f14971, %f14932, %f14939, %f14891;
	fma.rn.f32 	%f14972, %f14932, %f14940, %f14892;
	fma.rn.f32 	%f14973, %f14932, %f14941, %f14893;
	fma.rn.f32 	%f14974, %f14932, %f14942, %f14894;
	fma.rn.f32 	%f14975, %f14932, %f14943, %f14895;
	fma.rn.f32 	%f14976, %f14932, %f14944, %f14896;
	fma.rn.f32 	%f14977, %f14933, %f14937, %f14897;
	fma.rn.f32 	%f14978, %f14933, %f14938, %f14898;
	fma.rn.f32 	%f14979, %f14933, %f14939, %f14899;
	fma.rn.f32 	%f14980, %f14933, %f14940, %f14900;
	fma.rn.f32 	%f14981, %f14933, %f14941, %f14901;
	fma.rn.f32 	%f14982, %f14933, %f14942, %f14902;
	fma.rn.f32 	%f14983, %f14933, %f14943, %f14903;
	fma.rn.f32 	%f14984, %f14933, %f14944, %f14904;
	fma.rn.f32 	%f14985, %f14934, %f14937, %f14905;
	fma.rn.f32 	%f14986, %f14934, %f14938, %f14906;
	fma.rn.f32 	%f14987, %f14934, %f14939, %f14907;
	fma.rn.f32 	%f14988, %f14934, %f14940, %f14908;
	fma.rn.f32 	%f14989, %f14934, %f14941, %f14909;
	fma.rn.f32 	%f14990, %f14934, %f14942, %f14910;
	fma.rn.f32 	%f14991, %f14934, %f14943, %f14911;
	fma.rn.f32 	%f14992, %f14934, %f14944, %f14912;
	fma.rn.f32 	%f14993, %f14935, %f14937, %f14913;
	fma.rn.f32 	%f14994, %f14935, %f14938, %f14914;
	fma.rn.f32 	%f14995, %f14935, %f14939, %f14915;
	fma.rn.f32 	%f14996, %f14935, %f14940, %f14916;
	fma.rn.f32 	%f14997, %f14935, %f14941, %f14917;
	fma.rn.f32 	%f14998, %f14935, %f14942, %f14918;
	fma.rn.f32 	%f14999, %f14935, %f14943, %f14919;
	fma.rn.f32 	%f15000, %f14935, %f14944, %f14920;
	fma.rn.f32 	%f15001, %f14936, %f14937, %f14921;
	fma.rn.f32 	%f15002, %f14936, %f14938, %f14922;
	fma.rn.f32 	%f15003, %f14936, %f14939, %f14923;
	fma.rn.f32 	%f15004, %f14936, %f14940, %f14924;
	fma.rn.f32 	%f15005, %f14936, %f14941, %f14925;
	fma.rn.f32 	%f15006, %f14936, %f14942, %f14926;
	fma.rn.f32 	%f15007, %f14936, %f14943, %f14927;
	fma.rn.f32 	%f15008, %f14936, %f14944, %f14928;
	ld.shared.v4.f32 	{%f15009, %f15010, %f15011, %f15012}, [%r172+1024];
	ld.shared.v4.f32 	{%f15013, %f15014, %f15015, %f15016}, [%r172+1280];
	ld.shared.v4.f32 	{%f15017, %f15018, %f15019, %f15020}, [%r174+1024];
	ld.shared.v4.f32 	{%f15021, %f15022, %f15023, %f15024}, [%r174+1280];
	fma.rn.f32 	%f15025, %f15009, %f15017, %f14945;
	fma.rn.f32 	%f15026, %f15009, %f15018, %f14946;
	fma.rn.f32 	%f15027, %f15009, %f15019, %f14947;
	fma.rn.f32 	%f15028, %f15009, %f15020, %f14948;
	fma.rn.f32 	%f15029, %f15009, %f15021, %f14949;
	fma.rn.f32 	%f15030, %f15009, %f15022, %f14950;
	fma.rn.f32 	%f15031, %f15009, %f15023, %f14951;
	fma.rn.f32 	%f15032, %f15009, %f15024, %f14952;
	fma.rn.f32 	%f15033, %f15010, %f15017, %f14953;
	fma.rn.f32 	%f15034, %f15010, %f15018, %f14954;
	fma.rn.f32 	%f15035, %f15010, %f15019, %f14955;
	fma.rn.f32 	%f15036, %f15010, %f15020, %f14956;
	fma.rn.f32 	%f15037, %f15010, %f15021, %f14957;
	fma.rn.f32 	%f15038, %f15010, %f15022, %f14958;
	fma.rn.f32 	%f15039, %f15010, %f15023, %f14959;
	fma.rn.f32 	%f15040, %f15010, %f15024, %f14960;
	fma.rn.f32 	%f15041, %f15011, %f15017, %f14961;
	fma.rn.f32 	%f15042, %f15011, %f15018, %f14962;
	fma.rn.f32 	%f15043, %f15011, %f15019, %f14963;
	fma.rn.f32 	%f15044, %f15011, %f15020, %f14964;
	fma.rn.f32 	%f15045, %f15011, %f15021, %f14965;
	fma.rn.f32 	%f15046, %f15011, %f15022, %f14966;
	fma.rn.f32 	%f15047, %f15011, %f15023, %f14967;
	fma.rn.f32 	%f15048, %f15011, %f15024, %f14968;
	fma.rn.f32 	%f15049, %f15012, %f15017, %f14969;
	fma.rn.f32 	%f15050, %f15012, %f15018, %f14970;
	fma.rn.f32 	%f15051, %f15012, %f15019, %f14971;
	fma.rn.f32 	%f15052, %f15012, %f15020, %f14972;
	fma.rn.f32 	%f15053, %f15012, %f15021, %f14973;
	fma.rn.f32 	%f15054, %f15012, %f15022, %f14974;
	fma.rn.f32 	%f15055, %f15012, %f15023, %f14975;
	fma.rn.f32 	%f15056, %f15012, %f15024, %f14976;
	fma.rn.f32 	%f15057, %f15013, %f15017, %f14977;
	fma.rn.f32 	%f15058, %f15013, %f15018, %f14978;
	fma.rn.f32 	%f15059, %f15013, %f15019, %f14979;
	fma.rn.f32 	%f15060, %f15013, %f15020, %f14980;
	fma.rn.f32 	%f15061, %f15013, %f15021, %f14981;
	fma.rn.f32 	%f15062, %f15013, %f15022, %f14982;
	fma.rn.f32 	%f15063, %f15013, %f15023, %f14983;
	fma.rn.f32 	%f15064, %f15013, %f15024, %f14984;
	fma.rn.f32 	%f15065, %f15014, %f15017, %f14985;
	fma.rn.f32 	%f15066, %f15014, %f15018, %f14986;
	fma.rn.f32 	%f15067, %f15014, %f15019, %f14987;
	fma.rn.f32 	%f15068, %f15014, %f15020, %f14988;
	fma.rn.f32 	%f15069, %f15014, %f15021, %f14989;
	fma.rn.f32 	%f15070, %f15014, %f15022, %f14990;
	fma.rn.f32 	%f15071, %f15014, %f15023, %f14991;
	fma.rn.f32 	%f15072, %f15014, %f15024, %f14992;
	fma.rn.f32 	%f15073, %f15015, %f15017, %f14993;
	fma.rn.f32 	%f15074, %f15015, %f15018, %f14994;
	fma.rn.f32 	%f15075, %f15015, %f15019, %f14995;
	fma.rn.f32 	%f15076, %f15015, %f15020, %f14996;
	fma.rn.f32 	%f15077, %f15015, %f15021, %f14997;
	fma.rn.f32 	%f15078, %f15015, %f15022, %f14998;
	fma.rn.f32 	%f15079, %f15015, %f15023, %f14999;
	fma.rn.f32 	%f15080, %f15015, %f15024, %f15000;
	fma.rn.f32 	%f15081, %f15016, %f15017, %f15001;
	fma.rn.f32 	%f15082, %f15016, %f15018, %f15002;
	fma.rn.f32 	%f15083, %f15016, %f15019, %f15003;
	fma.rn.f32 	%f15084, %f15016, %f15020, %f15004;
	fma.rn.f32 	%f15085, %f15016, %f15021, %f15005;
	fma.rn.f32 	%f15086, %f15016, %f15022, %f15006;
	fma.rn.f32 	%f15087, %f15016, %f15023, %f15007;
	fma.rn.f32 	%f15088, %f15016, %f15024, %f15008;
	ld.shared.v4.f32 	{%f15089, %f15090, %f15091, %f15092}, [%r172+1536];
	ld.shared.v4.f32 	{%f15093, %f15094, %f15095, %f15096}, [%r172+1792];
	ld.shared.v4.f32 	{%f15097, %f15098, %f15099, %f15100}, [%r174+1536];
	ld.shared.v4.f32 	{%f15101, %f15102, %f15103, %f15104}, [%r174+1792];
	fma.rn.f32 	%f15105, %f15089, %f15097, %f15025;
	fma.rn.f32 	%f15106, %f15089, %f15098, %f15026;
	fma.rn.f32 	%f15107, %f15089, %f15099, %f15027;
	fma.rn.f32 	%f15108, %f15089, %f15100, %f15028;
	fma.rn.f32 	%f15109, %f15089, %f15101, %f15029;
	fma.rn.f32 	%f15110, %f15089, %f15102, %f15030;
	fma.rn.f32 	%f15111, %f15089, %f15103, %f15031;
	fma.rn.f32 	%f15112, %f15089, %f15104, %f15032;
	fma.rn.f32 	%f15113, %f15090, %f15097, %f15033;
	fma.rn.f32 	%f15114, %f15090, %f15098, %f15034;
	fma.rn.f32 	%f15115, %f15090, %f15099, %f15035;
	fma.rn.f32 	%f15116, %f15090, %f15100, %f15036;
	fma.rn.f32 	%f15117, %f15090, %f15101, %f15037;
	fma.rn.f32 	%f15118, %f15090, %f15102, %f15038;
	fma.rn.f32 	%f15119, %f15090, %f15103, %f15039;
	fma.rn.f32 	%f15120, %f15090, %f15104, %f15040;
	fma.rn.f32 	%f15121, %f15091, %f15097, %f15041;
	fma.rn.f32 	%f15122, %f15091, %f15098, %f15042;
	fma.rn.f32 	%f15123, %f15091, %f15099, %f15043;
	fma.rn.f32 	%f15124, %f15091, %f15100, %f15044;
	fma.rn.f32 	%f15125, %f15091, %f15101, %f15045;
	fma.rn.f32 	%f15126, %f15091, %f15102, %f15046;
	fma.rn.f32 	%f15127, %f15091, %f15103, %f15047;
	fma.rn.f32 	%f15128, %f15091, %f15104, %f15048;
	fma.rn.f32 	%f15129, %f15092, %f15097, %f15049;
	fma.rn.f32 	%f15130, %f15092, %f15098, %f15050;
	fma.rn.f32 	%f15131, %f15092, %f15099, %f15051;
	fma.rn.f32 	%f15132, %f15092, %f15100, %f15052;
	fma.rn.f32 	%f15133, %f15092, %f15101, %f15053;
	fma.rn.f32 	%f15134, %f15092, %f15102, %f15054;
	fma.rn.f32 	%f15135, %f15092, %f15103, %f15055;
	fma.rn.f32 	%f15136, %f15092, %f15104, %f15056;
	fma.rn.f32 	%f15137, %f15093, %f15097, %f15057;
	fma.rn.f32 	%f15138, %f15093, %f15098, %f15058;
	fma.rn.f32 	%f15139, %f15093, %f15099, %f15059;
	fma.rn.f32 	%f15140, %f15093, %f15100, %f15060;
	fma.rn.f32 	%f15141, %f15093, %f15101, %f15061;
	fma.rn.f32 	%f15142, %f15093, %f15102, %f15062;
	fma.rn.f32 	%f15143, %f15093, %f15103, %f15063;
	fma.rn.f32 	%f15144, %f15093, %f15104, %f15064;
	fma.rn.f32 	%f15145, %f15094, %f15097, %f15065;
	fma.rn.f32 	%f15146, %f15094, %f15098, %f15066;
	fma.rn.f32 	%f15147, %f15094, %f15099, %f15067;
	fma.rn.f32 	%f15148, %f15094, %f15100, %f15068;
	fma.rn.f32 	%f15149, %f15094, %f15101, %f15069;
	fma.rn.f32 	%f15150, %f15094, %f15102, %f15070;
	fma.rn.f32 	%f15151, %f15094, %f15103, %f15071;
	fma.rn.f32 	%f15152, %f15094, %f15104, %f15072;
	fma.rn.f32 	%f15153, %f15095, %f15097, %f15073;
	fma.rn.f32 	%f15154, %f15095, %f15098, %f15074;
	fma.rn.f32 	%f15155, %f15095, %f15099, %f15075;
	fma.rn.f32 	%f15156, %f15095, %f15100, %f15076;
	fma.rn.f32 	%f15157, %f15095, %f15101, %f15077;
	fma.rn.f32 	%f15158, %f15095, %f15102, %f15078;
	fma.rn.f32 	%f15159, %f15095, %f15103, %f15079;
	fma.rn.f32 	%f15160, %f15095, %f15104, %f15080;
	fma.rn.f32 	%f15161, %f15096, %f15097, %f15081;
	fma.rn.f32 	%f15162, %f15096, %f15098, %f15082;
	fma.rn.f32 	%f15163, %f15096, %f15099, %f15083;
	fma.rn.f32 	%f15164, %f15096, %f15100, %f15084;
	fma.rn.f32 	%f15165, %f15096, %f15101, %f15085;
	fma.rn.f32 	%f15166, %f15096, %f15102, %f15086;
	fma.rn.f32 	%f15167, %f15096, %f15103, %f15087;
	fma.rn.f32 	%f15168, %f15096, %f15104, %f15088;
	ld.shared.v4.f32 	{%f15169, %f15170, %f15171, %f15172}, [%r172+2048];
	ld.shared.v4.f32 	{%f15173, %f15174, %f15175, %f15176}, [%r172+2304];
	ld.shared.v4.f32 	{%f15177, %f15178, %f15179, %f15180}, [%r174+2048];
	ld.shared.v4.f32 	{%f15181, %f15182, %f15183, %f15184}, [%r174+2304];
	fma.rn.f32 	%f15185, %f15169, %f15177, %f15105;
	fma.rn.f32 	%f15186, %f15169, %f15178, %f15106;
	fma.rn.f32 	%f15187, %f15169, %f15179, %f15107;
	fma.rn.f32 	%f15188, %f15169, %f15180, %f15108;
	fma.rn.f32 	%f15189, %f15169, %f15181, %f15109;
	fma.rn.f32 	%f15190, %f15169, %f15182, %f15110;
	fma.rn.f32 	%f15191, %f15169, %f15183, %f15111;
	fma.rn.f32 	%f15192, %f15169, %f15184, %f15112;
	fma.rn.f32 	%f15193, %f15170, %f15177, %f15113;
	fma.rn.f32 	%f15194, %f15170, %f15178, %f15114;
	fma.rn.f32 	%f15195, %f15170, %f15179, %f15115;
	fma.rn.f32 	%f15196, %f15170, %f15180, %f15116;
	fma.rn.f32 	%f15197, %f15170, %f15181, %f15117;
	fma.rn.f32 	%f15198, %f15170, %f15182, %f15118;
	fma.rn.f32 	%f15199, %f15170, %f15183, %f15119;
	fma.rn.f32 	%f15200, %f15170, %f15184, %f15120;
	fma.rn.f32 	%f15201, %f15171, %f15177, %f15121;
	fma.rn.f32 	%f15202, %f15171, %f15178, %f15122;
	fma.rn.f32 	%f15203, %f15171, %f15179, %f15123;
	fma.rn.f32 	%f15204, %f15171, %f15180, %f15124;
	fma.rn.f32 	%f15205, %f15171, %f15181, %f15125;
	fma.rn.f32 	%f15206, %f15171, %f15182, %f15126;
	fma.rn.f32 	%f15207, %f15171, %f15183, %f15127;
	fma.rn.f32 	%f15208, %f15171, %f15184, %f15128;
	fma.rn.f32 	%f15209, %f15172, %f15177, %f15129;
	fma.rn.f32 	%f15210, %f15172, %f15178, %f15130;
	fma.rn.f32 	%f15211, %f15172, %f15179, %f15131;
	fma.rn.f32 	%f15212, %f15172, %f15180, %f15132;
	fma.rn.f32 	%f15213, %f15172, %f15181, %f15133;
	fma.rn.f32 	%f15214, %f15172, %f15182, %f15134;
	fma.rn.f32 	%f15215, %f15172, %f15183, %f15135;
	fma.rn.f32 	%f15216, %f15172, %f15184, %f15136;
	fma.rn.f32 	%f15217, %f15173, %f15177, %f15137;
	fma.rn.f32 	%f15218, %f15173, %f15178, %f15138;
	fma.rn.f32 	%f15219, %f15173, %f15179, %f15139;
	fma.rn.f32 	%f15220, %f15173, %f15180, %f15140;
	fma.rn.f32 	%f15221, %f15173, %f15181, %f15141;
	fma.rn.f32 	%f15222, %f15173, %f15182, %f15142;
	fma.rn.f32 	%f15223, %f15173, %f15183, %f15143;
	fma.rn.f32 	%f15224, %f15173, %f15184, %f15144;
	fma.rn.f32 	%f15225, %f15174, %f15177, %f15145;
	fma.rn.f32 	%f15226, %f15174, %f15178, %f15146;
	fma.rn.f32 	%f15227, %f15174, %f15179, %f15147;
	fma.rn.f32 	%f15228, %f15174, %f15180, %f15148;
	fma.rn.f32 	%f15229, %f15174, %f15181, %f15149;
	fma.rn.f32 	%f15230, %f15174, %f15182, %f15150;
	fma.rn.f32 	%f15231, %f15174, %f15183, %f15151;
	fma.rn.f32 	%f15232, %f15174, %f15184, %f15152;
	fma.rn.f32 	%f15233, %f15175, %f15177, %f15153;
	fma.rn.f32 	%f15234, %f15175, %f15178, %f15154;
	fma.rn.f32 	%f15235, %f15175, %f15179, %f15155;
	fma.rn.f32 	%f15236, %f15175, %f15180, %f15156;
	fma.rn.f32 	%f15237, %f15175, %f15181, %f15157;
	fma.rn.f32 	%f15238, %f15175, %f15182, %f15158;
	fma.rn.f32 	%f15239, %f15175, %f15183, %f15159;
	fma.rn.f32 	%f15240, %f15175, %f15184, %f15160;
	fma.rn.f32 	%f15241, %f15176, %f15177, %f15161;
	fma.rn.f32 	%f15242, %f15176, %f15178, %f15162;
	fma.rn.f32 	%f15243, %f15176, %f15179, %f15163;
	fma.rn.f32 	%f15244, %f15176, %f15180, %f15164;
	fma.rn.f32 	%f15245, %f15176, %f15181, %f15165;
	fma.rn.f32 	%f15246, %f15176, %f15182, %f15166;
	fma.rn.f32 	%f15247, %f15176, %f15183, %f15167;
	fma.rn.f32 	%f15248, %f15176, %f15184, %f15168;
	ld.shared.v4.f32 	{%f15249, %f15250, %f15251, %f15252}, [%r172+2560];
	ld.shared.v4.f32 	{%f15253, %f15254, %f15255, %f15256}, [%r172+2816];
	ld.shared.v4.f32 	{%f15257, %f15258, %f15259, %f15260}, [%r174+2560];
	ld.shared.v4.f32 	{%f15261, %f15262, %f15263, %f15264}, [%r174+2816];
	fma.rn.f32 	%f15265, %f15249, %f15257, %f15185;
	fma.rn.f32 	%f15266, %f15249, %f15258, %f15186;
	fma.rn.f32 	%f15267, %f15249, %f15259, %f15187;
	fma.rn.f32 	%f15268, %f15249, %f15260, %f15188;
	fma.rn.f32 	%f15269, %f15249, %f15261, %f15189;
	fma.rn.f32 	%f15270, %f15249, %f15262, %f15190;
	fma.rn.f32 	%f15271, %f15249, %f15263, %f15191;
	fma.rn.f32 	%f15272, %f15249, %f15264, %f15192;
	fma.rn.f32 	%f15273, %f15250, %f15257, %f15193;
	fma.rn.f32 	%f15274, %f15250, %f15258, %f15194;
	fma.rn.f32 	%f15275, %f15250, %f15259, %f15195;
	fma.rn.f32 	%f15276, %f15250, %f15260, %f15196;
	fma.rn.f32 	%f15277, %f15250, %f15261, %f15197;
	fma.rn.f32 	%f15278, %f15250, %f15262, %f15198;
	fma.rn.f32 	%f15279, %f15250, %f15263, %f15199;
	fma.rn.f32 	%f15280, %f15250, %f15264, %f15200;
	fma.rn.f32 	%f15281, %f15251, %f15257, %f15201;
	fma.rn.f32 	%f15282, %f15251, %f15258, %f15202;
	fma.rn.f32 	%f15283, %f15251, %f15259, %f15203;
	fma.rn.f32 	%f15284, %f15251, %f15260, %f15204;
	fma.rn.f32 	%f15285, %f15251, %f15261, %f15205;
	fma.rn.f32 	%f15286, %f15251, %f15262, %f15206;
	fma.rn.f32 	%f15287, %f15251, %f15263, %f15207;
	fma.rn.f32 	%f15288, %f15251, %f15264, %f15208;
	fma.rn.f32 	%f15289, %f15252, %f15257, %f15209;
	fma.rn.f32 	%f15290, %f15252, %f15258, %f15210;
	fma.rn.f32 	%f15291, %f15252, %f15259, %f15211;
	fma.rn.f32 	%f15292, %f15252, %f15260, %f15212;
	fma.rn.f32 	%f15293, %f15252, %f15261, %f15213;
	fma.rn.f32 	%f15294, %f15252, %f15262, %f15214;
	fma.rn.f32 	%f15295, %f15252, %f15263, %f15215;
	fma.rn.f32 	%f15296, %f15252, %f15264, %f15216;
	fma.rn.f32 	%f15297, %f15253, %f15257, %f15217;
	fma.rn.f32 	%f15298, %f15253, %f15258, %f15218;
	fma.rn.f32 	%f15299, %f15253, %f15259, %f15219;
	fma.rn.f32 	%f15300, %f15253, %f15260, %f15220;
	fma.rn.f32 	%f15301, %f15253, %f15261, %f15221;
	fma.rn.f32 	%f15302, %f15253, %f15262, %f15222;
	fma.rn.f32 	%f15303, %f15253, %f15263, %f15223;
	fma.rn.f32 	%f15304, %f15253, %f15264, %f15224;
	fma.rn.f32 	%f15305, %f15254, %f15257, %f15225;
	fma.rn.f32 	%f15306, %f15254, %f15258, %f15226;
	fma.rn.f32 	%f15307, %f15254, %f15259, %f15227;
	fma.rn.f32 	%f15308, %f15254, %f15260, %f15228;
	fma.rn.f32 	%f15309, %f15254, %f15261, %f15229;
	fma.rn.f32 	%f15310, %f15254, %f15262, %f15230;
	fma.rn.f32 	%f15311, %f15254, %f15263, %f15231;
	fma.rn.f32 	%f15312, %f15254, %f15264, %f15232;
	fma.rn.f32 	%f15313, %f15255, %f15257, %f15233;
	fma.rn.f32 	%f15314, %f15255, %f15258, %f15234;
	fma.rn.f32 	%f15315, %f15255, %f15259, %f15235;
	fma.rn.f32 	%f15316, %f15255, %f15260, %f15236;
	fma.rn.f32 	%f15317, %f15255, %f15261, %f15237;
	fma.rn.f32 	%f15318, %f15255, %f15262, %f15238;
	fma.rn.f32 	%f15319, %f15255, %f15263, %f15239;
	fma.rn.f32 	%f15320, %f15255, %f15264, %f15240;
	fma.rn.f32 	%f15321, %f15256, %f15257, %f15241;
	fma.rn.f32 	%f15322, %f15256, %f15258, %f15242;
	fma.rn.f32 	%f15323, %f15256, %f15259, %f15243;
	fma.rn.f32 	%f15324, %f15256, %f15260, %f15244;
	fma.rn.f32 	%f15325, %f15256, %f15261, %f15245;
	fma.rn.f32 	%f15326, %f15256, %f15262, %f15246;
	fma.rn.f32 	%f15327, %f15256, %f15263, %f15247;
	fma.rn.f32 	%f15328, %f15256, %f15264, %f15248;
	ld.shared.v4.f32 	{%f15329, %f15330, %f15331, %f15332}, [%r172+3072];
	ld.shared.v4.f32 	{%f15333, %f15334, %f15335, %f15336}, [%r172+3328];
	ld.shared.v4.f32 	{%f15337, %f15338, %f15339, %f15340}, [%r174+3072];
	ld.shared.v4.f32 	{%f15341, %f15342, %f15343, %f15344}, [%r174+3328];
	fma.rn.f32 	%f15345, %f15329, %f15337, %f15265;
	fma.rn.f32 	%f15346, %f15329, %f15338, %f15266;
	fma.rn.f32 	%f15347, %f15329, %f15339, %f15267;
	fma.rn.f32 	%f15348, %f15329, %f15340, %f15268;
	fma.rn.f32 	%f15349, %f15329, %f15341, %f15269;
	fma.rn.f32 	%f15350, %f15329, %f15342, %f15270;
	fma.rn.f32 	%f15351, %f15329, %f15343, %f15271;
	fma.rn.f32 	%f15352, %f15329, %f15344, %f15272;
	fma.rn.f32 	%f15353, %f15330, %f15337, %f15273;
	fma.rn.f32 	%f15354, %f15330, %f15338, %f15274;
	fma.rn.f32 	%f15355, %f15330, %f15339, %f15275;
	fma.rn.f32 	%f15356, %f15330, %f15340, %f15276;
	fma.rn.f32 	%f15357, %f15330, %f15341, %f15277;
	fma.rn.f32 	%f15358, %f15330, %f15342, %f15278;
	fma.rn.f32 	%f15359, %f15330, %f15343, %f15279;
	fma.rn.f32 	%f15360, %f15330, %f15344, %f15280;
	fma.rn.f32 	%f15361, %f15331, %f15337, %f15281;
	fma.rn.f32 	%f15362, %f15331, %f15338, %f15282;
	fma.rn.f32 	%f15363, %f15331, %f15339, %f15283;
	fma.rn.f32 	%f15364, %f15331, %f15340, %f15284;
	fma.rn.f32 	%f15365, %f15331, %f15341, %f15285;
	fma.rn.f32 	%f15366, %f15331, %f15342, %f15286;
	fma.rn.f32 	%f15367, %f15331, %f15343, %f15287;
	fma.rn.f32 	%f15368, %f15331, %f15344, %f15288;
	fma.rn.f32 	%f15369, %f15332, %f15337, %f15289;
	fma.rn.f32 	%f15370, %f15332, %f15338, %f15290;
	fma.rn.f32 	%f15371, %f15332, %f15339, %f15291;
	fma.rn.f32 	%f15372, %f15332, %f15340, %f15292;
	fma.rn.f32 	%f15373, %f15332, %f15341, %f15293;
	fma.rn.f32 	%f15374, %f15332, %f15342, %f15294;
	fma.rn.f32 	%f15375, %f15332, %f15343, %f15295;
	fma.rn.f32 	%f15376, %f15332, %f15344, %f15296;
	fma.rn.f32 	%f15377, %f15333, %f15337, %f15297;
	fma.rn.f32 	%f15378, %f15333, %f15338, %f15298;
	fma.rn.f32 	%f15379, %f15333, %f15339, %f15299;
	fma.rn.f32 	%f15380, %f15333, %f15340, %f15300;
	fma.rn.f32 	%f15381, %f15333, %f15341, %f15301;
	fma.rn.f32 	%f15382, %f15333, %f15342, %f15302;
	fma.rn.f32 	%f15383, %f15333, %f15343, %f15303;
	fma.rn.f32 	%f15384, %f15333, %f15344, %f15304;
	fma.rn.f32 	%f15385, %f15334, %f15337, %f15305;
	fma.rn.f32 	%f15386, %f15334, %f15338, %f15306;
	fma.rn.f32 	%f15387, %f15334, %f15339, %f15307;
	fma.rn.f32 	%f15388, %f15334, %f15340, %f15308;
	fma.rn.f32 	%f15389, %f15334, %f15341, %f15309;
	fma.rn.f32 	%f15390, %f15334, %f15342, %f15310;
	fma.rn.f32 	%f15391, %f15334, %f15343, %f15311;
	fma.rn.f32 	%f15392, %f15334, %f15344, %f15312;
	fma.rn.f32 	%f15393, %f15335, %f15337, %f15313;
	fma.rn.f32 	%f15394, %f15335, %f15338, %f15314;
	fma.rn.f32 	%f15395, %f15335, %f15339, %f15315;
	fma.rn.f32 	%f15396, %f15335, %f15340, %f15316;
	fma.rn.f32 	%f15397, %f15335, %f15341, %f15317;
	fma.rn.f32 	%f15398, %f15335, %f15342, %f15318;
	fma.rn.f32 	%f15399, %f15335, %f15343, %f15319;
	fma.rn.f32 	%f15400, %f15335, %f15344, %f15320;
	fma.rn.f32 	%f15401, %f15336, %f15337, %f15321;
	fma.rn.f32 	%f15402, %f15336, %f15338, %f15322;
	fma.rn.f32 	%f15403, %f15336, %f15339, %f15323;
	fma.rn.f32 	%f15404, %f15336, %f15340, %f15324;
	fma.rn.f32 	%f15405, %f15336, %f15341, %f15325;
	fma.rn.f32 	%f15406, %f15336, %f15342, %f15326;
	fma.rn.f32 	%f15407, %f15336, %f15343, %f15327;
	fma.rn.f32 	%f15408, %f15336, %f15344, %f15328;
	ld.shared.v4.f32 	{%f15409, %f15410, %f15411, %f15412}, [%r172+3584];
	ld.shared.v4.f32 	{%f15413, %f15414, %f15415, %f15416}, [%r172+3840];
	ld.shared.v4.f32 	{%f15417, %f15418, %f15419, %f15420}, [%r174+3584];
	ld.shared.v4.f32 	{%f15421, %f15422, %f15423, %f15424}, [%r174+3840];
	fma.rn.f32 	%f481, %f15409, %f15417, %f15345;
	fma.rn.f32 	%f482, %f15409, %f15418, %f15346;
	fma.rn.f32 	%f483, %f15409, %f15419, %f15347;
	fma.rn.f32 	%f484, %f15409, %f15420, %f15348;
	fma.rn.f32 	%f485, %f15409, %f15421, %f15349;
	fma.rn.f32 	%f486, %f15409, %f15422, %f15350;
	fma.rn.f32 	%f487, %f15409, %f15423, %f15351;
	fma.rn.f32 	%f488, %f15409, %f15424, %f15352;
	fma.rn.f32 	%f489, %f15410, %f15417, %f15353;
	fma.rn.f32 	%f490, %f15410, %f15418, %f15354;
	fma.rn.f32 	%f491, %f15410, %f15419, %f15355;
	fma.rn.f32 	%f492, %f15410, %f15420, %f15356;
	fma.rn.f32 	%f493, %f15410, %f15421, %f15357;
	fma.rn.f32 	%f494, %f15410, %f15422, %f15358;
	fma.rn.f32 	%f495, %f15410, %f15423, %f15359;
	fma.rn.f32 	%f496, %f15410, %f15424, %f15360;
	fma.rn.f32 	%f497, %f15411, %f15417, %f15361;
	fma.rn.f32 	%f498, %f15411, %f15418, %f15362;
	fma.rn.f32 	%f499, %f15411, %f15419, %f15363;
	fma.rn.f32 	%f500, %f15411, %f15420, %f15364;
	fma.rn.f32 	%f501, %f15411, %f15421, %f15365;
	fma.rn.f32 	%f502, %f15411, %f15422, %f15366;
	fma.rn.f32 	%f503, %f15411, %f15423, %f15367;
	fma.rn.f32 	%f504, %f15411, %f15424, %f15368;
	fma.rn.f32 	%f505, %f15412, %f15417, %f15369;
	fma.rn.f32 	%f506, %f15412, %f15418, %f15370;
	fma.rn.f32 	%f507, %f15412, %f15419, %f15371;
	fma.rn.f32 	%f508, %f15412, %f15420, %f15372;
	fma.rn.f32 	%f509, %f15412, %f15421, %f15373;
	fma.rn.f32 	%f510, %f15412, %f15422, %f15374;
	fma.rn.f32 	%f511, %f15412, %f15423, %f15375;
	fma.rn.f32 	%f512, %f15412, %f15424, %f15376;
	fma.rn.f32 	%f513, %f15413, %f15417, %f15377;
	fma.rn.f32 	%f514, %f15413, %f15418, %f15378;
	fma.rn.f32 	%f515, %f15413, %f15419, %f15379;
	fma.rn.f32 	%f516, %f15413, %f15420, %f15380;
	fma.rn.f32 	%f517, %f15413, %f15421, %f15381;
	fma.rn.f32 	%f518, %f15413, %f15422, %f15382;
	fma.rn.f32 	%f519, %f15413, %f15423, %f15383;
	fma.rn.f32 	%f520, %f15413, %f15424, %f15384;
	fma.rn.f32 	%f521, %f15414, %f15417, %f15385;
	fma.rn.f32 	%f522, %f15414, %f15418, %f15386;
	fma.rn.f32 	%f523, %f15414, %f15419, %f15387;
	fma.rn.f32 	%f524, %f15414, %f15420, %f15388;
	fma.rn.f32 	%f525, %f15414, %f15421, %f15389;
	fma.rn.f32 	%f526, %f15414, %f15422, %f15390;
	fma.rn.f32 	%f527, %f15414, %f15423, %f15391;
	fma.rn.f32 	%f528, %f15414, %f15424, %f15392;
	fma.rn.f32 	%f529, %f15415, %f15417, %f15393;
	fma.rn.f32 	%f530, %f15415, %f15418, %f15394;
	fma.rn.f32 	%f531, %f15415, %f15419, %f15395;
	fma.rn.f32 	%f532, %f15415, %f15420, %f15396;
	fma.rn.f32 	%f533, %f15415, %f15421, %f15397;
	fma.rn.f32 	%f534, %f15415, %f15422, %f15398;
	fma.rn.f32 	%f535, %f15415, %f15423, %f15399;
	fma.rn.f32 	%f536, %f15415, %f15424, %f15400;
	fma.rn.f32 	%f537, %f15416, %f15417, %f15401;
	fma.rn.f32 	%f538, %f15416, %f15418, %f15402;
	fma.rn.f32 	%f539, %f15416, %f15419, %f15403;
	fma.rn.f32 	%f540, %f15416, %f15420, %f15404;
	fma.rn.f32 	%f541, %f15416, %f15421, %f15405;
	fma.rn.f32 	%f542, %f15416, %f15422, %f15406;
	fma.rn.f32 	%f543, %f15416, %f15423, %f15407;
	fma.rn.f32 	%f544, %f15416, %f15424, %f15408;
	shr.u32 	%r175, %r166, 1;
	setp.ne.s32 	%p8, %r175, 7;
	@%p8 bra 	$L__BB3_16;
	mov.u32 	%r176, %tid.x;
	shl.b32 	%r177, %r176, 11;
	and.b32  	%r178, %r177, 2048;
	mov.u32 	%r179, %tid.y;
	shl.b32 	%r180, %r179, 4;
	mov.u32 	%r181, _ZZ16sgemm_b2b_kernelILi640000ELi128ELi128ELi128EEvPfS0_S0_S0_S0_E3s_a;
	add.s32 	%r182, %r181, %r180;
	add.s32 	%r183, %r182, %r178;
	st.shared.f32 	[%r183+4096], %f1;
	st.shared.f32 	[%r183+4608], %f2;
	st.shared.f32 	[%r183+5120], %f3;
	st.shared.f32 	[%r183+5632], %f4;
	st.shared.f32 	[%r183+4100], %f9;
	st.shared.f32 	[%r183+4612], %f10;
	st.shared.f32 	[%r183+5124], %f11;
	st.shared.f32 	[%r183+5636], %f12;
	st.shared.f32 	[%r183+4104], %f17;
	st.shared.f32 	[%r183+4616], %f18;
	st.shared.f32 	[%r183+5128], %f19;
	st.shared.f32 	[%r183+5640], %f20;
	st.shared.f32 	[%r183+4108], %f25;
	st.shared.f32 	[%r183+4620], %f26;
	st.shared.f32 	[%r183+5132], %f27;
	st.shared.f32 	[%r183+5644], %f28;
	st.shared.f32 	[%r183+4352], %f33;
	st.shared.f32 	[%r183+4864], %f34;
	st.shared.f32 	[%r183+5376], %f35;
	st.shared.f32 	[%r183+5888], %f36;
	st.shared.f32 	[%r183+4356], %f41;
	st.shared.f32 	[%r183+4868], %f42;
	st.shared.f32 	[%r183+5380], %f43;
	st.shared.f32 	[%r183+5892], %f44;
	st.shared.f32 	[%r183+4360], %f49;
	st.shared.f32 	[%r183+4872], %f50;
	st.shared.f32 	[%r183+5384], %f51;
	st.shared.f32 	[%r183+5896], %f52;
	st.shared.f32 	[%r183+4364], %f57;
	st.shared.f32 	[%r183+4876], %f58;
	st.shared.f32 	[%r183+5388], %f59;
	st.shared.f32 	[%r183+5900], %f60;
$L__BB3_16:
	mov.u32 	%r184, %tid.x;
	setp.gt.u32 	%p9, %r184, 1;
	mov.u32 	%r185, %tid.y;
	shl.b32 	%r186, %r185, 4;
	add.s32 	%r187, %r186, %r184;
	shl.b32 	%r188, %r187, 4;
	mov.u32 	%r189, _ZZ16sgemm_b2b_kernelILi640000ELi128ELi128ELi128EEvPfS0_S0_S0_S0_E4s_b1;
	add.s32 	%r190, %r189, %r188;
	st.shared.v4.f32 	[%r190+4096], {%f477, %f478, %f479, %f480};
	bar.sync 	0;
	ld.global.nc.v4.f32 	{%f545, %f546, %f547, %f548}, [%rd1+32768];
	mov.u32 	%r191, _ZZ16sgemm_b2b_kernelILi640000ELi128ELi128ELi128EEvPfS0_S0_S0_S0_E3s_a;
	add.s32 	%r3, %r191, %r186;
	ld.shared.v4.f32 	{%f15425, %f15426, %f15427, %f15428}, [%r3+4096];
	ld.shared.v4.f32 	{%f15429, %f15430, %f15431, %f15432}, [%r3+4352];
	shl.b32 	%r192, %r184, 4;
	add.s32 	%r193, %r189, %r192;
	ld.shared.v4.f32 	{%f15433, %f15434, %f15435, %f15436}, [%r193+4096];
	ld.shared.v4.f32 	{%f15437, %f15438, %f15439, %f15440}, [%r193+4352];
	fma.rn.f32 	%f15441, %f15425, %f15433, %f481;
	fma.rn.f32 	%f15442, %f15425, %f15434, %f482;
	fma.rn.f32 	%f15443, %f15425, %f15435, %f483;
	fma.rn.f32 	%f15444, %f15425, %f15436, %f484;
	fma.rn.f32 	%f15445, %f15425, %f15437, %f485;
	fma.rn.f32 	%f15446, %f15425, %f15438, %f486;
	fma.rn.f32 	%f15447, %f15425, %f15439, %f487;
	fma.rn.f32 	%f15448, %f15425, %f15440, %f488;
	fma.rn.f32 	%f15449, %f15426, %f15433, %f489;
	fma.rn.f32 	%f15450, %f15426, %f15434, %f490;
	fma.rn.f32 	%f15451, %f15426, %f15435, %f491;
	fma.rn.f32 	%f15452, %f15426, %f15436, %f492;
	fma.rn.f32 	%f15453, %f15426, %f15437, %f493;
	fma.rn.f32 	%f15454, %f15426, %f15438, %f494;
	fma.rn.f32 	%f15455, %f15426, %f15439, %f495;
	fma.rn.f32 	%f15456, %f15426, %f15440, %f496;
	fma.rn.f32 	%f15457, %f15427, %f15433, %f497;
	fma.rn.f32 	%f15458, %f15427, %f15434, %f498;
	fma.rn.f32 	%f15459, %f15427, %f15435, %f499;
	fma.rn.f32 	%f15460, %f15427, %f15436, %f500;
	fma.rn.f32 	%f15461, %f15427, %f15437, %f501;
	fma.rn.f32 	%f15462, %f15427, %f15438, %f502;
	fma.rn.f32 	%f15463, %f15427, %f15439, %f503;
	fma.rn.f32 	%f15464, %f15427, %f15440, %f504;
	fma.rn.f32 	%f15465, %f15428, %f15433, %f505;
	fma.rn.f32 	%f15466, %f15428, %f15434, %f506;
	fma.rn.f32 	%f15467, %f15428, %f15435, %f507;
	fma.rn.f32 	%f15468, %f15428, %f15436, %f508;
	fma.rn.f32 	%f15469, %f15428, %f15437, %f509;
	fma.rn.f32 	%f15470, %f15428, %f15438, %f510;
	fma.rn.f32 	%f15471, %f15428, %f15439, %f511;
	fma.rn.f32 	%f15472, %f15428, %f15440, %f512;
	fma.rn.f32 	%f15473, %f15429, %f15433, %f513;
	fma.rn.f32 	%f15474, %f15429, %f15434, %f514;
	fma.rn.f32 	%f15475, %f15429, %f15435, %f515;
	fma.rn.f32 	%f15476, %f15429, %f15436, %f516;
	fma.rn.f32 	%f15477, %f15429, %f15437, %f517;
	fma.rn.f32 	%f15478, %f15429, %f15438, %f518;
	fma.rn.f32 	%f15479, %f15429, %f15439, %f519;
	fma.rn.f32 	%f15480, %f15429, %f15440, %f520;
	fma.rn.f32 	%f15481, %f15430, %f15433, %f521;
	fma.rn.f32 	%f15482, %f15430, %f15434, %f522;
	fma.rn.f32 	%f15483, %f15430, %f15435, %f523;
	fma.rn.f32 	%f15484, %f15430, %f15436, %f524;
	fma.rn.f32 	%f15485, %f15430, %f15437, %f525;
	fma.rn.f32 	%f15486, %f15430, %f15438, %f526;
	fma.rn.f32 	%f15487, %f15430, %f15439, %f527;
	fma.rn.f32 	%f15488, %f15430, %f15440, %f528;
	fma.rn.f32 	%f15489, %f15431, %f15433, %f529;
	fma.rn.f32 	%f15490, %f15431, %f15434, %f530;
	fma.rn.f32 	%f15491, %f15431, %f15435, %f531;
	fma.rn.f32 	%f15492, %f15431, %f15436, %f532;
	fma.rn.f32 	%f15493, %f15431, %f15437, %f533;
	fma.rn.f32 	%f15494, %f15431, %f15438, %f534;
	fma.rn.f32 	%f15495, %f15431, %f15439, %f535;
	fma.rn.f32 	%f15496, %f15431, %f15440, %f536;
	fma.rn.f32 	%f15497, %f15432, %f15433, %f537;
	fma.rn.f32 	%f15498, %f15432, %f15434, %f538;
	fma.rn.f32 	%f15499, %f15432, %f15435, %f539;
	fma.rn.f32 	%f15500, %f15432, %f15436, %f540;
	fma.rn.f32 	%f15501, %f15432, %f15437, %f541;
	fma.rn.f32 	%f15502, %f15432, %f15438, %f542;
	fma.rn.f32 	%f15503, %f15432, %f15439, %f543;
	fma.rn.f32 	%f15504, %f15432, %f15440, %f544;
	ld.shared.v4.f32 	{%f15505, %f15506, %f15507, %f15508}, [%r3+4608];
	ld.shared.v4.f32 	{%f15509, %f15510, %f15511, %f15512}, [%r3+4864];
	ld.shared.v4.f32 	{%f15513, %f15514, %f15515, %f15516}, [%r193+4608];
	ld.shared.v4.f32 	{%f15517, %f15518, %f15519, %f15520}, [%r193+4864];
	fma.rn.f32 	%f15521, %f15505, %f15513, %f15441;
	fma.rn.f32 	%f15522, %f15505, %f15514, %f15442;
	fma.rn.f32 	%f15523, %f15505, %f15515, %f15443;
	fma.rn.f32 	%f15524, %f15505, %f15516, %f15444;
	fma.rn.f32 	%f15525, %f15505, %f15517, %f15445;
	fma.rn.f32 	%f15526, %f15505, %f15518, %f15446;
	fma.rn.f32 	%f15527, %f15505, %f15519, %f15447;
	fma.rn.f32 	%f15528, %f15505, %f15520, %f15448;
	fma.rn.f32 	%f15529, %f15506, %f15513, %f15449;
	fma.rn.f32 	%f15530, %f15506, %f15514, %f15450;
	fma.rn.f32 	%f15531, %f15506, %f15515, %f15451;
	fma.rn.f32 	%f15532, %f15506, %f15516, %f15452;
	fma.rn.f32 	%f15533, %f15506, %f15517, %f15453;
	fma.rn.f32 	%f15534, %f15506, %f15518, %f15454;
	fma.rn.f32 	%f15535, %f15506, %f15519, %f15455;
	fma.rn.f32 	%f15536, %f15506, %f15520, %f15456;
	fma.rn.f32 	%f15537, %f15507, %f15513, %f15457;
	fma.rn.f32 	%f15538, %f15507, %f15514, %f15458;
	fma.rn.f32 	%f15539, %f15507, %f15515, %f15459;
	fma.rn.f32 	%f15540, %f15507, %f15516, %f15460;
	fma.rn.f32 	%f15541, %f15507, %f15517, %f15461;
	fma.rn.f32 	%f15542, %f15507, %f15518, %f15462;
	fma.rn.f32 	%f15543, %f15507, %f15519, %f15463;
	fma.rn.f32 	%f15544, %f15507, %f15520, %f15464;
	fma.rn.f32 	%f15545, %f15508, %f15513, %f15465;
	fma.rn.f32 	%f15546, %f15508, %f15514, %f15466;
	fma.rn.f32 	%f15547, %f15508, %f15515, %f15467;
	fma.rn.f32 	%f15548, %f15508, %f15516, %f15468;
	fma.rn.f32 	%f15549, %f15508, %f15517, %f15469;
	fma.rn.f32 	%f15550, %f15508, %f15518, %f15470;
	fma.rn.f32 	%f15551, %f15508, %f15519, %f15471;
	fma.rn.f32 	%f15552, %f15508, %f15520, %f15472;
	fma.rn.f32 	%f15553, %f15509, %f15513, %f15473;
	fma.rn.f32 	%f15554, %f15509, %f15514, %f15474;
	fma.rn.f32 	%f15555, %f15509, %f15515, %f15475;
	fma.rn.f32 	%f15556, %f15509, %f15516, %f15476;
	fma.rn.f32 	%f15557, %f15509, %f15517, %f15477;
	fma.rn.f32 	%f15558, %f15509, %f15518, %f15478;
	fma.rn.f32 	%f15559, %f15509, %f15519, %f15479;
	fma.rn.f32 	%f15560, %f15509, %f15520, %f15480;
	fma.rn.f32 	%f15561, %f15510, %f15513, %f15481;
	fma.rn.f32 	%f15562, %f15510, %f15514, %f15482;
	fma.rn.f32 	%f15563, %f15510, %f15515, %f15483;
	fma.rn.f32 	%f15564, %f15510, %f15516, %f15484;
	fma.rn.f32 	%f15565, %f15510, %f15517, %f15485;
	fma.rn.f32 	%f15566, %f15510, %f15518, %f15486;
	fma.rn.f32 	%f15567, %f15510, %f15519, %f15487;
	fma.rn.f32 	%f15568, %f15510, %f15520, %f15488;
	fma.rn.f32 	%f15569, %f15511, %f15513, %f15489;
	fma.rn.f32 	%f15570, %f15511, %f15514, %f15490;
	fma.rn.f32 	%f15571, %f15511, %f15515, %f15491;
	fma.rn.f32 	%f15572, %f15511, %f15516, %f15492;
	fma.rn.f32 	%f15573, %f15511, %f15517, %f15493;
	fma.rn.f32 	%f15574, %f15511, %f15518, %f15494;
	fma.rn.f32 	%f15575, %f15511, %f15519, %f15495;
	fma.rn.f32 	%f15576, %f15511, %f15520, %f15496;
	fma.rn.f32 	%f15577, %f15512, %f15513, %f15497;
	fma.rn.f32 	%f15578, %f15512, %f15514, %f15498;
	fma.rn.f32 	%f15579, %f15512, %f15515, %f15499;
	fma.rn.f32 	%f15580, %f15512, %f15516, %f15500;
	fma.rn.f32 	%f15581, %f15512, %f15517, %f15501;
	fma.rn.f32 	%f15582, %f15512, %f15518, %f15502;
	fma.rn.f32 	%f15583, %f15512, %f15519, %f15503;
	fma.rn.f32 	%f15584, %f15512, %f15520, %f15504;
	ld.shared.v4.f32 	{%f15585, %f15586, %f15587, %f15588}, [%r3+5120];
	ld.shared.v4.f32 	{%f15589, %f15590, %f15591, %f15592}, [%r3+5376];
	ld.shared.v4.f32 	{%f15593, %f15594, %f15595, %f15596}, [%r193+5120];
	ld.shared.v4.f32 	{%f15597, %f15598, %f15599, %f15600}, [%r193+5376];
	fma.rn.f32 	%f15601, %f15585, %f15593, %f15521;
	fma.rn.f32 	%f15602, %f15585, %f15594, %f15522;
	fma.rn.f32 	%f15603, %f15585, %f15595, %f15523;
	fma.rn.f32 	%f15604, %f15585, %f15596, %f15524;
	fma.rn.f32 	%f15605, %f15585, %f15597, %f15525;
	fma.rn.f32 	%f15606, %f15585, %f15598, %f15526;
	fma.rn.f32 	%f15607, %f15585, %f15599, %f15527;
	fma.rn.f32 	%f15608, %f15585, %f15600, %f15528;
	fma.rn.f32 	%f15609, %f15586, %f15593, %f15529;
	fma.rn.f32 	%f15610, %f15586, %f15594, %f15530;
	fma.rn.f32 	%f15611, %f15586, %f15595, %f15531;
	fma.rn.f32 	%f15612, %f15586, %f15596, %f15532;
	fma.rn.f32 	%f15613, %f15586, %f15597, %f15533;
	fma.rn.f32 	%f15614, %f15586, %f15598, %f15534;
	fma.rn.f32 	%f15615, %f15586, %f15599, %f15535;
	fma.rn.f32 	%f15616, %f15586, %f15600, %f15536;
	fma.rn.f32 	%f15617, %f15587, %f15593, %f15537;
	fma.rn.f32 	%f15618, %f15587, %f15594, %f15538;
	fma.rn.f32 	%f15619, %f15587, %f15595, %f15539;
	fma.rn.f32 	%f15620, %f15587, %f15596, %f15540;
	fma.rn.f32 	%f15621, %f15587, %f15597, %f15541;
	fma.rn.f32 	%f15622, %f15587, %f15598, %f15542;
	fma.rn.f32 	%f15623, %f15587, %f15599, %f15543;
	fma.rn.f32 	%f15624, %f15587, %f15600, %f15544;
	fma.rn.f32 	%f15625, %f15588, %f15593, %f15545;
	fma.rn.f32 	%f15626, %f15588, %f15594, %f15546;
	fma.rn.f32 	%f15627, %f15588, %f15595, %f15547;
	fma.rn.f32 	%f15628, %f15588, %f15596, %f15548;
	fma.rn.f32 	%f15629, %f15588, %f15597, %f15549;
	fma.rn.f32 	%f15630, %f15588, %f15598, %f15550;
	fma.rn.f32 	%f15631, %f15588, %f15599, %f15551;
	fma.rn.f32 	%f15632, %f15588, %f15600, %f15552;
	fma.rn.f32 	%f15633, %f15589, %f15593, %f15553;
	fma.rn.f32 	%f15634, %f15589, %f15594, %f15554;
	fma.rn.f32 	%f15635, %f15589, %f15595, %f15555;
	fma.rn.f32 	%f15636, %f15589, %f15596, %f15556;
	fma.rn.f32 	%f15637, %f15589, %f15597, %f15557;
	fma.rn.f32 	%f15638, %f15589, %f15598, %f15558;
	fma.rn.f32 	%f15639, %f15589, %f15599, %f15559;
	fma.rn.f32 	%f15640, %f15589, %f15600, %f15560;
	fma.rn.f32 	%f15641, %f15590, %f15593, %f15561;
	fma.rn.f32 	%f15642, %f15590, %f15594, %f15562;
	fma.rn.f32 	%f15643, %f15590, %f15595, %f15563;
	fma.rn.f32 	%f15644, %f15590, %f15596, %f15564;
	fma.rn.f32 	%f15645, %f15590, %f15597, %f15565;
	fma.rn.f32 	%f15646, %f15590, %f15598, %f15566;
	fma.rn.f32 	%f15647, %f15590, %f15599, %f15567;
	fma.rn.f32 	%f15648, %f15590, %f15600, %f15568;
	fma.rn.f32 	%f15649, %f15591, %f15593, %f15569;
	fma.rn.f32 	%f15650, %f15591, %f15594, %f15570;
	fma.rn.f32 	%f15651, %f15591, %f15595, %f15571;
	fma.rn.f32 	%f15652, %f15591, %f15596, %f15572;
	fma.rn.f32 	%f15653, %f15591, %f15597, %f15573;
	fma.rn.f32 	%f15654, %f15591, %f15598, %f15574;
	fma.rn.f32 	%f15655, %f15591, %f15599, %f15575;
	fma.rn.f32 	%f15656, %f15591, %f15600, %f15576;
	fma.rn.f32 	%f15657, %f15592, %f15593, %f15577;
	fma.rn.f32 	%f15658, %f15592, %f15594, %f15578;
	fma.rn.f32 	%f15659, %f15592, %f15595, %f15579;
	fma.rn.f32 	%f15660, %f15592, %f15596, %f15580;
	fma.rn.f32 	%f15661, %f15592, %f15597, %f15581;
	fma.rn.f32 	%f15662, %f15592, %f15598, %f15582;
	fma.rn.f32 	%f15663, %f15592, %f15599, %f15583;
	fma.rn.f32 	%f15664, %f15592, %f15600, %f15584;
	ld.shared.v4.f32 	{%f15665, %f15666, %f15667, %f15668}, [%r3+5632];
	ld.shared.v4.f32 	{%f15669, %f15670, %f15671, %f15672}, [%r3+5888];
	ld.shared.v4.f32 	{%f15673, %f15674, %f15675, %f15676}, [%r193+5632];
	ld.shared.v4.f32 	{%f15677, %f15678, %f15679, %f15680}, [%r193+5888];
	fma.rn.f32 	%f15681, %f15665, %f15673, %f15601;
	fma.rn.f32 	%f15682, %f15665, %f15674, %f15602;
	fma.rn.f32 	%f15683, %f15665, %f15675, %f15603;
	fma.rn.f32 	%f15684, %f15665, %f15676, %f15604;
	fma.rn.f32 	%f15685, %f15665, %f15677, %f15605;
	fma.rn.f32 	%f15686, %f15665, %f15678, %f15606;
	fma.rn.f32 	%f15687, %f15665, %f15679, %f15607;
	fma.rn.f32 	%f15688, %f15665, %f15680, %f15608;
	fma.rn.f32 	%f15689, %f15666, %f15673, %f15609;
	fma.rn.f32 	%f15690, %f15666, %f15674, %f15610;
	fma.rn.f32 	%f15691, %f15666, %f15675, %f15611;
	fma.rn.f32 	%f15692, %f15666, %f15676, %f15612;
	fma.rn.f32 	%f15693, %f15666, %f15677, %f15613;
	fma.rn.f32 	%f15694, %f15666, %f15678, %f15614;
	fma.rn.f32 	%f15695, %f15666, %f15679, %f15615;
	fma.rn.f32 	%f15696, %f15666, %f15680, %f15616;
	fma.rn.f32 	%f15697, %f15667, %f15673, %f15617;
	fma.rn.f32 	%f15698, %f15667, %f15674, %f15618;
	fma.rn.f32 	%f15699, %f15667, %f15675, %f15619;
	fma.rn.f32 	%f15700, %f15667, %f15676, %f15620;
	fma.rn.f32 	%f15701, %f15667, %f15677, %f15621;
	fma.rn.f32 	%f15702, %f15667, %f15678, %f15622;
	fma.rn.f32 	%f15703, %f15667, %f15679, %f15623;
	fma.rn.f32 	%f15704, %f15667, %f15680, %f15624;
	fma.rn.f32 	%f15705, %f15668, %f15673, %f15625;
	fma.rn.f32 	%f15706, %f15668, %f15674, %f15626;
	fma.rn.f32 	%f15707, %f15668, %f15675, %f15627;
	fma.rn.f32 	%f15708, %f15668, %f15676, %f15628;
	fma.rn.f32 	%f15709, %f15668, %f15677, %f15629;
	fma.rn.f32 	%f15710, %f15668, %f15678, %f15630;
	fma.rn.f32 	%f15711, %f15668, %f15679, %f15631;
	fma.rn.f32 	%f15712, %f15668, %f15680, %f15632;
	fma.rn.f32 	%f15713, %f15669, %f15673, %f15633;
	fma.rn.f32 	%f15714, %f15669, %f15674, %f15634;
	fma.rn.f32 	%f15715, %f15669, %f15675, %f15635;
	fma.rn.f32 	%f15716, %f15669, %f15676, %f15636;
	fma.rn.f32 	%f15717, %f15669, %f15677, %f15637;
	fma.rn.f32 	%f15718, %f15669, %f15678, %f15638;
	fma.rn.f32 	%f15719, %f15669, %f15679, %f15639;
	fma.rn.f32 	%f15720, %f15669, %f15680, %f15640;
	fma.rn.f32 	%f15721, %f15670, %f15673, %f15641;
	fma.rn.f32 	%f15722, %f15670, %f15674, %f15642;
	fma.rn.f32 	%f15723, %f15670, %f15675, %f15643;
	fma.rn.f32 	%f15724, %f15670, %f15676, %f15644;
	fma.rn.f32 	%f15725, %f15670, %f15677, %f15645;
	fma.rn.f32 	%f15726, %f15670, %f15678, %f15646;
	fma.rn.f32 	%f15727, %f15670, %f15679, %f15647;
	fma.rn.f32 	%f15728, %f15670, %f15680, %f15648;
	fma.rn.f32 	%f15729, %f15671, %f15673, %f15649;
	fma.rn.f32 	%f15730, %f15671, %f15674, %f15650;
	fma.rn.f32 	%f15731, %f15671, %f15675, %f15651;
	fma.rn.f32 	%f15732, %f15671, %f15676, %f15652;
	fma.rn.f32 	%f15733, %f15671, %f15677, %f15653;
	fma.rn.f32 	%f15734, %f15671, %f15678, %f15654;
	fma.rn.f32 	%f15735, %f15671, %f15679, %f15655;
	fma.rn.f32 	%f15736, %f15671, %f15680, %f15656;
	fma.rn.f32 	%f15737, %f15672, %f15673, %f15657;
	fma.rn.f32 	%f15738, %f15672, %f15674, %f15658;
	fma.rn.f32 	%f15739, %f15672, %f15675, %f15659;
	fma.rn.f32 	%f15740, %f15672, %f15676, %f15660;
	fma.rn.f32 	%f15741, %f15672, %f15677, %f15661;
	fma.rn.f32 	%f15742, %f15672, %f15678, %f15662;
	fma.rn.f32 	%f15743, %f15672, %f15679, %f15663;
	fma.rn.f32 	%f15744, %f15672, %f15680, %f15664;
	ld.shared.v4.f32 	{%f15745, %f15746, %f15747, %f15748}, [%r3+6144];
	ld.shared.v4.f32 	{%f15749, %f15750, %f15751, %f15752}, [%r3+6400];
	ld.shared.v4.f32 	{%f15753, %f15754, %f15755, %f15756}, [%r193+6144];
	ld.shared.v4.f32 	{%f15757, %f15758, %f15759, %f15760}, [%r193+6400];
	fma.rn.f32 	%f15761, %f15745, %f15753, %f15681;
	fma.rn.f32 	%f15762, %f15745, %f15754, %f15682;
	fma.rn.f32 	%f15763, %f15745, %f15755, %f15683;
	fma.rn.f32 	%f15764, %f15745, %f15756, %f15684;
	fma.rn.f32 	%f15765, %f15745, %f15757, %f15685;
	fma.rn.f32 	%f15766, %f15745, %f15758, %f15686;
	fma.rn.f32 	%f15767, %f15745, %f15759, %f15687;
	fma.rn.f32 	%f15768, %f15745, %f15760, %f15688;
	fma.rn.f32 	%f15769, %f15746, %f15753, %f15689;
	fma.rn.f32 	%f15770, %f15746, %f15754, %f15690;
	fma.rn.f32 	%f15771, %f15746, %f15755, %f15691;
	fma.rn.f32 	%f15772, %f15746, %f15756, %f15692;
	fma.rn.f32 	%f15773, %f15746, %f15757, %f15693;
	fma.rn.f32 	%f15774, %f15746, %f15758, %f15694;
	fma.rn.f32 	%f15775, %f15746, %f15759, %f15695;
	fma.rn.f32 	%f15776, %f15746, %f15760, %f15696;
	fma.rn.f32 	%f15777, %f15747, %f15753, %f15697;
	fma.rn.f32 	%f15778, %f15747, %f15754, %f15698;
	fma.rn.f32 	%f15779, %f15747, %f15755, %f15699;
	fma.rn.f32 	%f15780, %f15747, %f15756, %f15700;
	fma.rn.f32 	%f15781, %f15747, %f15757, %f15701;
	fma.rn.f32 	%f15782, %f15747, %f15758, %f15702;
	fma.rn.f32 	%f15783, %f15747, %f15759, %f15703;
	fma.rn.f32 	%f15784, %f15747, %f15760, %f15704;
	fma.rn.f32 	%f15785, %f15748, %f15753, %f15705;
	fma.rn.f32 	%f15786, %f15748, %f15754, %f15706;
	fma.rn.f32 	%f15787, %f15748, %f15755, %f15707;
	fma.rn.f32 	%f15788, %f15748, %f15756, %f15708;
	fma.rn.f32 	%f15789, %f15748, %f15757, %f15709;
	fma.rn.f32 	%f15790, %f15748, %f15758, %f15710;
	fma.rn.f32 	%f15791, %f15748, %f15759, %f15711;
	fma.rn.f32 	%f15792, %f15748, %f15760, %f15712;
	fma.rn.f32 	%f15793, %f15749, %f15753, %f15713;
	fma.rn.f32 	%f15794, %f15749, %f15754, %f15714;
	fma.rn.f32 	%f15795, %f15749, %f15755, %f15715;
	fma.rn.f32 	%f15796, %f15749, %f15756, %f15716;
	fma.rn.f32 	%f15797, %f15749, %f15757, %f15717;
	fma.rn.f32 	%f15798, %f15749, %f15758, %f15718;
	fma.rn.f32 	%f15799, %f15749, %f15759, %f15719;
	fma.rn.f32 	%f15800, %f15749, %f15760, %f15720;
	fma.rn.f32 	%f15801, %f15750, %f15753, %f15721;
	fma.rn.f32 	%f15802, %f15750, %f15754, %f15722;
	fma.rn.f32 	%f15803, %f15750, %f15755, %f15723;
	fma.rn.f32 	%f15804, %f15750, %f15756, %f15724;
	fma.rn.f32 	%f15805, %f15750, %f15757, %f15725;
	fma.rn.f32 	%f15806, %f15750, %f15758, %f15726;
	fma.rn.f32 	%f15807, %f15750, %f15759, %f15727;
	fma.rn.f32 	%f15808, %f15750, %f15760, %f15728;
	fma.rn.f32 	%f15809, %f15751, %f15753, %f15729;
	fma.rn.f32 	%f15810, %f15751, %f15754, %f15730;
	fma.rn.f32 	%f15811, %f15751, %f15755, %f15731;
	fma.rn.f32 	%f15812, %f15751, %f15756, %f15732;
	fma.rn.f32 	%f15813, %f15751, %f15757, %f15733;
	fma.rn.f32 	%f15814, %f15751, %f15758, %f15734;
	fma.rn.f32 	%f15815, %f15751, %f15759, %f15735;
	fma.rn.f32 	%f15816, %f15751, %f15760, %f15736;
	fma.rn.f32 	%f15817, %f15752, %f15753, %f15737;
	fma.rn.f32 	%f15818, %f15752, %f15754, %f15738;
	fma.rn.f32 	%f15819, %f15752, %f15755, %f15739;
	fma.rn.f32 	%f15820, %f15752, %f15756, %f15740;
	fma.rn.f32 	%f15821, %f15752, %f15757, %f15741;
	fma.rn.f32 	%f15822, %f15752, %f15758, %f15742;
	fma.rn.f32 	%f15823, %f15752, %f15759, %f15743;
	fma.rn.f32 	%f15824, %f15752, %f15760, %f15744;
	ld.shared.v4.f32 	{%f15825, %f15826, %f15827, %f15828}, [%r3+6656];
	ld.shared.v4.f32 	{%f15829, %f15830, %f15831, %f15832}, [%r3+6912];
	ld.shared.v4.f32 	{%f15833, %f15834, %f15835, %f15836}, [%r193+6656];
	ld.shared.v4.f32 	{%f15837, %f15838, %f15839, %f15840}, [%r193+6912];
	fma.rn.f32 	%f15841, %f15825, %f15833, %f15761;
	fma.rn.f32 	%f15842, %f15825, %f15834, %f15762;
	fma.rn.f32 	%f15843, %f15825, %f15835, %f15763;
	fma.rn.f32 	%f15844, %f15825, %f15836, %f15764;
	fma.rn.f32 	%f15845, %f15825, %f15837, %f15765;
	fma.rn.f32 	%f15846, %f15825, %f15838, %f15766;
	fma.rn.f32 	%f15847, %f15825, %f15839, %f15767;
	fma.rn.f32 	%f15848, %f15825, %f15840, %f15768;
	fma.rn.f32 	%f15849, %f15826, %f15833, %f15769;
	fma.rn.f32 	%f15850, %f15826, %f15834, %f15770;
	fma.rn.f32 	%f15851, %f15826, %f15835, %f15771;
	fma.rn.f32 	%f15852, %f15826, %f15836, %f15772;
	fma.rn.f32 	%f15853, %f15826, %f15837, %f15773;
	fma.rn.f32 	%f15854, %f15826, %f15838, %f15774;
	fma.rn.f32 	%f15855, %f15826, %f15839, %f15775;
	fma.rn.f32 	%f15856, %f15826, %f15840, %f15776;
	fma.rn.f32 	%f15857, %f15827, %f15833, %f15777;
	fma.rn.f32 	%f15858, %f15827, %f15834, %f15778;
	fma.rn.f32 	%f15859, %f15827, %f15835, %f15779;
	fma.rn.f32 	%f15860, %f15827, %f15836, %f15780;
	fma.rn.f32 	%f15861, %f15827, %f15837, %f15781;
	fma.rn.f32 	%f15862, %f15827, %f15838, %f15782;
	fma.rn.f32 	%f15863, %f15827, %f15839, %f15783;
	fma.rn.f32 	%f15864, %f15827, %f15840, %f15784;
	fma.rn.f32 	%f15865, %f15828, %f15833, %f15785;
	fma.rn.f32 	%f15866, %f15828, %f15834, %f15786;
	fma.rn.f32 	%f15867, %f15828, %f15835, %f15787;
	fma.rn.f32 	%f15868, %f15828, %f15836, %f15788;
	fma.rn.f32 	%f15869, %f15828, %f15837, %f15789;
	fma.rn.f32 	%f15870, %f15828, %f15838, %f15790;
	fma.rn.f32 	%f15871, %f15828, %f15839, %f15791;
	fma.rn.f32 	%f15872, %f15828, %f15840, %f15792;
	fma.rn.f32 	%f15873, %f15829, %f15833, %f15793;
	fma.rn.f32 	%f15874, %f15829, %f15834, %f15794;
	fma.rn.f32 	%f15875, %f15829, %f15835, %f15795;
	fma.rn.f32 	%f15876, %f15829, %f15836, %f15796;
	fma.rn.f32 	%f15877, %f15829, %f15837, %f15797;
	fma.rn.f32 	%f15878, %f15829, %f15838, %f15798;
	fma.rn.f32 	%f15879, %f15829, %f15839, %f15799;
	fma.rn.f32 	%f15880, %f15829, %f15840, %f15800;
	fma.rn.f32 	%f15881, %f15830, %f15833, %f15801;
	fma.rn.f32 	%f15882, %f15830, %f15834, %f15802;
	fma.rn.f32 	%f15883, %f15830, %f15835, %f15803;
	fma.rn.f32 	%f15884, %f15830, %f15836, %f15804;
	fma.rn.f32 	%f15885, %f15830, %f15837, %f15805;
	fma.rn.f32 	%f15886, %f15830, %f15838, %f15806;
	fma.rn.f32 	%f15887, %f15830, %f15839, %f15807;
	fma.rn.f32 	%f15888, %f15830, %f15840, %f15808;
	fma.rn.f32 	%f15889, %f15831, %f15833, %f15809;
	fma.rn.f32 	%f15890, %f15831, %f15834, %f15810;
	fma.rn.f32 	%f15891, %f15831, %f15835, %f15811;
	fma.rn.f32 	%f15892, %f15831, %f15836, %f15812;
	fma.rn.f32 	%f15893, %f15831, %f15837, %f15813;
	fma.rn.f32 	%f15894, %f15831, %f15838, %f15814;
	fma.rn.f32 	%f15895, %f15831, %f15839, %f15815;
	fma.rn.f32 	%f15896, %f15831, %f15840, %f15816;
	fma.rn.f32 	%f15897, %f15832, %f15833, %f15817;
	fma.rn.f32 	%f15898, %f15832, %f15834, %f15818;
	fma.rn.f32 	%f15899, %f15832, %f15835, %f15819;
	fma.rn.f32 	%f15900, %f15832, %f15836, %f15820;
	fma.rn.f32 	%f15901, %f15832, %f15837, %f15821;
	fma.rn.f32 	%f15902, %f15832, %f15838, %f15822;
	fma.rn.f32 	%f15903, %f15832, %f15839, %f15823;
	fma.rn.f32 	%f15904, %f15832, %f15840, %f15824;
	ld.shared.v4.f32 	{%f15905, %f15906, %f15907, %f15908}, [%r3+7168];
	ld.shared.v4.f32 	{%f15909, %f15910, %f15911, %f15912}, [%r3+7424];
	ld.shared.v4.f32 	{%f15913, %f15914, %f15915, %f15916}, [%r193+7168];
	ld.shared.v4.f32 	{%f15917, %f15918, %f15919, %f15920}, [%r193+7424];
	fma.rn.f32 	%f15921, %f15905, %f15913, %f15841;
	fma.rn.f32 	%f15922, %f15905, %f15914, %f15842;
	fma.rn.f32 	%f15923, %f15905, %f15915, %f15843;
	fma.rn.f32 	%f15924, %f15905, %f15916, %f15844;
	fma.rn.f32 	%f15925, %f15905, %f15917, %f15845;
	fma.rn.f32 	%f15926, %f15905, %f15918, %f15846;
	fma.rn.f32 	%f15927, %f15905, %f15919, %f15847;
	fma.rn.f32 	%f15928, %f15905, %f15920, %f15848;
	fma.rn.f32 	%f15929, %f15906, %f15913, %f15849;
	fma.rn.f32 	%f15930, %f15906, %f15914, %f15850;
	fma.rn.f32 	%f15931, %f15906, %f15915, %f15851;
	fma.rn.f32 	%f15932, %f15906, %f15916, %f15852;
	fma.rn.f32 	%f15933, %f15906, %f15917, %f15853;
	fma.rn.f32 	%f15934, %f15906, %f15918, %f15854;
	fma.rn.f32 	%f15935, %f15906, %f15919, %f15855;
	fma.rn.f32 	%f15936, %f15906, %f15920, %f15856;
	fma.rn.f32 	%f15937, %f15907, %f15913, %f15857;
	fma.rn.f32 	%f15938, %f15907, %f15914, %f15858;
	fma.rn.f32 	%f15939, %f15907, %f15915, %f15859;
	fma.rn.f32 	%f15940, %f15907, %f15916, %f15860;
	fma.rn.f32 	%f15941, %f15907, %f15917, %f15861;
	fma.rn.f32 	%f15942, %f15907, %f15918, %f15862;
	fma.rn.f32 	%f15943, %f15907, %f15919, %f15863;
	fma.rn.f32 	%f15944, %f15907, %f15920, %f15864;
	fma.rn.f32 	%f15945, %f15908, %f15913, %f15865;
	fma.rn.f32 	%f15946, %f15908, %f15914, %f15866;
	fma.rn.f32 	%f15947, %f15908, %f15915, %f15867;
	fma.rn.f32 	%f15948, %f15908, %f15916, %f15868;
	fma.rn.f32 	%f15949, %f15908, %f15917, %f15869;
	fma.rn.f32 	%f15950, %f15908, %f15918, %f15870;
	fma.rn.f32 	%f15951, %f15908, %f15919, %f15871;
	fma.rn.f32 	%f15952, %f15908, %f15920, %f15872;
	fma.rn.f32 	%f15953, %f15909, %f15913, %f15873;
	fma.rn.f32 	%f15954, %f15909, %f15914, %f15874;
	fma.rn.f32 	%f15955, %f15909, %f15915, %f15875;
	fma.rn.f32 	%f15956, %f15909, %f15916, %f15876;
	fma.rn.f32 	%f15957, %f15909, %f15917, %f15877;
	fma.rn.f32 	%f15958, %f15909, %f15918, %f15878;
	fma.rn.f32 	%f15959, %f15909, %f15919, %f15879;
	fma.rn.f32 	%f15960, %f15909, %f15920, %f15880;
	fma.rn.f32 	%f15961, %f15910, %f15913, %f15881;
	fma.rn.f32 	%f15962, %f15910, %f15914, %f15882;
	fma.rn.f32 	%f15963, %f15910, %f15915, %f15883;
	fma.rn.f32 	%f15964, %f15910, %f15916, %f15884;
	fma.rn.f32 	%f15965, %f15910, %f15917, %f15885;
	fma.rn.f32 	%f15966, %f15910, %f15918, %f15886;
	fma.rn.f32 	%f15967, %f15910, %f15919, %f15887;
	fma.rn.f32 	%f15968, %f15910, %f15920, %f15888;
	fma.rn.f32 	%f15969, %f15911, %f15913, %f15889;
	fma.rn.f32 	%f15970, %f15911, %f15914, %f15890;
	fma.rn.f32 	%f15971, %f15911, %f15915, %f15891;
	fma.rn.f32 	%f15972, %f15911, %f15916, %f15892;
	fma.rn.f32 	%f15973, %f15911, %f15917, %f15893;
	fma.rn.f32 	%f15974, %f15911, %f15918, %f15894;
	fma.rn.f32 	%f15975, %f15911, %f15919, %f15895;
	fma.rn.f32 	%f15976, %f15911, %f15920, %f15896;
	fma.rn.f32 	%f15977, %f15912, %f15913, %f15897;
	fma.rn.f32 	%f15978, %f15912, %f15914, %f15898;
	fma.rn.f32 	%f15979, %f15912, %f15915, %f15899;
	fma.rn.f32 	%f15980, %f15912, %f15916, %f15900;
	fma.rn.f32 	%f15981, %f15912, %f15917, %f15901;
	fma.rn.f32 	%f15982, %f15912, %f15918, %f15902;
	fma.rn.f32 	%f15983, %f15912, %f15919, %f15903;
	fma.rn.f32 	%f15984, %f15912, %f15920, %f15904;
	ld.shared.v4.f32 	{%f15985, %f15986, %f15987, %f15988}, [%r3+7680];
	ld.shared.v4.f32 	{%f15989, %f15990, %f15991, %f15992}, [%r3+7936];
	ld.shared.v4.f32 	{%f15993, %f15994, %f15995, %f15996}, [%r193+7680];
	ld.shared.v4.f32 	{%f15997, %f15998, %f15999, %f16000}, [%r193+7936];
	fma.rn.f32 	%f549, %f15985, %f15993, %f15921;
	fma.rn.f32 	%f550, %f15985, %f15994, %f15922;
	fma.rn.f32 	%f551, %f15985, %f15995, %f15923;
	fma.rn.f32 	%f552, %f15985, %f15996, %f15924;
	fma.rn.f32 	%f553, %f15985, %f15997, %f15925;
	fma.rn.f32 	%f554, %f15985, %f15998, %f15926;
	fma.rn.f32 	%f555, %f15985, %f15999, %f15927;
	fma.rn.f32 	%f556, %f15985, %f16000, %f15928;
	fma.rn.f32 	%f557, %f15986, %f15993, %f15929;
	fma.rn.f32 	%f558, %f15986, %f15994, %f15930;
	fma.rn.f32 	%f559, %f15986, %f15995, %f15931;
	fma.rn.f32 	%f560, %f15986, %f15996, %f15932;
	fma.rn.f32 	%f561, %f15986, %f15997, %f15933;
	fma.rn.f32 	%f562, %f15986, %f15998, %f15934;
	fma.rn.f32 	%f563, %f15986, %f15999, %f15935;
	fma.rn.f32 	%f564, %f15986, %f16000, %f15936;
	fma.rn.f32 	%f565, %f15987, %f15993, %f15937;
	fma.rn.f32 	%f566, %f15987, %f15994, %f15938;
	fma.rn.f32 	%f567, %f15987, %f15995, %f15939;
	fma.rn.f32 	%f568, %f15987, %f15996, %f15940;
	fma.rn.f32 	%f569, %f15987, %f15997, %f15941;
	fma.rn.f32 	%f570, %f15987, %f15998, %f15942;
	fma.rn.f32 	%f571, %f15987, %f15999, %f15943;
	fma.rn.f32 	%f572, %f15987, %f16000, %f15944;
	fma.rn.f32 	%f573, %f15988, %f15993, %f15945;
	fma.rn.f32 	%f574, %f15988, %f15994, %f15946;
	fma.rn.f32 	%f575, %f15988, %f15995, %f15947;
	fma.rn.f32 	%f576, %f15988, %f15996, %f15948;
	fma.rn.f32 	%f577, %f15988, %f15997, %f15949;
	fma.rn.f32 	%f578, %f15988, %f15998, %f15950;
	fma.rn.f32 	%f579, %f15988, %f15999, %f15951;
	fma.rn.f32 	%f580, %f15988, %f16000, %f15952;
	fma.rn.f32 	%f581, %f15989, %f15993, %f15953;
	fma.rn.f32 	%f582, %f15989, %f15994, %f15954;
	fma.rn.f32 	%f583, %f15989, %f15995, %f15955;
	fma.rn.f32 	%f584, %f15989, %f15996, %f15956;
	fma.rn.f32 	%f585, %f15989, %f15997, %f15957;
	fma.rn.f32 	%f586, %f15989, %f15998, %f15958;
	fma.rn.f32 	%f587, %f15989, %f15999, %f15959;
	fma.rn.f32 	%f588, %f15989, %f16000, %f15960;
	fma.rn.f32 	%f589, %f15990, %f15993, %f15961;
	fma.rn.f32 	%f590, %f15990, %f15994, %f15962;
	fma.rn.f32 	%f591, %f15990, %f15995, %f15963;
	fma.rn.f32 	%f592, %f15990, %f15996, %f15964;
	fma.rn.f32 	%f593, %f15990, %f15997, %f15965;
	fma.rn.f32 	%f594, %f15990, %f15998, %f15966;
	fma.rn.f32 	%f595, %f15990, %f15999, %f15967;
	fma.rn.f32 	%f596, %f15990, %f16000, %f15968;
	fma.rn.f32 	%f597, %f15991, %f15993, %f15969;
	fma.rn.f32 	%f598, %f15991, %f15994, %f15970;
	fma.rn.f32 	%f599, %f15991, %f15995, %f15971;
	fma.rn.f32 	%f600, %f15991, %f15996, %f15972;
	fma.rn.f32 	%f601, %f15991, %f15997, %f15973;
	fma.rn.f32 	%f602, %f15991, %f15998, %f15974;
	fma.rn.f32 	%f603, %f15991, %f15999, %f15975;
	fma.rn.f32 	%f604, %f15991, %f16000, %f15976;
	fma.rn.f32 	%f605, %f15992, %f15993, %f15977;
	fma.rn.f32 	%f606, %f15992, %f15994, %f15978;
	fma.rn.f32 	%f607, %f15992, %f15995, %f15979;
	fma.rn.f32 	%f608, %f15992, %f15996, %f15980;
	fma.rn.f32 	%f609, %f15992, %f15997, %f15981;
	fma.rn.f32 	%f610, %f15992, %f15998, %f15982;
	fma.rn.f32 	%f611, %f15992, %f15999, %f15983;
	fma.rn.f32 	%f612, %f15992, %f16000, %f15984;
	@%p9 bra 	$L__BB3_18;
	shl.b32 	%r195, %r184, 11;
	and.b32  	%r196, %r195, 2048;
	add.s32 	%r197, %r3, %r196;
	st.shared.f32 	[%r197], %f5;
	st.shared.f32 	[%r197+512], %f6;
	st.shared.f32 	[%r197+1024], %f7;
	st.shared.f32 	[%r197+1536], %f8;
	st.shared.f32 	[%r197+4], %f13;
	st.shared.f32 	[%r197+516], %f14;
	st.shared.f32 	[%r197+1028], %f15;
	st.shared.f32 	[%r197+1540], %f16;
	st.shared.f32 	[%r197+8], %f21;
	st.shared.f32 	[%r197+520], %f22;
	st.shared.f32 	[%r197+1032], %f23;
	st.shared.f32 	[%r197+1544], %f24;
	st.shared.f32 	[%r197+12], %f29;
	st.shared.f32 	[%r197+524], %f30;
	st.shared.f32 	[%r197+1036], %f31;
	st.shared.f32 	[%r197+1548], %f32;
	st.shared.f32 	[%r197+256], %f37;
	st.shared.f32 	[%r197+768], %f38;
	st.shared.f32 	[%r197+1280], %f39;
	st.shared.f32 	[%r197+1792], %f40;
	st.shared.f32 	[%r197+260], %f45;
	st.shared.f32 	[%r197+772], %f46;
	st.shared.f32 	[%r197+1284], %f47;
	st.shared.f32 	[%r197+1796], %f48;
	st.shared.f32 	[%r197+264], %f53;
	st.shared.f32 	[%r197+776], %f54;
	st.shared.f32 	[%r197+1288], %f55;
	st.shared.f32 	[%r197+1800], %f56;
	st.shared.f32 	[%r197+268], %f61;
	st.shared.f32 	[%r197+780], %f62;
	st.shared.f32 	[%r197+1292], %f63;
	st.shared.f32 	[%r197+1804], %f64;
$L__BB3_18:
	shr.u32 	%r199, %r184, 1;
	setp.ne.s32 	%p10, %r199, 1;
	st.shared.v4.f32 	[%r190], {%f545, %f546, %f547, %f548};
	bar.sync 	0;
	ld.global.nc.v4.f32 	{%f613, %f614, %f615, %f616}, [%rd1+36864];
	ld.shared.v4.f32 	{%f16001, %f16002, %f16003, %f16004}, [%r3];
	ld.shared.v4.f32 	{%f16005, %f16006, %f16007, %f16008}, [%r3+256];
	ld.shared.v4.f32 	{%f16009, %f16010, %f16011, %f16012}, [%r193];
	ld.shared.v4.f32 	{%f16013, %f16014, %f16015, %f16016}, [%r193+256];
	fma.rn.f32 	%f16017, %f16001, %f16009, %f549;
	fma.rn.f32 	%f16018, %f16001, %f16010, %f550;
	fma.rn.f32 	%f16019, %f16001, %f16011, %f551;
	fma.rn.f32 	%f16020, %f16001, %f16012, %f552;
	fma.rn.f32 	%f16021, %f16001, %f16013, %f553;
	fma.rn.f32 	%f16022, %f16001, %f16014, %f554;
	fma.rn.f32 	%f16023, %f16001, %f16015, %f555;
	fma.rn.f32 	%f16024, %f16001, %f16016, %f556;
	fma.rn.f32 	%f16025, %f16002, %f16009, %f557;
	fma.rn.f32 	%f16026, %f16002, %f16010, %f558;
	fma.rn.f32 	%f16027, %f16002, %f16011, %f559;
	fma.rn.f32 	%f16028, %f16002, %f16012, %f560;
	fma.rn.f32 	%f16029, %f16002, %f16013, %f561;
	fma.rn.f32 	%f16030, %f16002, %f16014, %f562;
	fma.rn.f32 	%f16031, %f16002, %f16015, %f563;
	fma.rn.f32 	%f16032, %f16002, %f16016, %f564;
	fma.rn.f32 	%f16033, %f16003, %f16009, %f565;
	fma.rn.f32 	%f16034, %f16003, %f16010, %f566;
	fma.rn.f32 	%f16035, %f16003, %f16011, %f567;
	fma.rn.f32 	%f16036, %f16003, %f16012, %f568;
	fma.rn.f32 	%f16037, %f16003, %f16013, %f569;
	fma.rn.f32 	%f16038, %f16003, %f16014, %f570;
	fma.rn.f32 	%f16039, %f16003, %f16015, %f571;
	fma.rn.f32 	%f16040, %f16003, %f16016, %f572;
	fma.rn.f32 	%f16041, %f16004, %f16009, %f573;
	fma.rn.f32 	%f16042, %f16004, %f16010, %f574;
	fma.rn.f32 	%f16043, %f16004, %f16011, %f575;
	fma.rn.f32 	%f16044, %f16004, %f16012, %f576;
	fma.rn.f32 	%f16045, %f16004, %f16013, %f577;
	fma.rn.f32 	%f16046, %f16004, %f16014, %f578;
	fma.rn.f32 	%f16047, %f16004, %f16015, %f579;
	fma.rn.f32 	%f16048, %f16004, %f16016, %f580;
	fma.rn.f32 	%f16049, %f16005, %f16009, %f581;
	fma.rn.f32 	%f16050, %f16005, %f16010, %f582;
	fma.rn.f32 	%f16051, %f16005, %f16011, %f583;
	fma.rn.f32 	%f16052, %f16005, %f16012, %f584;
	fma.rn.f32 	%f16053, %f16005, %f16013, %f585;
	fma.rn.f32 	%f16054, %f16005, %f16014, %f586;
	fma.rn.f32 	%f16055, %f16005, %f16015, %f587;
	fma.rn.f32 	%f16056, %f16005, %f16016, %f588;
	fma.rn.f32 	%f16057, %f16006, %f16009, %f589;
	fma.rn.f32 	%f16058, %f16006, %f16010, %f590;
	fma.rn.f32 	%f16059, %f16006, %f16011, %f591;
	fma.rn.f32 	%f16060, %f16006, %f16012, %f592;
	fma.rn.f32 	%f16061, %f16006, %f16013, %f593;
	fma.rn.f32 	%f16062, %f16006, %f16014, %f594;
	fma.rn.f32 	%f16063, %f16006, %f16015, %f595;
	fma.rn.f32 	%f16064, %f16006, %f16016, %f596;
	fma.rn.f32 	%f16065, %f16007, %f16009, %f597;
	fma.rn.f32 	%f16066, %f16007, %f16010, %f598;
	fma.rn.f32 	%f16067, %f16007, %f16011, %f599;
	fma.rn.f32 	%f16068, %f16007, %f16012, %f600;
	fma.rn.f32 	%f16069, %f16007, %f16013, %f601;
	fma.rn.f32 	%f16070, %f16007, %f16014, %f602;
	fma.rn.f32 	%f16071, %f16007, %f16015, %f603;
	fma.rn.f32 	%f16072, %f16007, %f16016, %f604;
	fma.rn.f32 	%f16073, %f16008, %f16009, %f605;
	fma.rn.f32 	%f16074, %f16008, %f16010, %f606;
	fma.rn.f32 	%f16075, %f16008, %f16011, %f607;
	fma.rn.f32 	%f16076, %f16008, %f16012, %f608;
	fma.rn.f32 	%f16077, %f16008, %f16013, %f609;
	fma.rn.f32 	%f16078, %f16008, %f16014, %f610;
	fma.rn.f32 	%f16079, %f16008, %f16015, %f611;
	fma.rn.f32 	%f16080, %f16008, %f16016, %f612;
	ld.shared.v4.f32 	{%f16081, %f16082, %f16083, %f16084}, [%r3+512];
	ld.shared.v4.f32 	{%f16085, %f16086, %f16087, %f16088}, [%r3+768];
	ld.shared.v4.f32 	{%f16089, %f16090, %f16091, %f16092}, [%r193+512];
	ld.shared.v4.f32 	{%f16093, %f16094, %f16095, %f16096}, [%r193+768];
	fma.rn.f32 	%f16097, %f16081, %f16089, %f16017;
	fma.rn.f32 	%f16098, %f16081, %f16090, %f16018;
	fma.rn.f32 	%f16099, %f16081, %f16091, %f16019;
	fma.rn.f32 	%f16100, %f16081, %f16092, %f16020;
	fma.rn.f32 	%f16101, %f16081, %f16093, %f16021;
	fma.rn.f32 	%f16102, %f16081, %f16094, %f16022;
	fma.rn.f32 	%f16103, %f16081, %f16095, %f16023;
	fma.rn.f32 	%f16104, %f16081, %f16096, %f16024;
	fma.rn.f32 	%f16105, %f16082, %f16089, %f16025;
	fma.rn.f32 	%f16106, %f16082, %f16090, %f16026;
	fma.rn.f32 	%f16107, %f16082, %f16091, %f16027;
	fma.rn.f32 	%f16108, %f16082, %f16092, %f16028;
	fma.rn.f32 	%f16109, %f16082, %f16093, %f16029;
	fma.rn.f32 	%f16110, %f16082, %f16094, %f16030;
	fma.rn.f32 	%f16111, %f16082, %f16095, %f16031;
	fma.rn.f32 	%f16112, %f16082, %f16096, %f16032;
	fma.rn.f32 	%f16113, %f16083, %f16089, %f16033;
	fma.rn.f32 	%f16114, %f16083, %f16090, %f16034;
	fma.rn.f32 	%f16115, %f16083, %f16091, %f16035;
	fma.rn.f32 	%f16116, %f16083, %f16092, %f16036;
	fma.rn.f32 	%f16117, %f16083, %f16093, %f16037;
	fma.rn.f32 	%f16118, %f16083, %f16094, %f16038;
	fma.rn.f32 	%f16119, %f16083, %f16095, %f16039;
	fma.rn.f32 	%f16120, %f16083, %f16096, %f16040;
	fma.rn.f32 	%f16121, %f16084, %f16089, %f16041;
	fma.rn.f32 	%f16122, %f16084, %f16090, %f16042;
	fma.rn.f32 	%f16123, %f16084, %f16091, %f16043;
	fma.rn.f32 	%f16124, %f16084, %f16092, %f16044;
	fma.rn.f32 	%f16125, %f16084, %f16093, %f16045;
	fma.rn.f32 	%f16126, %f16084, %f16094, %f16046;
	fma.rn.f32 	%f16127, %f16084, %f16095, %f16047;
	fma.rn.f32 	%f16128, %f16084, %f16096, %f16048;
	fma.rn.f32 	%f16129, %f16085, %f16089, %f16049;
	fma.rn.f32 	%f16130, %f16085, %f16090, %f16050;
	fma.rn.f32 	%f16131, %f16085, %f16091, %f16051;
	fma.rn.f32 	%f16132, %f16085, %f16092, %f16052;
	fma.rn.f32 	%f16133, %f16085, %f16093, %f16053;
	fma.rn.f32 	%f16134, %f16085, %f16094, %f16054;
	fma.rn.f32 	%f16135, %f16085, %f16095, %f16055;
	fma.rn.f32 	%f16136, %f16085, %f16096, %f16056;
	fma.rn.f32 	%f16137, %f16086, %f16089, %f16057;
	fma.rn.f32 	%f16138, %f16086, %f16090, %f16058;
	fma.rn.f32 	%f16139, %f16086, %f16091, %f16059;
	fma.rn.f32 	%f16140, %f16086, %f16092, %f16060;
	fma.rn.f32 	%f16141, %f16086, %f16093, %f16061;
	fma.rn.f32 	%f16142, %f16086, %f16094, %f16062;
	fma.rn.f32 	%f16143, %f16086, %f16095, %f16063;
	fma.rn.f32 	%f16144, %f16086, %f16096, %f16064;
	fma.rn.f32 	%f16145, %f16087, %f16089, %f16065;
	fma.rn.f32 	%f16146, %f16087, %f16090, %f16066;
	fma.rn.f32 	%f16147, %f16087, %f16091, %f16067;
	fma.rn.f32 	%f16148, %f16087, %f16092, %f16068;
	fma.rn.f32 	%f16149, %f16087, %f16093, %f16069;
	fma.rn.f32 	%f16150, %f16087, %f16094, %f16070;
	fma.rn.f32 	%f16151, %f16087, %f16095, %f16071;
	fma.rn.f32 	%f16152, %f16087, %f16096, %f16072;
	fma.rn.f32 	%f16153, %f16088, %f16089, %f16073;
	fma.rn.f32 	%f16154, %f16088, %f16090, %f16074;
	fma.rn.f32 	%f16155, %f16088, %f16091, %f16075;
	fma.rn.f32 	%f16156, %f16088, %f16092, %f16076;
	fma.rn.f32 	%f16157, %f16088, %f16093, %f16077;
	fma.rn.f32 	%f16158, %f16088, %f16094, %f16078;
	fma.rn.f32 	%f16159, %f16088, %f16095, %f16079;
	fma.rn.f32 	%f16160, %f16088, %f16096, %f16080;
	ld.shared.v4.f32 	{%f16161, %f16162, %f16163, %f16164}, [%r3+1024];
	ld.shared.v4.f32 	{%f16165, %f16166, %f16167, %f16168}, [%r3+1280];
	ld.shared.v4.f32 	{%f16169, %f16170, %f16171, %f16172}, [%r193+1024];
	ld.shared.v4.f32 	{%f16173, %f16174, %f16175, %f16176}, [%r193+1280];
	fma.rn.f32 	%f16177, %f16161, %f16169, %f16097;
	fma.rn.f32 	%f16178, %f16161, %f16170, %f16098;
	fma.rn.f32 	%f16179, %f16161, %f16171, %f16099;
	fma.rn.f32 	%f16180, %f16161, %f16172, %f16100;
	fma.rn.f32 	%f16181, %f16161, %f16173, %f16101;
	fma.rn.f32 	%f16182, %f16161, %f16174, %f16102;
	fma.rn.f32 	%f16183, %f16161, %f16175, %f16103;
	fma.rn.f32 	%f16184, %f16161, %f16176, %f16104;
	fma.rn.f32 	%f16185, %f16162, %f16169, %f16105;
	fma.rn.f32 	%f16186, %f16162, %f16170, %f16106;
	fma.rn.f32 	%f16187, %f16162, %f16171, %f16107;
	fma.rn.f32 	%f16188, %f16162, %f16172, %f16108;
	fma.rn.f32 	%f16189, %f16162, %f16173, %f16109;
	fma.rn.f32 	%f16190, %f16162, %f16174, %f16110;
	fma.rn.f32 	%f16191, %f16162, %f16175, %f16111;
	fma.rn.f32 	%f16192, %f16162, %f16176, %f16112;
	fma.rn.f32 	%f16193, %f16163, %f16169, %f16113;
	fma.rn.f32 	%f16194, %f16163, %f16170, %f16114;
	fma.rn.f32 	%f16195, %f16163, %f16171, %f16115;
	fma.rn.f32 	%f16196, %f16163, %f16172, %f16116;
	fma.rn.f32 	%f16197, %f16163, %f16173, %f16117;
	fma.rn.f32 	%f16198, %f16163, %f16174, %f16118;
	fma.rn.f32 	%f16199, %f16163, %f16175, %f16119;
	fma.rn.f32 	%f16200, %f16163, %f16176, %f16120;
	fma.rn.f32 	%f16201, %f16164, %f16169, %f16121;
	fma.rn.f32 	%f16202, %f16164, %f16170, %f16122;
	fma.rn.f32 	%f16203, %f16164, %f16171, %f16123;
	fma.rn.f32 	%f16204, %f16164, %f16172, %f16124;
	fma.rn.f32 	%f16205, %f16164, %f16173, %f16125;
	fma.rn.f32 	%f16206, %f16164, %f16174, %f16126;
	fma.rn.f32 	%f16207, %f16164, %f16175, %f16127;
	fma.rn.f32 	%f16208, %f16164, %f16176, %f16128;
	fma.rn.f32 	%f16209, %f16165, %f16169, %f16129;
	fma.rn.f32 	%f16210, %f16165, %f16170, %f16130;
	fma.rn.f32 	%f16211, %f16165, %f16171, %f16131;
	fma.rn.f32 	%f16212, %f16165, %f16172, %f16132;
	fma.rn.f32 	%f16213, %f16165, %f16173, %f16133;
	fma.rn.f32 	%f16214, %f16165, %f16174, %f16134;
	fma.rn.f32 	%f16215, %f16165, %f16175, %f16135;
	fma.rn.f32 	%f16216, %f16165, %f16176, %f16136;
	fma.rn.f32 	%f16217, %f16166, %f16169, %f16137;
	fma.rn.f32 	%f16218, %f16166, %f16170, %f16138;
	fma.rn.f32 	%f16219, %f16166, %f16171, %f16139;
	fma.rn.f32 	%f16220, %f16166, %f16172, %f16140;
	fma.rn.f32 	%f16221, %f16166, %f16173, %f16141;
	fma.rn.f32 	%f16222, %f16166, %f16174, %f16142;
	fma.rn.f32 	%f16223, %f16166, %f16175, %f16143;
	fma.rn.f32 	%f16224, %f16166, %f16176, %f16144;
	fma.rn.f32 	%f16225, %f16167, %f16169, %f16145;
	fma.rn.f32 	%f16226, %f16167, %f16170, %f16146;
	fma.rn.f32 	%f16227, %f16167, %f16171, %f16147;
	fma.rn.f32 	%f16228, %f16167, %f16172, %f16148;
	fma.rn.f32 	%f16229, %f16167, %f16173, %f16149;
	fma.rn.f32 	%f16230, %f16167, %f16174, %f16150;
	fma.rn.f32 	%f16231, %f16167, %f16175, %f16151;
	fma.rn.f32 	%f16232, %f16167, %f16176, %f16152;
	fma.rn.f32 	%f16233, %f16168, %f16169, %f16153;
	fma.rn.f32 	%f16234, %f16168, %f16170, %f16154;
	fma.rn.f32 	%f16235, %f16168, %f16171, %f16155;
	fma.rn.f32 	%f16236, %f16168, %f16172, %f16156;
	fma.rn.f32 	%f16237, %f16168, %f16173, %f16157;
	fma.rn.f32 	%f16238, %f16168, %f16174, %f16158;
	fma.rn.f32 	%f16239, %f16168, %f16175, %f16159;
	fma.rn.f32 	%f16240, %f16168, %f16176, %f16160;
	ld.shared.v4.f32 	{%f16241, %f16242, %f16243, %f16244}, [%r3+1536];
	ld.shared.v4.f32 	{%f16245, %f16246, %f16247, %f16248}, [%r3+1792];
	ld.shared.v4.f32 	{%f16249, %f16250, %f16251, %f16252}, [%r193+1536];
	ld.shared.v4.f32 	{%f16253, %f16254, %f16255, %f16256}, [%r193+1792];
	fma.rn.f32 	%f16257, %f16241, %f16249, %f16177;
	fma.rn.f32 	%f16258, %f16241, %f16250, %f16178;
	fma.rn.f32 	%f16259, %f16241, %f16251, %f16179;
	fma.rn.f32 	%f16260, %f16241, %f16252, %f16180;
	fma.rn.f32 	%f16261, %f16241, %f16253, %f16181;
	fma.rn.f32 	%f16262, %f16241, %f16254, %f16182;
	fma.rn.f32 	%f16263, %f16241, %f16255, %f16183;
	fma.rn.f32 	%f16264, %f16241, %f16256, %f16184;
	fma.rn.f32 	%f16265, %f16242, %f16249, %f16185;
	fma.rn.f32 	%f16266, %f16242, %f16250, %f16186;
	fma.rn.f32 	%f16267, %f16242, %f16251, %f16187;
	fma.rn.f32 	%f16268, %f16242, %f16252, %f16188;
	fma.rn.f32 	%f16269, %f16242, %f16253, %f16189;
	fma.rn.f32 	%f16270, %f16242, %f16254, %f16190;
	fma.rn.f32 	%f16271, %f16242, %f16255, %f16191;
	fma.rn.f32 	%f16272, %f16242, %f16256, %f16192;
	fma.rn.f32 	%f16273, %f16243, %f16249, %f16193;
	fma.rn.f32 	%f16274, %f16243, %f16250, %f16194;
	fma.rn.f32 	%f16275, %f16243, %f16251, %f16195;
	fma.rn.f32 	%f16276, %f16243, %f16252, %f16196;
	fma.rn.f32 	%f16277, %f16243, %f16253, %f16197;
	fma.rn.f32 	%f16278, %f16243, %f16254, %f16198;
	fma.rn.f32 	%f16279, %f16243, %f16255, %f16199;
	fma.rn.f32 	%f16280, %f16243, %f16256, %f16200;
	fma.rn.f32 	%f16281, %f16244, %f16249, %f16201;
	fma.rn.f32 	%f16282, %f16244, %f16250, %f16202;
	fma.rn.f32 	%f16283, %f16244, %f16251, %f16203;
	fma.rn.f32 	%f16284, %f16244, %f16252, %f16204;
	fma.rn.f32 	%f16285, %f16244, %f16253, %f16205;
	fma.rn.f32 	%f16286, %f16244, %f16254, %f16206;
	fma.rn.f32 	%f16287, %f16244, %f16255, %f16207;
	fma.rn.f32 	%f16288, %f16244, %f16256, %f16208;
	fma.rn.f32 	%f16289, %f16245, %f16249, %f16209;
	fma.rn.f32 	%f16290, %f16245, %f16250, %f16210;
	fma.rn.f32 	%f16291, %f16245, %f16251, %f16211;
	fma.rn.f32 	%f16292, %f16245, %f16252, %f16212;
	fma.rn.f32 	%f16293, %f16245, %f16253, %f16213;
	fma.rn.f32 	%f16294, %f16245, %f16254, %f16214;
	fma.rn.f32 	%f16295, %f16245, %f16255, %f16215;
	fma.rn.f32 	%f16296, %f16245, %f16256, %f16216;
	fma.rn.f32 	%f16297, %f16246, %f16249, %f16217;
	fma.rn.f32 	%f16298, %f16246, %f16250, %f16218;
	fma.rn.f32 	%f16299, %f16246, %f16251, %f16219;
	fma.rn.f32 	%f16300, %f16246, %f16252, %f16220;
	fma.rn.f32 	%f16301, %f16246, %f16253, %f16221;
	fma.rn.f32 	%f16302, %f16246, %f16254, %f16222;
	fma.rn.f32 	%f16303, %f16246, %f16255, %f16223;
	fma.rn.f32 	%f16304, %f16246, %f16256, %f16224;
	fma.rn.f32 	%f16305, %f16247, %f16249, %f16225;
	fma.rn.f32 	%f16306, %f16247, %f16250, %f16226;
	fma.rn.f32 	%f16307, %f16247, %f16251, %f16227;
	fma.rn.f32 	%f16308, %f16247, %f16252, %f16228;
	fma.rn.f32 	%f16309, %f16247, %f16253, %f16229;
	fma.rn.f32 	%f16310, %f16247, %f16254, %f16230;
	fma.rn.f32 	%f16311, %f16247, %f16255, %f16231;
	fma.rn.f32 	%f16312, %f16247, %f16256, %f16232;
	fma.rn.f32 	%f16313, %f16248, %f16249, %f16233;
	fma.rn.f32 	%f16314, %f16248, %f16250, %f16234;
	fma.rn.f32 	%f16315, %f16248, %f16251, %f16235;
	fma.rn.f32 	%f16316, %f16248, %f16252, %f16236;
	fma.rn.f32 	%f16317, %f16248, %f16253, %f16237;
	fma.rn.f32 	%f16318, %f16248, %f16254, %f16238;
	fma.rn.f32 	%f16319, %f16248, %f16255, %f16239;
	fma.rn.f32 	%f16320, %f16248, %f16256, %f16240;
	ld.shared.v4.f32 	{%f16321, %f16322, %f16323, %f16324}, [%r3+2048];
	ld.shared.v4.f32 	{%f16325, %f16326, %f16327, %f16328}, [%r3+2304];
	ld.shared.v4.f32 	{%f16329, %f16330, %f16331, %f16332}, [%r193+2048];
	ld.shared.v4.f32 	{%f16333, %f16334, %f16335, %f16336}, [%r193+2304];
	fma.rn.f32 	%f16337, %f16321, %f16329, %f16257;
	fma.rn.f32 	%f16338, %f16321, %f16330, %f16258;
	fma.rn.f32 	%f16339, %f16321, %f16331, %f16259;
	fma.rn.f32 	%f16340, %f16321, %f16332, %f16260;
	fma.rn.f32 	%f16341, %f16321, %f16333, %f16261;
	fma.rn.f32 	%f16342, %f16321, %f16334, %f16262;
	fma.rn.f32 	%f16343, %f16321, %f16335, %f16263;
	fma.rn.f32 	%f16344, %f16321, %f16336, %f16264;
	fma.rn.f32 	%f16345, %f16322, %f16329, %f16265;
	fma.rn.f32 	%f16346, %f16322, %f16330, %f16266;
	fma.rn.f32 	%f16347, %f16322, %f16331, %f16267;
	fma.rn.f32 	%f16348, %f16322, %f16332, %f16268;
	fma.rn.f32 	%f16349, %f16322, %f16333, %f16269;
	fma.rn.f32 	%f16350, %f16322, %f16334, %f16270;
	fma.rn.f32 	%f16351, %f16322, %f16335, %f16271;
	fma.rn.f32 	%f16352, %f16322, %f16336, %f16272;
	fma.rn.f32 	%f16353, %f16323, %f16329, %f16273;
	fma.rn.f32 	%f16354, %f16323, %f16330, %f16274;
	fma.rn.f32 	%f16355, %f16323, %f16331, %f16275;
	fma.rn.f32 	%f16356, %f16323, %f16332, %f16276;
	fma.rn.f32 	%f16357, %f16323, %f16333, %f16277;
	fma.rn.f32 	%f16358, %f16323, %f16334, %f16278;
	fma.rn.f32 	%f16359, %f16323, %f16335, %f16279;
	fma.rn.f32 	%f16360, %f16323, %f16336, %f16280;
	fma.rn.f32 	%f16361, %f16324, %f16329, %f16281;
	fma.rn.f32 	%f16362, %f16324, %f16330, %f16282;
	fma.rn.f32 	%f16363, %f16324, %f16331, %f16283;
	fma.rn.f32 	%f16364, %f16324, %f16332, %f16284;
	fma.rn.f32 	%f16365, %f16324, %f16333, %f16285;
	fma.rn.f32 	%f16366, %f16324, %f16334, %f16286;
	fma.rn.f32 	%f16367, %f16324, %f16335, %f16287;
	fma.rn.f32 	%f16368, %f16324, %f16336, %f16288;
	fma.rn.f32 	%f16369, %f16325, %f16329, %f16289;
	fma.rn.f32 	%f16370, %f16325, %f16330, %f16290;
	fma.rn.f32 	%f16371, %f16325, %f16331, %f16291;
	fma.rn.f32 	%f16372, %f16325, %f16332, %f16292;
	fma.rn.f32 	%f16373, %f16325, %f16333, %f16293;
	fma.rn.f32 	%f16374, %f16325, %f16334, %f16294;
	fma.rn.f32 	%f16375, %f16325, %f16335, %f16295;
	fma.rn.f32 	%f16376, %f16325, %f16336, %f16296;
	fma.rn.f32 	%f16377, %f16326, %f16329, %f16297;
	fma.rn.f32 	%f16378, %f16326, %f16330, %f16298;
	fma.rn.f32 	%f16379, %f16326, %f16331, %f16299;
	fma.rn.f32 	%f16380, %f16326, %f16332, %f16300;
	fma.rn.f32 	%f16381, %f16326, %f16333, %f16301;
	fma.rn.f32 	%f16382, %f16326, %f16334, %f16302;
	fma.rn.f32 	%f16383, %f16326, %f16335, %f16303;
	fma.rn.f32 	%f16384, %f16326, %f16336, %f16304;
	fma.rn.f32 	%f16385, %f16327, %f16329, %f16305;
	fma.rn.f32 	%f16386, %f16327, %f16330, %f16306;
	fma.rn.f32 	%f16387, %f16327, %f16331, %f16307;
	fma.rn.f32 	%f16388, %f16327, %f16332, %f16308;
	fma.rn.f32 	%f16389, %f16327, %f16333, %f16309;
	fma.rn.f32 	%f16390, %f16327, %f16334, %f16310;
	fma.rn.f32 	%f16391, %f16327, %f16335, %f16311;
	fma.rn.f32 	%f16392, %f16327, %f16336, %f16312;
	fma.rn.f32 	%f16393, %f16328, %f16329, %f16313;
	fma.rn.f32 	%f16394, %f16328, %f16330, %f16314;
	fma.rn.f32 	%f16395, %f16328, %f16331, %f16315;
	fma.rn.f32 	%f16396, %f16328, %f16332, %f16316;
	fma.rn.f32 	%f16397, %f16328, %f16333, %f16317;
	fma.rn.f32 	%f16398, %f16328, %f16334, %f16318;
	fma.rn.f32 	%f16399, %f16328, %f16335, %f16319;
	fma.rn.f32 	%f16400, %f16328, %f16336, %f16320;
	ld.shared.v4.f32 	{%f16401, %f16402, %f16403, %f16404}, [%r3+2560];
	ld.shared.v4.f32 	{%f16405, %f16406, %f16407, %f16408}, [%r3+2816];
	ld.shared.v4.f32 	{%f16409, %f16410, %f16411, %f16412}, [%r193+2560];
	ld.shared.v4.f32 	{%f16413, %f16414, %f16415, %f16416}, [%r193+2816];
	fma.rn.f32 	%f16417, %f16401, %f16409, %f16337;
	fma.rn.f32 	%f16418, %f16401, %f16410, %f16338;
	fma.rn.f32 	%f16419, %f16401, %f16411, %f16339;
	fma.rn.f32 	%f16420, %f16401, %f16412, %f16340;
	fma.rn.f32 	%f16421, %f16401, %f16413, %f16341;
	fma.rn.f32 	%f16422, %f16401, %f16414, %f16342;
	fma.rn.f32 	%f16423, %f16401, %f16415, %f16343;
	fma.rn.f32 	%f16424, %f16401, %f16416, %f16344;
	fma.rn.f32 	%f16425, %f16402, %f16409, %f16345;
	fma.rn.f32 	%f16426, %f16402, %f16410, %f16346;
	fma.rn.f32 	%f16427, %f16402, %f16411, %f16347;
	fma.rn.f32 	%f16428, %f16402, %f16412, %f16348;
	fma.rn.f32 	%f16429, %f16402, %f16413, %f16349;
	fma.rn.f32 	%f16430, %f16402, %f16414, %f16350;
	fma.rn.f32 	%f16431, %f16402, %f16415, %f16351;
	fma.rn.f32 	%f16432, %f16402, %f16416, %f16352;
	fma.rn.f32 	%f16433, %f16403, %f16409, %f16353;
	fma.rn.f32 	%f16434, %f16403, %f16410, %f16354;
	fma.rn.f32 	%f16435, %f16403, %f16411, %f16355;
	fma.rn.f32 	%f16436, %f16403, %f16412, %f16356;
	fma.rn.f32 	%f16437, %f16403, %f16413, %f16357;
	fma.rn.f32 	%f16438, %f16403, %f16414, %f16358;
	fma.rn.f32 	%f16439, %f16403, %f16415, %f16359;
	fma.rn.f32 	%f16440, %f16403, %f16416, %f16360;
	fma.rn.f32 	%f16441, %f16404, %f16409, %f16361;
	fma.rn.f32 	%f16442, %f16404, %f16410, %f16362;
	fma.rn.f32 	%f16443, %f16404, %f16411, %f16363;
	fma.rn.f32 	%f16444, %f16404, %f16412, %f16364;
	fma.rn.f32 	%f16445, %f16404, %f16413, %f16365;
	fma.rn.f32 	%f16446, %f16404, %f16414, %f16366;
	fma.rn.f32 	%f16447, %f16404, %f16415, %f16367;
	fma.rn.f32 	%f16448, %f16404, %f16416, %f16368;
	fma.rn.f32 	%f16449, %f16405, %f16409, %f16369;
	fma.rn.f32 	%f16450, %f16405, %f16410, %f16370;
	fma.rn.f32 	%f16451, %f16405, %f16411, %f16371;
	fma.rn.f32 	%f16452, %f16405, %f16412, %f16372;
	fma.rn.f32 	%f16453, %f16405, %f16413, %f16373;
	fma.rn.f32 	%f16454, %f16405, %f16414, %f16374;
	fma.rn.f32 	%f16455, %f16405, %f16415, %f16375;
	fma.rn.f32 	%f16456, %f16405, %f16416, %f16376;
	fma.rn.f32 	%f16457, %f16406, %f16409, %f16377;
	fma.rn.f32 	%f16458, %f16406, %f16410, %f16378;
	fma.rn.f32 	%f16459, %f16406, %f16411, %f16379;
	fma.rn.f32 	%f16460, %f16406, %f16412, %f16380;
	fma.rn.f32 	%f16461, %f16406, %f16413, %f16381;
	fma.rn.f32 	%f16462, %f16406, %f16414, %f16382;
	fma.rn.f32 	%f16463, %f16406, %f16415, %f16383;
	fma.rn.f32 	%f16464, %f16406, %f16416, %f16384;
	fma.rn.f32 	%f16465, %f16407, %f16409, %f16385;
	fma.rn.f32 	%f16466, %f16407, %f16410, %f16386;
	fma.rn.f32 	%f16467, %f16407, %f16411, %f16387;
	fma.rn.f32 	%f16468, %f16407, %f16412, %f16388;
	fma.rn.f32 	%f16469, %f16407, %f16413, %f16389;
	fma.rn.f32 	%f16470, %f16407, %f16414, %f16390;
	fma.rn.f32 	%f16471, %f16407, %f16415, %f16391;
	fma.rn.f32 	%f16472, %f16407, %f16416, %f16392;
	fma.rn.f32 	%f16473, %f16408, %f16409, %f16393;
	fma.rn.f32 	%f16474, %f16408, %f16410, %f16394;
	fma.rn.f32 	%f16475, %f16408, %f16411, %f16395;
	fma.rn.f32 	%f16476, %f16408, %f16412, %f16396;
	fma.rn.f32 	%f16477, %f16408, %f16413, %f16397;
	fma.rn.f32 	%f16478, %f16408, %f16414, %f16398;
	fma.rn.f32 	%f16479, %f16408, %f16415, %f16399;
	fma.rn.f32 	%f16480, %f16408, %f16416, %f16400;
	ld.shared.v4.f32 	{%f16481, %f16482, %f16483, %f16484}, [%r3+3072];
	ld.shared.v4.f32 	{%f16485, %f16486, %f16487, %f16488}, [%r3+3328];
	ld.shared.v4.f32 	{%f16489, %f16490, %f16491, %f16492}, [%r193+3072];
	ld.shared.v4.f32 	{%f16493, %f16494, %f16495, %f16496}, [%r193+3328];
	fma.rn.f32 	%f16497, %f16481, %f16489, %f16417;
	fma.rn.f32 	%f16498, %f16481, %f16490, %f16418;
	fma.rn.f32 	%f16499, %f16481, %f16491, %f16419;
	fma.rn.f32 	%f16500, %f16481, %f16492, %f16420;
	fma.rn.f32 	%f16501, %f16481, %f16493, %f16421;
	fma.rn.f32 	%f16502, %f16481, %f16494, %f16422;
	fma.rn.f32 	%f16503, %f16481, %f16495, %f16423;
	fma.rn.f32 	%f16504, %f16481, %f16496, %f16424;
	fma.rn.f32 	%f16505, %f16482, %f16489, %f16425;
	fma.rn.f32 	%f16506, %f16482, %f16490, %f16426;
	fma.rn.f32 	%f16507, %f16482, %f16491, %f16427;
	fma.rn.f32 	%f16508, %f16482, %f16492, %f16428;
	fma.rn.f32 	%f16509, %f16482, %f16493, %f16429;
	fma.rn.f32 	%f16510, %f16482, %f16494, %f16430;
	fma.rn.f32 	%f16511, %f16482, %f16495, %f16431;
	fma.rn.f32 	%f16512, %f16482, %f16496, %f16432;
	fma.rn.f32 	%f16513, %f16483, %f16489, %f16433;
	fma.rn.f32 	%f16514, %f16483, %f16490, %f16434;
	fma.rn.f32 	%f16515, %f16483, %f16491, %f16435;
	fma.rn.f32 	%f16516, %f16483, %f16492, %f16436;
	fma.rn.f32 	%f16517, %f16483, %f16493, %f16437;
	fma.rn.f32 	%f16518, %f16483, %f16494, %f16438;
	fma.rn.f32 	%f16519, %f16483, %f16495, %f16439;
	fma.rn.f32 	%f16520, %f16483, %f16496, %f16440;
	fma.rn.f32 	%f16521, %f16484, %f16489, %f16441;
	fma.rn.f32 	%f16522, %f16484, %f16490, %f16442;
	fma.rn.f32 	%f16523, %f16484, %f16491, %f16443;
	fma.rn.f32 	%f16524, %f16484, %f16492, %f16444;
	fma.rn.f32 	%f16525, %f16484, %f16493, %f16445;
	fma.rn.f32 	%f16526, %f16484, %f16494, %f16446;
	fma.rn.f32 	%f16527, %f16484, %f16495, %f16447;
	fma.rn.f32 	%f16528, %f16484, %f16496, %f16448;
	fma.rn.f32 	%f16529, %f16485, %f16489, %f16449;
	fma.rn.f32 	%f16530, %f16485, %f16490, %f16450;
	fma.rn.f32 	%f16531, %f16485, %f16491, %f16451;
	fma.rn.f32 	%f16532, %f16485, %f16492, %f16452;
	fma.rn.f32 	%f16533, %f16485, %f16493, %f16453;
	fma.rn.f32 	%f16534, %f16485, %f16494, %f16454;
	fma.rn.f32 	%f16535, %f16485, %f16495, %f16455;
	fma.rn.f32 	%f16536, %f16485, %f16496, %f16456;
	fma.rn.f32 	%f16537, %f16486, %f16489, %f16457;
	fma.rn.f32 	%f16538, %f16486, %f16490, %f16458;
	fma.rn.f32 	%f16539, %f16486, %f16491, %f16459;
	fma.rn.f32 	%f16540, %f16486, %f16492, %f16460;
	fma.rn.f32 	%f16541, %f16486, %f16493, %f16461;
	fma.rn.f32 	%f16542, %f16486, %f16494, %f16462;
	fma.rn.f32 	%f16543, %f16486, %f16495, %f16463;
	fma.rn.f32 	%f16544, %f16486, %f16496, %f16464;
	fma.rn.f32 	%f16545, %f16487, %f16489, %f16465;
	fma.rn.f32 	%f16546, %f16487, %f16490, %f16466;
	fma.rn.f32 	%f16547, %f16487, %f16491, %f16467;
	fma.rn.f32 	%f16548, %f16487, %f16492, %f16468;
	fma.rn.f32 	%f16549, %f16487, %f16493, %f16469;
	fma.rn.f32 	%f16550, %f16487, %f16494, %f16470;
	fma.rn.f32 	%f16551, %f16487, %f16495, %f16471;
	fma.rn.f32 	%f16552, %f16487, %f16496, %f16472;
	fma.rn.f32 	%f16553, %f16488, %f16489, %f16473;
	fma.rn.f32 	%f16554, %f16488, %f16490, %f16474;
	fma.rn.f32 	%f16555, %f16488, %f16491, %f16475;
	fma.rn.f32 	%f16556, %f16488, %f16492, %f16476;
	fma.rn.f32 	%f16557, %f16488, %f16493, %f16477;
	fma.rn.f32 	%f16558, %f16488, %f16494, %f16478;
	fma.rn.f32 	%f16559, %f16488, %f16495, %f16479;
	fma.rn.f32 	%f16560, %f16488, %f16496, %f16480;
	ld.shared.v4.f32 	{%f16561, %f16562, %f16563, %f16564}, [%r3+3584];
	ld.shared.v4.f32 	{%f16565, %f16566, %f16567, %f16568}, [%r3+3840];
	ld.shared.v4.f32 	{%f16569, %f16570, %f16571, %f16572}, [%r193+3584];
	ld.shared.v4.f32 	{%f16573, %f16574, %f16575, %f16576}, [%r193+3840];
	fma.rn.f32 	%f617, %f16561, %f16569, %f16497;
	fma.rn.f32 	%f618, %f16561, %f16570, %f16498;
	fma.rn.f32 	%f619, %f16561, %f16571, %f16499;
	fma.rn.f32 	%f620, %f16561, %f16572, %f16500;
	fma.rn.f32 	%f621, %f16561, %f16573, %f16501;
	fma.rn.f32 	%f622, %f16561, %f16574, %f16502;
	fma.rn.f32 	%f623, %f16561, %f16575, %f16503;
	fma.rn.f32 	%f624, %f16561, %f16576, %f16504;
	fma.rn.f32 	%f625, %f16562, %f16569, %f16505;
	fma.rn.f32 	%f626, %f16562, %f16570, %f16506;
	fma.rn.f32 	%f627, %f16562, %f16571, %f16507;
	fma.rn.f32 	%f628, %f16562, %f16572, %f16508;
	fma.rn.f32 	%f629, %f16562, %f16573, %f16509;
	fma.rn.f32 	%f630, %f16562, %f16574, %f16510;
	fma.rn.f32 	%f631, %f16562, %f16575, %f16511;
	fma.rn.f32 	%f632, %f16562, %f16576, %f16512;
	fma.rn.f32 	%f633, %f16563, %f16569, %f16513;
	fma.rn.f32 	%f634, %f16563, %f16570, %f16514;
	fma.rn.f32 	%f635, %f16563, %f16571, %f16515;
	fma.rn.f32 	%f636, %f16563, %f16572, %f16516;
	fma.rn.f32 	%f637, %f16563, %f16573, %f16517;
	fma.rn.f32 	%f638, %f16563, %f16574, %f16518;
	fma.rn.f32 	%f639, %f16563, %f16575, %f16519;
	fma.rn.f32 	%f640, %f16563, %f16576, %f16520;
	fma.rn.f32 	%f641, %f16564, %f16569, %f16521;
	fma.rn.f32 	%f642, %f16564, %f16570, %f16522;
	fma.rn.f32 	%f643, %f16564, %f16571, %f16523;
	fma.rn.f32 	%f644, %f16564, %f16572, %f16524;
	fma.rn.f32 	%f645, %f16564, %f16573, %f16525;
	fma.rn.f32 	%f646, %f16564, %f16574, %f16526;
	fma.rn.f32 	%f647, %f16564, %f16575, %f16527;
	fma.rn.f32 	%f648, %f16564, %f16576, %f16528;
	fma.rn.f32 	%f649, %f16565, %f16569, %f16529;
	fma.rn.f32 	%f650, %f16565, %f16570, %f16530;
	fma.rn.f32 	%f651, %f16565, %f16571, %f16531;
	fma.rn.f32 	%f652, %f16565, %f16572, %f16532;
	fma.rn.f32 	%f653, %f16565, %f16573, %f16533;
	fma.rn.f32 	%f654, %f16565, %f16574, %f16534;
	fma.rn.f32 	%f655, %f16565, %f16575, %f16535;
	fma.rn.f32 	%f656, %f16565, %f16576, %f16536;
	fma.rn.f32 	%f657, %f16566, %f16569, %f16537;
	fma.rn.f32 	%f658, %f16566, %f16570, %f16538;
	fma.rn.f32 	%f659, %f16566, %f16571, %f16539;
	fma.rn.f32 	%f660, %f16566, %f16572, %f16540;
	fma.rn.f32 	%f661, %f16566, %f16573, %f16541;
	fma.rn.f32 	%f662, %f16566, %f16574, %f16542;
	fma.rn.f32 	%f663, %f16566, %f16575, %f16543;
	fma.rn.f32 	%f664, %f16566, %f16576, %f16544;
	fma.rn.f32 	%f665, %f16567, %f16569, %f16545;
	fma.rn.f32 	%f666, %f16567, %f16570, %f16546;
	fma.rn.f32 	%f667, %f16567, %f16571, %f16547;
	fma.rn.f32 	%f668, %f16567, %f16572, %f16548;
	fma.rn.f32 	%f669, %f16567, %f16573, %f16549;
	fma.rn.f32 	%f670, %f16567, %f16574, %f16550;
	fma.rn.f32 	%f671, %f16567, %f16575, %f16551;
	fma.rn.f32 	%f672, %f16567, %f16576, %f16552;
	fma.rn.f32 	%f673, %f16568, %f16569, %f16553;
	fma.rn.f32 	%f674, %f16568, %f16570, %f16554;
	fma.rn.f32 	%f675, %f16568, %f16571, %f16555;
	fma.rn.f32 	%f676, %f16568, %f16572, %f16556;
	fma.rn.f32 	%f677, %f16568, %f16573, %f16557;
	fma.rn.f32 	%f678, %f16568, %f16574, %f16558;
	fma.rn.f32 	%f679, %f16568, %f16575, %f16559;
	fma.rn.f32 	%f680, %f16568, %f16576, %f16560;
	@%p10 bra 	$L__BB3_20;
	shl.b32 	%r210, %r184, 11;
	and.b32  	%r211, %r210, 2048;
	add.s32 	%r212, %r3, %r211;
	st.shared.f32 	[%r212+4096], %f5;
	st.shared.f32 	[%r212+4608], %f6;
	st.shared.f32 	[%r212+5120], %f7;
	st.shared.f32 	[%r212+5632], %f8;
	st.shared.f32 	[%r212+4100], %f13;
	st.shared.f32 	[%r212+4612], %f14;
	st.shared.f32 	[%r212+5124], %f15;
	st.shared.f32 	[%r212+5636], %f16;
	st.shared.f32 	[%r212+4104], %f21;
	st.shared.f32 	[%r212+4616], %f22;
	st.shared.f32 	[%r212+5128], %f23;
	st.shared.f32 	[%r212+5640], %f24;
	st.shared.f32 	[%r212+4108], %f29;
	st.shared.f32 	[%r212+4620], %f30;
	st.shared.f32 	[%r212+5132], %f31;
	st.shared.f32 	[%r212+5644], %f32;
	st.shared.f32 	[%r212+4352], %f37;
	st.shared.f32 	[%r212+4864], %f38;
	st.shared.f32 	[%r212+5376], %f39;
	st.shared.f32 	[%r212+5888], %f40;
	st.shared.f32 	[%r212+4356], %f45;
	st.shared.f32 	[%r212+4868], %f46;
	st.shared.f32 	[%r212+5380], %f47;
	st.shared.f32 	[%r212+5892], %f48;
	st.shared.f32 	[%r212+4360], %f53;
	st.shared.f32 	[%r212+4872], %f54;
	st.shared.f32 	[%r212+5384], %f55;
	st.shared.f32 	[%r212+5896], %f56;
	st.shared.f32 	[%r212+4364], %f61;
	st.shared.f32 	[%r212+4876], %f62;
	st.shared.f32 	[%r212+5388], %f63;
	st.shared.f32 	[%r212+5900], %f64;
$L__BB3_20:
	setp.ne.s32 	%p11, %r199, 2;
	add.s32 	%r217, %r186, %r184;
	shl.b32 	%r218, %r217, 4;
	mov.u32 	%r219, _ZZ16sgemm_b2b_kernelILi640000ELi128ELi128ELi128EEvPfS0_S0_S0_S0_E4s_b1;
	add.s32 	%r220, %r219, %r218;
	st.shared.v4.f32 	[%r220+4096], {%f613, %f614, %f615, %f616};
	bar.sync 	0;
	ld.global.nc.v4.f32 	{%f681, %f682, %f683, %f684}, [%rd1+40960];
	mov.u32 	%r221, _ZZ16sgemm_b2b_kernelILi640000ELi128ELi128ELi128EEvPfS0_S0_S0_S0_E3s_a;
	add.s32 	%r5, %r221, %r186;
	ld.shared.v4.f32 	{%f16577, %f16578, %f16579, %f16580}, [%r5+4096];
	ld.shared.v4.f32 	{%f16581, %f16582, %f16583, %f16584}, [%r5+4352];
	shl.b32 	%r222, %r184, 4;
	add.s32 	%r223, %r219, %r222;
	ld.shared.v4.f32 	{%f16585, %f16586, %f16587, %f16588}, [%r223+4096];
	ld.shared.v4.f32 	{%f16589, %f16590, %f16591, %f16592}, [%r223+4352];
	fma.rn.f32 	%f16593, %f16577, %f16585, %f617;
	fma.rn.f32 	%f16594, %f16577, %f16586, %f618;
	fma.rn.f32 	%f16595, %f16577, %f16587, %f619;
	fma.rn.f32 	%f16596, %f16577, %f16588, %f620;
	fma.rn.f32 	%f16597, %f16577, %f16589, %f621;
	fma.rn.f32 	%f16598, %f16577, %f16590, %f622;
	fma.rn.f32 	%f16599, %f16577, %f16591, %f623;
	fma.rn.f32 	%f16600, %f16577, %f16592, %f624;
	fma.rn.f32 	%f16601, %f16578, %f16585, %f625;
	fma.rn.f32 	%f16602, %f16578, %f16586, %f626;
	fma.rn.f32 	%f16603, %f16578, %f16587, %f627;
	fma.rn.f32 	%f16604, %f16578, %f16588, %f628;
	fma.rn.f32 	%f16605, %f16578, %f16589, %f629;
	fma.rn.f32 	%f16606, %f16578, %f16590, %f630;
	fma.rn.f32 	%f16607, %f16578, %f16591, %f631;
	fma.rn.f32 	%f16608, %f16578, %f16592, %f632;
	fma.rn.f32 	%f16609, %f16579, %f16585, %f633;
	fma.rn.f32 	%f16610, %f16579, %f16586, %f634;
	fma.rn.f32 	%f16611, %f16579, %f16587, %f635;
	fma.rn.f32 	%f16612, %f16579, %f16588, %f636;
	fma.rn.f32 	%f16613, %f16579, %f16589, %f637;
	fma.rn.f32 	%f16614, %f16579, %f16590, %f638;
	fma.rn.f32 	%f16615, %f16579, %f16591, %f639;
	fma.rn.f32 	%f16616, %f16579, %f16592, %f640;
	fma.rn.f32 	%f16617, %f16580, %f16585, %f641;
	fma.rn.f32 	%f16618, %f16580, %f16586, %f642;
	fma.rn.f32 	%f16619, %f16580, %f16587, %f643;
	fma.rn.f32 	%f16620, %f16580, %f16588, %f644;
	fma.rn.f32 	%f16621, %f16580, %f16589, %f645;
	fma.rn.f32 	%f16622, %f16580, %f16590, %f646;
	fma.rn.f32 	%f16623, %f16580, %f16591, %f647;
	fma.rn.f32 	%f16624, %f16580, %f16592, %f648;
	fma.rn.f32 	%f16625, %f16581, %f16585, %f649;
	fma.rn.f32 	%f16626, %f16581, %f16586, %f650;
	fma.rn.f32 	%f16627, %f16581, %f16587, %f651;
	fma.rn.f32 	%f16628, %f16581, %f16588, %f652;
	fma.rn.f32 	%f16629, %f16581, %f16589, %f653;
	fma.rn.f32 	%f16630, %f16581, %f16590, %f654;
	fma.rn.f32 	%f16631, %f16581, %f16591, %f655;
	fma.rn.f32 	%f16632, %f16581, %f16592, %f656;
	fma.rn.f32 	%f16633, %f16582, %f16585, %f657;
	fma.rn.f32 	%f16634, %f16582, %f16586, %f658;
	fma.rn.f32 	%f16635, %f16582, %f16587, %f659;
	fma.rn.f32 	%f16636, %f16582, %f16588, %f660;
	fma.rn.f32 	%f16637, %f16582, %f16589, %f661;
	fma.rn.f32 	%f16638, %f16582, %f16590, %f662;
	fma.rn.f32 	%f16639, %f16582, %f16591, %f663;
	fma.rn.f32 	%f16640, %f16582, %f16592, %f664;
	fma.rn.f32 	%f16641, %f16583, %f16585, %f665;
	fma.rn.f32 	%f16642, %f16583, %f16586, %f666;
	fma.rn.f32 	%f16643, %f16583, %f16587, %f667;
	fma.rn.f32 	%f16644, %f16583, %f16588, %f668;
	fma.rn.f32 	%f16645, %f16583, %f16589, %f669;
	fma.rn.f32 	%f16646, %f16583, %f16590, %f670;
	fma.rn.f32 	%f16647, %f16583, %f16591, %f671;
	fma.rn.f32 	%f16648, %f16583, %f16592, %f672;
	fma.rn.f32 	%f16649, %f16584, %f16585, %f673;
	fma.rn.f32 	%f16650, %f16584, %f16586, %f674;
	fma.rn.f32 	%f16651, %f16584, %f16587, %f675;
	fma.rn.f32 	%f16652, %f16584, %f16588, %f676;
	fma.rn.f32 	%f16653, %f16584, %f16589, %f677;
	fma.rn.f32 	%f16654, %f16584, %f16590, %f678;
	fma.rn.f32 	%f16655, %f16584, %f16591, %f679;
	fma.rn.f32 	%f16656, %f16584, %f16592, %f680;
	ld.shared.v4.f32 	{%f16657, %f16658, %f16659, %f16660}, [%r5+4608];
	ld.shared.v4.f32 	{%f16661, %f16662, %f16663, %f16664}, [%r5+4864];
	ld.shared.v4.f32 	{%f16665, %f16666, %f16667, %f16668}, [%r223+4608];
	ld.shared.v4.f32 	{%f16669, %f16670, %f16671, %f16672}, [%r223+4864];
	fma.rn.f32 	%f16673, %f16657, %f16665, %f16593;
	fma.rn.f32 	%f16674, %f16657, %f16666, %f16594;
	fma.rn.f32 	%f16675, %f16657, %f16667, %f16595;
	fma.rn.f32 	%f16676, %f16657, %f16668, %f16596;
	fma.rn.f32 	%f16677, %f16657, %f16669, %f16597;
	fma.rn.f32 	%f16678, %f16657, %f16670, %f16598;
	fma.rn.f32 	%f16679, %f16657, %f16671, %f16599;
	fma.rn.f32 	%f16680, %f16657, %f16672, %f16600;
	fma.rn.f32 	%f16681, %f16658, %f16665, %f16601;
	fma.rn.f32 	%f16682, %f16658, %f16666, %f16602;
	fma.rn.f32 	%f16683, %f16658, %f16667, %f16603;
	fma.rn.f32 	%f16684, %f16658, %f16668, %f16604;
	fma.rn.f32 	%f16685, %f16658, %f16669, %f16605;
	fma.rn.f32 	%f16686, %f16658, %f16670, %f16606;
	fma.rn.f32 	%f16687, %f16658, %f16671, %f16607;
	fma.rn.f32 	%f16688, %f16658, %f16672, %f16608;
	fma.rn.f32 	%f16689, %f16659, %f16665, %f16609;
	fma.rn.f32 	%f16690, %f16659, %f16666, %f16610;
	fma.rn.f32 	%f16691, %f16659, %f16667, %f16611;
	fma.rn.f32 	%f16692, %f16659, %f16668, %f16612;
	fma.rn.f32 	%f16693, %f16659, %f16669, %f16613;
	fma.rn.f32 	%f16694, %f16659, %f16670, %f16614;
	fma.rn.f32 	%f16695, %f16659, %f16671, %f16615;
	fma.rn.f32 	%f16696, %f16659, %f16672, %f16616;
	fma.rn.f32 	%f16697, %f16660, %f16665, %f16617;
	fma.rn.f32 	%f16698, %f16660, %f16666, %f16618;
	fma.rn.f32 	%f16699, %f16660, %f16667, %f16619;
	fma.rn.f32 	%f16700, %f16660, %f16668, %f16620;
	fma.rn.f32 	%f16701, %f16660, %f16669, %f16621;
	fma.rn.f32 	%f16702, %f16660, %f16670, %f16622;
	fma.rn.f32 	%f16703, %f16660, %f16671, %f16623;
	fma.rn.f32 	%f16704, %f16660, %f16672, %f16624;
	fma.rn.f32 	%f16705, %f16661, %f16665, %f16625;
	fma.rn.f32 	%f16706, %f16661, %f16666, %f16626;
	fma.rn.f32 	%f16707, %f16661, %f16667, %f16627;
	fma.rn.f32 	%f16708, %f16661, %f16668, %f16628;
	fma.rn.f32 	%f16709, %f16661, %f16669, %f16629;
	fma.rn.f32 	%f16710, %f16661, %f16670, %f16630;
	fma.rn.f32 	%f16711, %f16661, %f16671, %f16631;
	fma.rn.f32 	%f16712, %f16661, %f16672, %f16632;
	fma.rn.f32 	%f16713, %f16662, %f16665, %f16633;
	fma.rn.f32 	%f16714, %f16662, %f16666, %f16634;
	fma.rn.f32 	%f16715, %f16662, %f16667, %f16635;
	fma.rn.f32 	%f16716, %f16662, %f16668, %f16636;
	fma.rn.f32 	%f16717, %f16662, %f16669, %f16637;
	fma.rn.f32 	%f16718, %f16662, %f16670, %f16638;
	fma.rn.f32 	%f16719, %f16662, %f16671, %f16639;
	fma.rn.f32 	%f16720, %f16662, %f16672, %f16640;
	fma.rn.f32 	%f16721, %f16663, %f16665, %f16641;
	fma.rn.f32 	%f16722, %f16663, %f16666, %f16642;
	fma.rn.f32 	%f16723, %f16663, %f16667, %f16643;
	fma.rn.f32 	%f16724, %f16663, %f16668, %f16644;
	fma.rn.f32 	%f16725, %f16663, %f16669, %f16645;
	fma.rn.f32 	%f16726, %f16663, %f16670, %f16646;
	fma.rn.f32 	%f16727, %f16663, %f16671, %f16647;
	fma.rn.f32 	%f16728, %f16663, %f16672, %f16648;
	fma.rn.f32 	%f16729, %f16664, %f16665, %f16649;
	fma.rn.f32 	%f16730, %f16664, %f16666, %f16650;
	fma.rn.f32 	%f16731, %f16664, %f16667, %f16651;
	fma.rn.f32 	%f16732, %f16664, %f16668, %f16652;
	fma.rn.f32 	%f16733, %f16664, %f16669, %f16653;
	fma.rn.f32 	%f16734, %f16664, %f16670, %f16654;
	fma.rn.f32 	%f16735, %f16664, %f16671, %f16655;
	fma.rn.f32 	%f16736, %f16664, %f16672, %f16656;
	ld.shared.v4.f32 	{%f16737, %f16738, %f16739, %f16740}, [%r5+5120];
	ld.shared.v4.f32 	{%f16741, %f16742, %f16743, %f16744}, [%r5+5376];
	ld.shared.v4.f32 	{%f16745, %f16746, %f16747, %f16748}, [%r223+5120];
	ld.shared.v4.f32 	{%f16749, %f16750, %f16751, %f16752}, [%r223+5376];
	fma.rn.f32 	%f16753, %f16737, %f16745, %f16673;
	fma.rn.f32 	%f16754, %f16737, %f16746, %f16674;
	fma.rn.f32 	%f16755, %f16737, %f16747, %f16675;
	fma.rn.f32 	%f16756, %f16737, %f16748, %f16676;
	fma.rn.f32 	%f16757, %f16737, %f16749, %f16677;
	fma.rn.f32 	%f16758, %f16737, %f16750, %f16678;
	fma.rn.f32 	%f16759, %f16737, %f16751, %f16679;
	fma.rn.f32 	%f16760, %f16737, %f16752, %f16680;
	fma.rn.f32 	%f16761, %f16738, %f16745, %f16681;
	fma.rn.f32 	%f16762, %f16738, %f16746, %f16682;
	fma.rn.f32 	%f16763, %f16738, %f16747, %f16683;
	fma.rn.f32 	%f16764, %f16738, %f16748, %f16684;
	fma.rn.f32 	%f16765, %f16738, %f16749, %f16685;
	fma.rn.f32 	%f16766, %f16738, %f16750, %f16686;
	fma.rn.f32 	%f16767, %f16738, %f16751, %f16687;
	fma.rn.f32 	%f16768, %f16738, %f16752, %f16688;
	fma.rn.f32 	%f16769, %f16739, %f16745, %f16689;
	fma.rn.f32 	%f16770, %f16739, %f16746, %f16690;
	fma.rn.f32 	%f16771, %f16739, %f16747, %f16691;
	fma.rn.f32 	%f16772, %f16739, %f16748, %f16692;
	fma.rn.f32 	%f16773, %f16739, %f16749, %f16693;
	fma.rn.f32 	%f16774, %f16739, %f16750, %f16694;
	fma.rn.f32 	%f16775, %f16739, %f16751, %f16695;
	fma.rn.f32 	%f16776, %f16739, %f16752, %f16696;
	fma.rn.f32 	%f16777, %f16740, %f16745, %f16697;
	fma.rn.f32 	%f16778, %f16740, %f16746, %f16698;
	fma.rn.f32 	%f16779, %f16740, %f16747, %f16699;
	fma.rn.f32 	%f16780, %f16740, %f16748, %f16700;
	fma.rn.f32 	%f16781, %f16740, %f16749, %f16701;
	fma.rn.f32 	%f16782, %f16740, %f16750, %f16702;
	fma.rn.f32 	%f16783, %f16740, %f16751, %f16703;
	fma.rn.f32 	%f16784, %f16740, %f16752, %f16704;
	fma.rn.f32 	%f16785, %f16741, %f16745, %f16705;
	fma.rn.f32 	%f16786, %f16741, %f16746, %f16706;
	fma.rn.f32 	%f16787, %f16741, %f16747, %f16707;
	fma.rn.f32 	%f16788, %f16741, %f16748, %f16708;
	fma.rn.f32 	%f16789, %f16741, %f16749, %f16709;
	fma.rn.f32 	%f16790, %f16741, %f16750, %f16710;
	fma.rn.f32 	%f16791, %f16741, %f16751, %f16711;
	fma.rn.f32 	%f16792, %f16741, %f16752, %f16712;
	fma.rn.f32 	%f16793, %f16742, %f16745, %f16713;
	fma.rn.f32 	%f16794, %f16742, %f16746, %f16714;
	fma.rn.f32 	%f16795, %f16742, %f16747, %f16715;
	fma.rn.f32 	%f16796, %f16742, %f16748, %f16716;
	fma.rn.f32 	%f16797, %f16742, %f16749, %f16717;
	fma.rn.f32 	%f16798, %f16742, %f16750, %f16718;
	fma.rn.f32 	%f16799, %f16742, %f16751, %f16719;
	fma.rn.f32 	%f16800, %f16742, %f16752, %f16720;
	fma.rn.f32 	%f16801, %f16743, %f16745, %f16721;
	fma.rn.f32 	%f16802, %f16743, %f16746, %f16722;
	fma.rn.f32 	%f16803, %f16743, %f16747, %f16723;
	fma.rn.f32 	%f16804, %f16743, %f16748, %f16724;
	fma.rn.f32 	%f16805, %f16743, %f16749, %f16725;
	fma.rn.f32 	%f16806, %f16743, %f16750, %f16726;
	fma.rn.f32 	%f16807, %f16743, %f16751, %f16727;
	fma.rn.f32 	%f16808, %f16743, %f16752, %f16728;
	fma.rn.f32 	%f16809, %f16744, %f16745, %f16729;
	fma.rn.f32 	%f16810, %f16744, %f16746, %f16730;
	fma.rn.f32 	%f16811, %f16744, %f16747, %f16731;
	fma.rn.f32 	%f16812, %f16744, %f16748, %f16732;
	fma.rn.f32 	%f16813, %f16744, %f16749, %f16733;
	fma.rn.f32 	%f16814, %f16744, %f16750, %f16734;
	fma.rn.f32 	%f16815, %f16744, %f16751, %f16735;
	fma.rn.f32 	%f16816, %f16744, %f16752, %f16736;
	ld.shared.v4.f32 	{%f16817, %f16818, %f16819, %f16820}, [%r5+5632];
	ld.shared.v4.f32 	{%f16821, %f16822, %f16823, %f16824}, [%r5+5888];
	ld.shared.v4.f32 	{%f16825, %f16826, %f16827, %f16828}, [%r223+5632];
	ld.shared.v4.f32 	{%f16829, %f16830, %f16831, %f16832}, [%r223+5888];
	fma.rn.f32 	%f16833, %f16817, %f16825, %f16753;
	fma.rn.f32 	%f16834, %f16817, %f16826, %f16754;
	fma.rn.f32 	%f16835, %f16817, %f16827, %f16755;
	fma.rn.f32 	%f16836, %f16817, %f16828, %f16756;
	fma.rn.f32 	%f16837, %f16817, %f16829, %f16757;
	fma.rn.f32 	%f16838, %f16817, %f16830, %f16758;
	fma.rn.f32 	%f16839, %f16817, %f16831, %f16759;
	fma.rn.f32 	%f16840, %f16817, %f16832, %f16760;
	fma.rn.f32 	%f16841, %f16818, %f16825, %f16761;
	fma.rn.f32 	%f16842, %f16818, %f16826, %f16762;
	fma.rn.f32 	%f16843, %f16818, %f16827, %f16763;
	fma.rn.f32 	%f16844, %f16818, %f16828, %f16764;
	fma.rn.f32 	%f16845, %f16818, %f16829, %f16765;
	fma.rn.f32 	%f16846, %f16818, %f16830, %f16766;
	fma.rn.f32 	%f16847, %f16818, %f16831, %f16767;
	fma.rn.f32 	%f16848, %f16818, %f16832, %f16768;
	fma.rn.f32 	%f16849, %f16819, %f16825, %f16769;
	fma.rn.f32 	%f16850, %f16819, %f16826, %f16770;
	fma.rn.f32 	%f16851, %f16819, %f16827, %f16771;
	fma.rn.f32 	%f16852, %f16819, %f16828, %f16772;
	fma.rn.f32 	%f16853, %f16819, %f16829, %f16773;
	fma.rn.f32 	%f16854, %f16819, %f16830, %f16774;
	fma.rn.f32 	%f16855, %f16819, %f16831, %f16775;
	fma.rn.f32 	%f16856, %f16819, %f16832, %f16776;
	fma.rn.f32 	%f16857, %f16820, %f16825, %f16777;
	fma.rn.f32 	%f16858, %f16820, %f16826, %f16778;
	fma.rn.f32 	%f16859, %f16820, %f16827, %f16779;
	fma.rn.f32 	%f16860, %f16820, %f16828, %f16780;
	fma.rn.f32 	%f16861, %f16820, %f16829, %f16781;
	fma.rn.f32 	%f16862, %f16820, %f16830, %f16782;
	fma.rn.f32 	%f16863, %f16820, %f16831, %f16783;
	fma.rn.f32 	%f16864, %f16820, %f16832, %f16784;
	fma.rn.f32 	%f16865, %f16821, %f16825, %f16785;
	fma.rn.f32 	%f16866, %f16821, %f16826, %f16786;
	fma.rn.f32 	%f16867, %f16821, %f16827, %f16787;
	fma.rn.f32 	%f16868, %f16821, %f16828, %f16788;
	fma.rn.f32 	%f16869, %f16821, %f16829, %f16789;
	fma.rn.f32 	%f16870, %f16821, %f16830, %f16790;
	fma.rn.f32 	%f16871, %f16821, %f16831, %f16791;
	fma.rn.f32 	%f16872, %f16821, %f16832, %f16792;
	fma.rn.f32 	%f16873, %f16822, %f16825, %f16793;
	fma.rn.f32 	%f16874, %f16822, %f16826, %f16794;
	fma.rn.f32 	%f16875, %f16822, %f16827, %f16795;
	fma.rn.f32 	%f16876, %f16822, %f16828, %f16796;
	fma.rn.f32 	%f16877, %f16822, %f16829, %f16797;
	fma.rn.f32 	%f16878, %f16822, %f16830, %f16798;
	fma.rn.f32 	%f16879, %f16822, %f16831, %f16799;
	fma.rn.f32 	%f16880, %f16822, %f16832, %f16800;
	fma.rn.f32 	%f16881, %f16823, %f16825, %f16801;
	fma.rn.f32 	%f16882, %f16823, %f16826, %f16802;
	fma.rn.f32 	%f16883, %f16823, %f16827, %f16803;
	fma.rn.f32 	%f16884, %f16823, %f16828, %f16804;
	fma.rn.f32 	%f16885, %f16823, %f16829, %f16805;
	fma.rn.f32 	%f16886, %f16823, %f16830, %f16806;
	fma.rn.f32 	%f16887, %f16823, %f16831, %f16807;
	fma.rn.f32 	%f16888, %f16823, %f16832, %f16808;
	fma.rn.f32 	%f16889, %f16824, %f16825, %f16809;
	fma.rn.f32 	%f16890, %f16824, %f16826, %f16810;
	fma.rn.f32 	%f16891, %f16824, %f16827, %f16811;
	fma.rn.f32 	%f16892, %f16824, %f16828, %f16812;
	fma.rn.f32 	%f16893, %f16824, %f16829, %f16813;
	fma.rn.f32 	%f16894, %f16824, %f16830, %f16814;
	fma.rn.f32 	%f16895, %f16824, %f16831, %f16815;
	fma.rn.f32 	%f16896, %f16824, %f16832, %f16816;
	ld.shared.v4.f32 	{%f16897, %f16898, %f16899, %f16900}, [%r5+6144];
	ld.shared.v4.f32 	{%f16901, %f16902, %f16903, %f16904}, [%r5+6400];
	ld.shared.v4.f32 	{%f16905, %f16906, %f16907, %f16908}, [%r223+6144];
	ld.shared.v4.f32 	{%f16909, %f16910, %f16911, %f16912}, [%r223+6400];
	fma.rn.f32 	%f16913, %f16897, %f16905, %f16833;
	fma.rn.f32 	%f16914, %f16897, %f16906, %f16834;
	fma.rn.f32 	%f16915, %f16897, %f16907, %f16835;
	fma.rn.f32 	%f16916, %f16897, %f16908, %f16836;
	fma.rn.f32 	%f16917, %f16897, %f16909, %f16837;
	fma.rn.f32 	%f16918, %f16897, %f16910, %f16838;
	fma.rn.f32 	%f16919, %f16897, %f16911, %f16839;
	fma.rn.f32 	%f16920, %f16897, %f16912, %f16840;
	fma.rn.f32 	%f16921, %f16898, %f16905, %f16841;
	fma.rn.f32 	%f16922, %f16898, %f16906, %f16842;
	fma.rn.f32 	%f16923, %f16898, %f16907, %f16843;
	fma.rn.f32 	%f16924, %f16898, %f16908, %f16844;
	fma.rn.f32 	%f16925, %f16898, %f16909, %f16845;
	fma.rn.f32 	%f16926, %f16898, %f16910, %f16846;
	fma.rn.f32 	%f16927, %f16898, %f16911, %f16847;
	fma.rn.f32 	%f16928, %f16898, %f16912, %f16848;
	fma.rn.f32 	%f16929, %f16899, %f16905, %f16849;
	fma.rn.f32 	%f16930, %f16899, %f16906, %f16850;
	fma.rn.f32 	%f16931, %f16899, %f16907, %f16851;
	fma.rn.f32 	%f16932, %f16899, %f16908, %f16852;
	fma.rn.f32 	%f16933, %f16899, %f16909, %f16853;
	fma.rn.f32 	%f16934, %f16899, %f16910, %f16854;
	fma.rn.f32 	%f16935, %f16899, %f16911, %f16855;
	fma.rn.f32 	%f16936, %f16899, %f16912, %f16856;
	fma.rn.f32 	%f16937, %f16900, %f16905, %f16857;
	fma.rn.f32 	%f16938, %f16900, %f16906, %f16858;
	fma.rn.f32 	%f16939, %f16900, %f16907, %f16859;
	fma.rn.f32 	%f16940, %f16900, %f16908, %f16860;
	fma.rn.f32 	%f16941, %f16900, %f16909, %f16861;
	fma.rn.f32 	%f16942, %f16900, %f16910, %f16862;
	fma.rn.f32 	%f16943, %f16900, %f16911, %f16863;
	fma.rn.f32 	%f16944, %f16900, %f16912, %f16864;
	fma.rn.f32 	%f16945, %f16901, %f16905, %f16865;
	fma.rn.f32 	%f16946, %f16901, %f16906, %f16866;
	fma.rn.f32 	%f16947, %f16901, %f16907, %f16867;
	fma.rn.f32 	%f16948, %f16901, %f16908, %f16868;
	fma.rn.f32 	%f16949, %f16901, %f16909, %f16869;
	fma.rn.f32 	%f16950, %f16901, %f16910, %f16870;
	fma.rn.f32 	%f16951, %f16901, %f16911, %f16871;
	fma.rn.f32 	%f16952, %f16901, %f16912, %f16872;
	fma.rn.f32 	%f16953, %f16902, %f16905, %f16873;
	fma.rn.f32 	%f16954, %f16902, %f16906, %f16874;
	fma.rn.f32 	%f16955, %f16902, %f16907, %f16875;
	fma.rn.f32 	%f16956, %f16902, %f16908, %f16876;
	fma.rn.f32 	%f16957, %f16902, %f16909, %f16877;
	fma.rn.f32 	%f16958, %f16902, %f16910, %f16878;
	fma.rn.f32 	%f16959, %f16902, %f16911, %f16879;
	fma.rn.f32 	%f16960, %f16902, %f16912, %f16880;
	fma.rn.f32 	%f16961, %f16903, %f16905, %f16881;
	fma.rn.f32 	%f16962, %f16903, %f16906, %f16882;
	fma.rn.f32 	%f16963, %f16903, %f16907, %f16883;
	fma.rn.f32 	%f16964, %f16903, %f16908, %f16884;
	fma.rn.f32 	%f16965, %f16903, %f16909, %f16885;
	fma.rn.f32 	%f16966, %f16903, %f16910, %f16886;
	fma.rn.f32 	%f16967, %f16903, %f16911, %f16887;
	fma.rn.f32 	%f16968, %f16903, %f16912, %f16888;
	fma.rn.f32 	%f16969, %f16904, %f16905, %f16889;
	fma.rn.f32 	%f16970, %f16904, %f16906, %f16890;
	fma.rn.f32 	%f16971, %f16904, %f16907, %f16891;
	fma.rn.f32 	%f16972, %f16904, %f16908, %f16892;
	fma.rn.f32 	%f16973, %f16904, %f16909, %f16893;
	fma.rn.f32 	%f16974, %f16904, %f16910, %f16894;
	fma.rn.f32 	%f16975, %f16904, %f16911, %f16895;
	fma.rn.f32 	%f16976, %f16904, %f16912, %f16896;
	ld.shared.v4.f32 	{%f16977, %f16978, %f16979, %f16980}, [%r5+6656];
	ld.shared.v4.f32 	{%f16981, %f16982, %f16983, %f16984}, [%r5+6912];
	ld.shared.v4.f32 	{%f16985, %f16986, %f16987, %f16988}, [%r223+6656];
	ld.shared.v4.f32 	{%f16989, %f16990, %f16991, %f16992}, [%r223+6912];
	fma.rn.f32 	%f16993, %f16977, %f16985, %f16913;
	fma.rn.f32 	%f16994, %f16977, %f16986, %f16914;
	fma.rn.f32 	%f16995, %f16977, %f16987, %f16915;
	fma.rn.f32 	%f16996, %f16977, %f16988, %f16916;
	fma.rn.f32 	%f16997, %f16977, %f16989, %f16917;
	fma.rn.f32 	%f16998, %f16977, %f16990, %f16918;
	fma.rn.f32 	%f16999, %f16977, %f16991, %f16919;
	fma.rn.f32 	%f17000, %f16977, %f16992, %f16920;
	fma.rn.f32 	%f17001, %f16978, %f16985, %f16921;
	fma.rn.f32 	%f17002, %f16978, %f16986, %f16922;
	fma.rn.f32 	%f17003, %f16978, %f16987, %f16923;
	fma.rn.f32 	%f17004, %f16978, %f16988, %f16924;
	fma.rn.f32 	%f17005, %f16978, %f16989, %f16925;
	fma.rn.f32 	%f17006, %f16978, %f16990, %f16926;
	fma.rn.f32 	%f17007, %f16978, %f16991, %f16927;
	fma.rn.f32 	%f17008, %f16978, %f16992, %f16928;
	fma.rn.f32 	%f17009, %f16979, %f16985, %f16929;
	fma.rn.f32 	%f17010, %f16979, %f16986, %f16930;
	fma.rn.f32 	%f17011, %f16979, %f16987, %f16931;
	fma.rn.f32 	%f17012, %f16979, %f16988, %f16932;
	fma.rn.f32 	%f17013, %f16979, %f16989, %f16933;
	fma.rn.f32 	%f17014, %f16979, %f16990, %f16934;
	fma.rn.f32 	%f17015, %f16979, %f16991, %f16935;
	fma.rn.f32 	%f17016, %f16979, %f16992, %f16936;
	fma.rn.f32 	%f17017, %f16980, %f16985, %f16937;
	fma.rn.f32 	%f17018, %f16980, %f16986, %f16938;
	fma.rn.f32 	%f17019, %f16980, %f16987, %f16939;
	fma.rn.f32 	%f17020, %f16980, %f16988, %f16940;
	fma.rn.f32 	%f17021, %f16980, %f16989, %f16941;
	fma.rn.f32 	%f17022, %f16980, %f16990, %f16942;
	fma.rn.f32 	%f17023, %f16980, %f16991, %f16943;
	fma.rn.f32 	%f17024, %f16980, %f16992, %f16944;
	fma.rn.f32 	%f17025, %f16981, %f16985, %f16945;
	fma.rn.f32 	%f17026, %f16981, %f16986, %f16946;
	fma.rn.f32 	%f17027, %f16981, %f16987, %f16947;
	fma.rn.f32 	%f17028, %f16981, %f16988, %f16948;
	fma.rn.f32 	%f17029, %f16981, %f16989, %f16949;
	fma.rn.f32 	%f17030, %f16981, %f16990, %f16950;
	fma.rn.f32 	%f17031, %f16981, %f16991, %f16951;
	fma.rn.f32 	%f17032, %f16981, %f16992, %f16952;
	fma.rn.f32 	%f17033, %f16982, %f16985, %f16953;
	fma.rn.f32 	%f17034, %f16982, %f16986, %f16954;
	fma.rn.f32 	%f17035, %f16982, %f16987, %f16955;
	fma.rn.f32 	%f17036, %f16982, %f16988, %f16956;
	fma.rn.f32 	%f17037, %f16982, %f16989, %f16957;
	fma.rn.f32 	%f17038, %f16982, %f16990, %f16958;
	fma.rn.f32 	%f17039, %f16982, %f16991, %f16959;
	fma.rn.f32 	%f17040, %f16982, %f16992, %f16960;
	fma.rn.f32 	%f17041, %f16983, %f16985, %f16961;
	fma.rn.f32 	%f17042, %f16983, %f16986, %f16962;
	fma.rn.f32 	%f17043, %f16983, %f16987, %f16963;
	fma.rn.f32 	%f17044, %f16983, %f16988, %f16964;
	fma.rn.f32 	%f17045, %f16983, %f16989, %f16965;
	fma.rn.f32 	%f17046, %f16983, %f16990, %f16966;
	fma.rn.f32 	%f17047, %f16983, %f16991, %f16967;
	fma.rn.f32 	%f17048, %f16983, %f16992, %f16968;
	fma.rn.f32 	%f17049, %f16984, %f16985, %f16969;
	fma.rn.f32 	%f17050, %f16984, %f16986, %f16970;
	fma.rn.f32 	%f17051, %f16984, %f16987, %f16971;
	fma.rn.f32 	%f17052, %f16984, %f16988, %f16972;
	fma.rn.f32 	%f17053, %f16984, %f16989, %f16973;
	fma.rn.f32 	%f17054, %f16984, %f16990, %f16974;
	fma.rn.f32 	%f17055, %f16984, %f16991, %f16975;
	fma.rn.f32 	%f17056, %f16984, %f16992, %f16976;
	ld.shared.v4.f32 	{%f17057, %f17058, %f17059, %f17060}, [%r5+7168];
	ld.shared.v4.f32 	{%f17061, %f17062, %f17063, %f17064}, [%r5+7424];
	ld.shared.v4.f32 	{%f17065, %f17066, %f17067, %f17068}, [%r223+7168];
	ld.shared.v4.f32 	{%f17069, %f17070, %f17071, %f17072}, [%r223+7424];
	fma.rn.f32 	%f17073, %f17057, %f17065, %f16993;
	fma.rn.f32 	%f17074, %f17057, %f17066, %f16994;
	fma.rn.f32 	%f17075, %f17057, %f17067, %f16995;
	fma.rn.f32 	%f17076, %f17057, %f17068, %f16996;
	fma.rn.f32 	%f17077, %f17057, %f17069, %f16997;
	fma.rn.f32 	%f17078, %f17057, %f17070, %f16998;
	fma.rn.f32 	%f17079, %f17057, %f17071, %f16999;
	fma.rn.f32 	%f17080, %f17057, %f17072, %f17000;
	fma.rn.f32 	%f17081, %f17058, %f17065, %f17001;
	fma.rn.f32 	%f17082, %f17058, %f17066, %f17002;
	fma.rn.f32 	%f17083, %f17058, %f17067, %f17003;
	fma.rn.f32 	%f17084, %f17058, %f17068, %f17004;
	fma.rn.f32 	%f17085, %f17058, %f17069, %f17005;
	fma.rn.f32 	%f17086, %f17058, %f17070, %f17006;
	fma.rn.f32 	%f17087, %f17058, %f17071, %f17007;
	fma.rn.f32 	%f17088, %f17058, %f17072, %f17008;
	fma.rn.f32 	%f17089, %f17059, %f17065, %f17009;
	fma.rn.f32 	%f17090, %f17059, %f17066, %f17010;
	fma.rn.f32 	%f17091, %f17059, %f17067, %f17011;
	fma.rn.f32 	%f17092, %f17059, %f17068, %f17012;
	fma.rn.f32 	%f17093, %f17059, %f17069, %f17013;
	fma.rn.f32 	%f17094, %f17059, %f17070, %f17014;
	fma.rn.f32 	%f17095, %f17059, %f17071, %f17015;
	fma.rn.f32 	%f17096, %f17059, %f17072, %f17016;
	fma.rn.f32 	%f17097, %f17060, %f17065, %f17017;
	fma.rn.f32 	%f17098, %f17060, %f17066, %f17018;
	fma.rn.f32 	%f17099, %f17060, %f17067, %f17019;
	fma.rn.f32 	%f17100, %f17060, %f17068, %f17020;
	fma.rn.f32 	%f17101, %f17060, %f17069, %f17021;
	fma.rn.f32 	%f17102, %f17060, %f17070, %f17022;
	fma.rn.f32 	%f17103, %f17060, %f17071, %f17023;
	fma.rn.f32 	%f17104, %f17060, %f17072, %f17024;
	fma.rn.f32 	%f17105, %f17061, %f17065, %f17025;
	fma.rn.f32 	%f17106, %f17061, %f17066, %f17026;
	fma.rn.f32 	%f17107, %f17061, %f17067, %f17027;
	fma.rn.f32 	%f17108, %f17061, %f17068, %f17028;
	fma.rn.f32 	%f17109, %f17061, %f17069, %f17029;
	fma.rn.f32 	%f17110, %f17061, %f17070, %f17030;
	fma.rn.f32 	%f17111, %f17061, %f17071, %f17031;
	fma.rn.f32 	%f17112, %f17061, %f17072, %f17032;
	fma.rn.f32 	%f17113, %f17062, %f17065, %f17033;
	fma.rn.f32 	%f17114, %f17062, %f17066, %f17034;
	fma.rn.f32 	%f17115, %f17062, %f17067, %f17035;
	fma.rn.f32 	%f17116, %f17062, %f17068, %f17036;
	fma.rn.f32 	%f17117, %f17062, %f17069, %f17037;
	fma.rn.f32 	%f17118, %f17062, %f17070, %f17038;
	fma.rn.f32 	%f17119, %f17062, %f17071, %f17039;
	fma.rn.f32 	%f17120, %f17062, %f17072, %f17040;
	fma.rn.f32 	%f17121, %f17063, %f17065, %f17041;
	fma.rn.f32 	%f17122, %f17063, %f17066, %f17042;
	fma.rn.f32 	%f17123, %f17063, %f17067, %f17043;
	fma.rn.f32 	%f17124, %f17063, %f17068, %f17044;
	fma.rn.f32 	%f17125, %f17063, %f17069, %f17045;
	fma.rn.f32 	%f17126, %f17063, %f17070, %f17046;
	fma.rn.f32 	%f17127, %f17063, %f17071, %f17047;
	fma.rn.f32 	%f17128, %f17063, %f17072, %f17048;
	fma.rn.f32 	%f17129, %f17064, %f17065, %f17049;
	fma.rn.f32 	%f17130, %f17064, %f17066, %f17050;
	fma.rn.f32 	%f17131, %f17064, %f17067, %f17051;
	fma.rn.f32 	%f17132, %f17064, %f17068, %f17052;
	fma.rn.f32 	%f17133, %f17064, %f17069, %f17053;
	fma.rn.f32 	%f17134, %f17064, %f17070, %f17054;
	fma.rn.f32 	%f17135, %f17064, %f17071, %f17055;
	fma.rn.f32 	%f17136, %f17064, %f17072, %f17056;
	ld.shared.v4.f32 	{%f17137, %f17138, %f17139, %f17140}, [%r5+7680];
	ld.shared.v4.f32 	{%f17141, %f17142, %f17143, %f17144}, [%r5+7936];
	ld.shared.v4.f32 	{%f17145, %f17146, %f17147, %f17148}, [%r223+7680];
	ld.shared.v4.f32 	{%f17149, %f17150, %f17151, %f17152}, [%r223+7936];
	fma.rn.f32 	%f685, %f17137, %f17145, %f17073;
	fma.rn.f32 	%f686, %f17137, %f17146, %f17074;
	fma.rn.f32 	%f687, %f17137, %f17147, %f17075;
	fma.rn.f32 	%f688, %f17137, %f17148, %f17076;
	fma.rn.f32 	%f689, %f17137, %f17149, %f17077;
	fma.rn.f32 	%f690, %f17137, %f17150, %f17078;
	fma.rn.f32 	%f691, %f17137, %f17151, %f17079;
	fma.rn.f32 	%f692, %f17137, %f17152, %f17080;
	fma.rn.f32 	%f693, %f17138, %f17145, %f17081;
	fma.rn.f32 	%f694, %f17138, %f17146, %f17082;
	fma.rn.f32 	%f695, %f17138, %f17147, %f17083;
	fma.rn.f32 	%f696, %f17138, %f17148, %f17084;
	fma.rn.f32 	%f697, %f17138, %f17149, %f17085;
	fma.rn.f32 	%f698, %f17138, %f17150, %f17086;
	fma.rn.f32 	%f699, %f17138, %f17151, %f17087;
	fma.rn.f32 	%f700, %f17138, %f17152, %f17088;
	fma.rn.f32 	%f701, %f17139, %f17145, %f17089;
	fma.rn.f32 	%f702, %f17139, %f17146, %f17090;
	fma.rn.f32 	%f703, %f17139, %f17147, %f17091;
	fma.rn.f32 	%f704, %f17139, %f17148, %f17092;
	fma.rn.f32 	%f705, %f17139, %f17149, %f17093;
	fma.rn.f32 	%f706, %f17139, %f17150, %f17094;
	fma.rn.f32 	%f707, %f17139, %f17151, %f17095;
	fma.rn.f32 	%f708, %f17139, %f17152, %f17096;
	fma.rn.f32 	%f709, %f17140, %f17145, %f17097;
	fma.rn.f32 	%f710, %f17140, %f17146, %f17098;
	fma.rn.f32 	%f711, %f17140, %f17147, %f17099;
	fma.rn.f32 	%f712, %f17140, %f17148, %f17100;
	fma.rn.f32 	%f713, %f17140, %f17149, %f17101;
	fma.rn.f32 	%f714, %f17140, %f17150, %f17102;
	fma.rn.f32 	%f715, %f17140, %f17151, %f17103;
	fma.rn.f32 	%f716, %f17140, %f17152, %f17104;
	fma.rn.f32 	%f717, %f17141, %f17145, %f17105;
	fma.rn.f32 	%f718, %f17141, %f17146, %f17106;
	fma.rn.f32 	%f719, %f17141, %f17147, %f17107;
	fma.rn.f32 	%f720, %f17141, %f17148, %f17108;
	fma.rn.f32 	%f721, %f17141, %f17149, %f17109;
	fma.rn.f32 	%f722, %f17141, %f17150, %f17110;
	fma.rn.f32 	%f723, %f17141, %f17151, %f17111;
	fma.rn.f32 	%f724, %f17141, %f17152, %f17112;
	fma.rn.f32 	%f725, %f17142, %f17145, %f17113;
	fma.rn.f32 	%f726, %f17142, %f17146, %f17114;
	fma.rn.f32 	%f727, %f17142, %f17147, %f17115;
	fma.rn.f32 	%f728, %f17142, %f17148, %f17116;
	fma.rn.f32 	%f729, %f17142, %f17149, %f17117;
	fma.rn.f32 	%f730, %f17142, %f17150, %f17118;
	fma.rn.f32 	%f731, %f17142, %f17151, %f17119;
	fma.rn.f32 	%f732, %f17142, %f17152, %f17120;
	fma.rn.f32 	%f733, %f17143, %f17145, %f17121;
	fma.rn.f32 	%f734, %f17143, %f17146, %f17122;
	fma.rn.f32 	%f735, %f17143, %f17147, %f17123;
	fma.rn.f32 	%f736, %f17143, %f17148, %f17124;
	fma.rn.f32 	%f737, %f17143, %f17149, %f17125;
	fma.rn.f32 	%f738, %f17143, %f17150, %f17126;
	fma.rn.f32 	%f739, %f17143, %f17151, %f17127;
	fma.rn.f32 	%f740, %f17143, %f17152, %f17128;
	fma.rn.f32 	%f741, %f17144, %f17145, %f17129;
	fma.rn.f32 	%f742, %f17144, %f17146, %f17130;
	fma.rn.f32 	%f743, %f17144, %f17147, %f17131;
	fma.rn.f32 	%f744, %f17144, %f17148, %f17132;
	fma.rn.f32 	%f745, %f17144, %f17149, %f17133;
	fma.rn.f32 	%f746, %f17144, %f17150, %f17134;
	fma.rn.f32 	%f747, %f17144, %f17151, %f17135;
	fma.rn.f32 	%f748, %f17144, %f17152, %f17136;
	@%p11 bra 	$L__BB3_22;
	shl.b32 	%r225, %r184, 11;
	and.b32  	%r226, %r225, 2048;
	add.s32 	%r227, %r5, %r226;
	st.shared.f32 	[%r227], %f5;
	st.shared.f32 	[%r227+512], %f6;
	st.shared.f32 	[%r227+1024], %f7;
	st.shared.f32 	[%r227+1536], %f8;
	st.shared.f32 	[%r227+4], %f13;
	st.shared.f32 	[%r227+516], %f14;
	st.shared.f32 	[%r227+1028], %f15;
	st.shared.f32 	[%r227+1540], %f16;
	st.shared.f32 	[%r227+8], %f21;
	st.shared.f32 	[%r227+520], %f22;
	st.shared.f32 	[%r227+1032], %f23;
	st.shared.f32 	[%r227+1544], %f24;
	st.shared.f32 	[%r227+12], %f29;
	st.shared.f32 	[%r227+524], %f30;
	st.shared.f32 	[%r227+1036], %f31;
	st.shared.f32 	[%r227+1548], %f32;
	st.shared.f32 	[%r227+256], %f37;
	st.shared.f32 	[%r227+768], %f38;
	st.shared.f32 	[%r227+1280], %f39;
	st.shared.f32 	[%r227+1792], %f40;
	st.shared.f32 	[%r227+260], %f45;
	st.shared.f32 	[%r227+772], %f46;
	st.shared.f32 	[%r227+1284], %f47;
	st.shared.f32 	[%r227+1796], %f48;
	st.shared.f32 	[%r227+264], %f53;
	st.shared.f32 	[%r227+776], %f54;
	st.shared.f32 	[%r227+1288], %f55;
	st.shared.f32 	[%r227+1800], %f56;
	st.shared.f32 	[%r227+268], %f61;
	st.shared.f32 	[%r227+780], %f62;
	st.shared.f32 	[%r227+1292], %f63;
	st.shared.f32 	[%r227+1804], %f64;
$L__BB3_22:
	setp.ne.s32 	%p12, %r199, 3;
	mov.u32 	%r230, %tid.y;
	shl.b32 	%r231, %r230, 4;
	add.s32 	%r232, %r231, %r184;
	shl.b32 	%r233, %r232, 4;
	add.s32 	%r235, %r219, %r233;
	st.shared.v4.f32 	[%r235], {%f681, %f682, %f683, %f684};
	bar.sync 	0;
	ld.global.nc.v4.f32 	{%f749, %f750, %f751, %f752}, [%rd1+45056];
	add.s32 	%r6, %r221, %r231;
	ld.shared.v4.f32 	{%f17153, %f17154, %f17155, %f17156}, [%r6];
	ld.shared.v4.f32 	{%f17157, %f17158, %f17159, %f17160}, [%r6+256];
	ld.shared.v4.f32 	{%f17161, %f17162, %f17163, %f17164}, [%r223];
	ld.shared.v4.f32 	{%f17165, %f17166, %f17167, %f17168}, [%r223+256];
	fma.rn.f32 	%f17169, %f17153, %f17161, %f685;
	fma.rn.f32 	%f17170, %f17153, %f17162, %f686;
	fma.rn.f32 	%f17171, %f17153, %f17163, %f687;
	fma.rn.f32 	%f17172, %f17153, %f17164, %f688;
	fma.rn.f32 	%f17173, %f17153, %f17165, %f689;
	fma.rn.f32 	%f17174, %f17153, %f17166, %f690;
	fma.rn.f32 	%f17175, %f17153, %f17167, %f691;
	fma.rn.f32 	%f17176, %f17153, %f17168, %f692;
	fma.rn.f32 	%f17177, %f17154, %f17161, %f693;
	fma.rn.f32 	%f17178, %f17154, %f17162, %f694;
	fma.rn.f32 	%f17179, %f17154, %f17163, %f695;
	fma.rn.f32 	%f17180, %f17154, %f17164, %f696;
	fma.rn.f32 	%f17181, %f17154, %f17165, %f697;
	fma.rn.f32 	%f17182, %f17154, %f17166, %f698;
	fma.rn.f32 	%f17183, %f17154, %f17167, %f699;
	fma.rn.f32 	%f17184, %f17154, %f17168, %f700;
	fma.rn.f32 	%f17185, %f17155, %f17161, %f701;
	fma.rn.f32 	%f17186, %f17155, %f17162, %f702;
	fma.rn.f32 	%f17187, %f17155, %f17163, %f703;
	fma.rn.f32 	%f17188, %f17155, %f17164, %f704;
	fma.rn.f32 	%f17189, %f17155, %f17165, %f705;
	fma.rn.f32 	%f17190, %f17155, %f17166, %f706;
	fma.rn.f32 	%f17191, %f17155, %f17167, %f707;
	fma.rn.f32 	%f17192, %f17155, %f17168, %f708;
	fma.rn.f32 	%f17193, %f17156, %f17161, %f709;
	fma.rn.f32 	%f17194, %f17156, %f17162, %f710;
	fma.rn.f32 	%f17195, %f17156, %f17163, %f711;
	fma.rn.f32 	%f17196, %f17156, %f17164, %f712;
	fma.rn.f32 	%f17197, %f17156, %f17165, %f713;
	fma.rn.f32 	%f17198, %f17156, %f17166, %f714;
	fma.rn.f32 	%f17199, %f17156, %f17167, %f715;
	fma.rn.f32 	%f17200, %f17156, %f17168, %f716;
	fma.rn.f32 	%f17201, %f17157, %f17161, %f717;
	fma.rn.f32 	%f17202, %f17157, %f17162, %f718;
	fma.rn.f32 	%f17203, %f17157, %f17163, %f719;
	fma.rn.f32 	%f17204, %f17157, %f17164, %f720;
	fma.rn.f32 	%f17205, %f17157, %f17165, %f721;
	fma.rn.f32 	%f17206, %f17157, %f17166, %f722;
	fma.rn.f32 	%f17207, %f17157, %f17167, %f723;
	fma.rn.f32 	%f17208, %f17157, %f17168, %f724;
	fma.rn.f32 	%f17209, %f17158, %f17161, %f725;
	fma.rn.f32 	%f17210, %f17158, %f17162, %f726;
	fma.rn.f32 	%f17211, %f17158, %f17163, %f727;
	fma.rn.f32 	%f17212, %f17158, %f17164, %f728;
	fma.rn.f32 	%f17213, %f17158, %f17165, %f729;
	fma.rn.f32 	%f17214, %f17158, %f17166, %f730;
	fma.rn.f32 	%f17215, %f17158, %f17167, %f731;
	fma.rn.f32 	%f17216, %f17158, %f17168, %f732;
	fma.rn.f32 	%f17217, %f17159, %f17161, %f733;
	fma.rn.f32 	%f17218, %f17159, %f17162, %f734;
	fma.rn.f32 	%f17219, %f17159, %f17163, %f735;
	fma.rn.f32 	%f17220, %f17159, %f17164, %f736;
	fma.rn.f32 	%f17221, %f17159, %f17165, %f737;
	fma.rn.f32 	%f17222, %f17159, %f17166, %f738;
	fma.rn.f32 	%f17223, %f17159, %f17167, %f739;
	fma.rn.f32 	%f17224, %f17159, %f17168, %f740;
	fma.rn.f32 	%f17225, %f17160, %f17161, %f741;
	fma.rn.f32 	%f17226, %f17160, %f17162, %f742;
	fma.rn.f32 	%f17227, %f17160, %f17163, %f743;
	fma.rn.f32 	%f17228, %f17160, %f17164, %f744;
	fma.rn.f32 	%f17229, %f17160, %f17165, %f745;
	fma.rn.f32 	%f17230, %f17160, %f17166, %f746;
	fma.rn.f32 	%f17231, %f17160, %f17167, %f747;
	fma.rn.f32 	%f17232, %f17160, %f17168, %f748;
	ld.shared.v4.f32 	{%f17233, %f17234, %f17235, %f17236}, [%r6+512];
	ld.shared.v4.f32 	{%f17237, %f17238, %f17239, %f17240}, [%r6+768];
	ld.shared.v4.f32 	{%f17241, %f17242, %f17243, %f17244}, [%r223+512];
	ld.shared.v4.f32 	{%f17245, %f17246, %f17247, %f17248}, [%r223+768];
	fma.rn.f32 	%f17249, %f17233, %f17241, %f17169;
	fma.rn.f32 	%f17250, %f17233, %f17242, %f17170;
	fma.rn.f32 	%f17251, %f17233, %f17243, %f17171;
	fma.rn.f32 	%f17252, %f17233, %f17244, %f17172;
	fma.rn.f32 	%f17253, %f17233, %f17245, %f17173;
	fma.rn.f32 	%f17254, %f17233, %f17246, %f17174;
	fma.rn.f32 	%f17255, %f17233, %f17247, %f17175;
	fma.rn.f32 	%f17256, %f17233, %f17248, %f17176;
	fma.rn.f32 	%f17257, %f17234, %f17241, %f17177;
	fma.rn.f32 	%f17258, %f17234, %f17242, %f17178;
	fma.rn.f32 	%f17259, %f17234, %f17243, %f17179;
	fma.rn.f32 	%f17260, %f17234, %f17244, %f17180;
	fma.rn.f32 	%f17261, %f17234, %f17245, %f17181;
	fma.rn.f32 	%f17262, %f17234, %f17246, %f17182;
	fma.rn.f32 	%f17263, %f17234, %f17247, %f17183;
	fma.rn.f32 	%f17264, %f17234, %f17248, %f17184;
	fma.rn.f32 	%f17265, %f17235, %f17241, %f17185;
	fma.rn.f32 	%f17266, %f17235, %f17242, %f17186;
	fma.rn.f32 	%f17267, %f17235, %f17243, %f17187;
	fma.rn.f32 	%f17268, %f17235, %f17244, %f17188;
	fma.rn.f32 	%f17269, %f17235, %f17245, %f17189;
	fma.rn.f32 	%f17270, %f17235, %f17246, %f17190;
	fma.rn.f32 	%f17271, %f17235, %f17247, %f17191;
	fma.rn.f32 	%f17272, %f17235, %f17248, %f17192;
	fma.rn.f32 	%f17273, %f17236, %f17241, %f17193;
	fma.rn.f32 	%f17274, %f17236, %f17242, %f17194;
	fma.rn.f32 	%f17275, %f17236, %f17243, %f17195;
	fma.rn.f32 	%f17276, %f17236, %f17244, %f17196;
	fma.rn.f32 	%f17277, %f17236, %f17245, %f17197;
	fma.rn.f32 	%f17278, %f17236, %f17246, %f17198;
	fma.rn.f32 	%f17279, %f17236, %f17247, %f17199;
	fma.rn.f32 	%f17280, %f17236, %f17248, %f17200;
	fma.rn.f32 	%f17281, %f17237, %f17241, %f17201;
	fma.rn.f32 	%f17282, %f17237, %f17242, %f17202;
	fma.rn.f32 	%f17283, %f17237, %f17243, %f17203;
	fma.rn.f32 	%f17284, %f17237, %f17244, %f17204;
	fma.rn.f32 	%f17285, %f17237, %f17245, %f17205;
	fma.rn.f32 	%f17286, %f17237, %f17246, %f17206;
	fma.rn.f32 	%f17287, %f17237, %f17247, %f17207;
	fma.rn.f32 	%f17288, %f17237, %f17248, %f17208;
	fma.rn.f32 	%f17289, %f17238, %f17241, %f17209;
	fma.rn.f32 	%f17290, %f17238, %f17242, %f17210;
	fma.rn.f32 	%f17291, %f17238, %f17243, %f17211;
	fma.rn.f32 	%f17292, %f17238, %f17244, %f17212;
	fma.rn.f32 	%f17293, %f17238, %f17245, %f17213;
	fma.rn.f32 	%f17294, %f17238, %f17246, %f17214;
	fma.rn.f32 	%f17295, %f17238, %f17247, %f17215;
	fma.rn.f32 	%f17296, %f17238, %f17248, %f17216;
	fma.rn.f32 	%f17297, %f17239, %f17241, %f17217;
	fma.rn.f32 	%f17298, %f17239, %f17242, %f17218;
	fma.rn.f32 	%f17299, %f17239, %f17243, %f17219;
	fma.rn.f32 	%f17300, %f17239, %f17244, %f17220;
	fma.rn.f32 	%f17301, %f17239, %f17245, %f17221;
	fma.rn.f32 	%f17302, %f17239, %f17246, %f17222;
	fma.rn.f32 	%f17303, %f17239, %f17247, %f17223;
	fma.rn.f32 	%f17304, %f17239, %f17248, %f17224;
	fma.rn.f32 	%f17305, %f17240, %f17241, %f17225;
	fma.rn.f32 	%f17306, %f17240, %f17242, %f17226;
	fma.rn.f32 	%f17307, %f17240, %f17243, %f17227;
	fma.rn.f32 	%f17308, %f17240, %f17244, %f17228;
	fma.rn.f32 	%f17309, %f17240, %f17245, %f17229;
	fma.rn.f32 	%f17310, %f17240, %f17246, %f17230;
	fma.rn.f32 	%f17311, %f17240, %f17247, %f17231;
	fma.rn.f32 	%f17312, %f17240, %f17248, %f17232;
	ld.shared.v4.f32 	{%f17313, %f17314, %f17315, %f17316}, [%r6+1024];
	ld.shared.v4.f32 	{%f17317, %f17318, %f17319, %f17320}, [%r6+1280];
	ld.shared.v4.f32 	{%f17321, %f17322, %f17323, %f17324}, [%r223+1024];
	ld.shared.v4.f32 	{%f17325, %f17326, %f17327, %f17328}, [%r223+1280];
	fma.rn.f32 	%f17329, %f17313, %f17321, %f17249;
	fma.rn.f32 	%f17330, %f17313, %f17322, %f17250;
	fma.rn.f32 	%f17331, %f17313, %f17323, %f17251;
	fma.rn.f32 	%f17332, %f17313, %f17324, %f17252;
	fma.rn.f32 	%f17333, %f17313, %f17325, %f17253;
	fma.rn.f32 	%f17334, %f17313, %f17326, %f17254;
	fma.rn.f32 	%f17335, %f17313, %f17327, %f17255;
	fma.rn.f32 	%f17336, %f17313, %f17328, %f17256;
	fma.rn.f32 	%f17337, %f17314, %f17321, %f17257;
	fma.rn.f32 	%f17338, %f17314, %f17322, %f17258;
	fma.rn.f32 	%f17339, %f17314, %f17323, %f17259;
	fma.rn.f32 	%f17340, %f17314, %f17324, %f17260;
	fma.rn.f32 	%f17341, %f17314, %f17325, %f17261;
	fma.rn.f32 	%f17342, %f17314, %f17326, %f17262;
	fma.rn.f32 	%f17343, %f17314, %f17327, %f17263;
	fma.rn.f32 	%f17344, %f17314, %f17328, %f17264;
	fma.rn.f32 	%f17345, %f17315, %f17321, %f17265;
	fma.rn.f32 	%f17346, %f17315, %f17322, %f17266;
	fma.rn.f32 	%f17347, %f17315, %f17323, %f17267;
	fma.rn.f32 	%f17348, %f17315, %f17324, %f17268;
	fma.rn.f32 	%f17349, %f17315, %f17325, %f17269;
	fma.rn.f32 	%f17350, %f17315, %f17326, %f17270;
	fma.rn.f32 	%f17351, %f17315, %f17327, %f17271;
	fma.rn.f32 	%f17352, %f17315, %f17328, %f17272;
	fma.rn.f32 	%f17353, %f17316, %f17321, %f17273;
	fma.rn.f32 	%f17354, %f17316, %f17322, %f17274;
	fma.rn.f32 	%f17355, %f17316, %f17323, %f17275;
	fma.rn.f32 	%f17356, %f17316, %f17324, %f17276;
	fma.rn.f32 	%f17357, %f17316, %f17325, %f17277;
	fma.rn.f32 	%f17358, %f17316, %f17326, %f17278;
	fma.rn.f32 	%f17359, %f17316, %f17327, %f17279;
	fma.rn.f32 	%f17360, %f17316, %f17328, %f17280;
	fma.rn.f32 	%f17361, %f17317, %f17321, %f17281;
	fma.rn.f32 	%f17362, %f17317, %f17322, %f17282;
	fma.rn.f32 	%f17363, %f17317, %f17323, %f17283;
	fma.rn.f32 	%f17364, %f17317, %f17324, %f17284;
	fma.rn.f32 	%f17365, %f17317, %f17325, %f17285;
	fma.rn.f32 	%f17366, %f17317, %f17326, %f17286;
	fma.rn.f32 	%f17367, %f17317, %f17327, %f17287;
	fma.rn.f32 	%f17368, %f17317, %f17328, %f17288;
	fma.rn.f32 	%f17369, %f17318, %f17321, %f17289;
	fma.rn.f32 	%f17370, %f17318, %f17322, %f17290;
	fma.rn.f32 	%f17371, %f17318, %f17323, %f17291;
	fma.rn.f32 	%f17372, %f17318, %f17324, %f17292;
	fma.rn.f32 	%f17373, %f17318, %f17325, %f17293;
	fma.rn.f32 	%f17374, %f17318, %f17326, %f17294;
	fma.rn.f32 	%f17375, %f17318, %f17327, %f17295;
	fma.rn.f32 	%f17376, %f17318, %f17328, %f17296;
	fma.rn.f32 	%f17377, %f17319, %f17321, %f17297;
	fma.rn.f32 	%f17378, %f17319, %f17322, %f17298;
	fma.rn.f32 	%f17379, %f17319, %f17323, %f17299;
	fma.rn.f32 	%f17380, %f17319, %f17324, %f17300;
	fma.rn.f32 	%f17381, %f17319, %f17325, %f17301;
	fma.rn.f32 	%f17382, %f17319, %f17326, %f17302;
	fma.rn.f32 	%f17383, %f17319, %f17327, %f17303;
	fma.rn.f32 	%f17384, %f17319, %f17328, %f17304;
	fma.rn.f32 	%f17385, %f17320, %f17321, %f17305;
	fma.rn.f32 	%f17386, %f17320, %f17322, %f17306;
	fma.rn.f32 	%f17387, %f17320, %f17323, %f17307;
	fma.rn.f32 	%f17388, %f17320, %f17324, %f17308;
	fma.rn.f32 	%f17389, %f17320, %f17325, %f17309;
	fma.rn.f32 	%f17390, %f17320, %f17326, %f17310;
	fma.rn.f32 	%f17391, %f17320, %f17327, %f17311;
	fma.rn.f32 	%f17392, %f17320, %f17328, %f17312;
	ld.shared.v4.f32 	{%f17393, %f17394, %f17395, %f17396}, [%r6+1536];
	ld.shared.v4.f32 	{%f17397, %f17398, %f17399, %f17400}, [%r6+1792];
	ld.shared.v4.f32 	{%f17401, %f17402, %f17403, %f17404}, [%r223+1536];
	ld.shared.v4.f32 	{%f17405, %f17406, %f17407, %f17408}, [%r223+1792];
	fma.rn.f32 	%f17409, %f17393, %f17401, %f17329;
	fma.rn.f32 	%f17410, %f17393, %f17402, %f17330;
	fma.rn.f32 	%f17411, %f17393, %f17403, %f17331;
	fma.rn.f32 	%f17412, %f17393, %f17404, %f17332;
	fma.rn.f32 	%f17413, %f17393, %f17405, %f17333;
	fma.rn.f32 	%f17414, %f17393, %f17406, %f17334;
	fma.rn.f32 	%f17415, %f17393, %f17407, %f17335;
	fma.rn.f32 	%f17416, %f17393, %f17408, %f17336;
	fma.rn.f32 	%f17417, %f17394, %f17401, %f17337;
	fma.rn.f32 	%f17418, %f17394, %f17402, %f17338;
	fma.rn.f32 	%f17419, %f17394, %f17403, %f17339;
	fma.rn.f32 	%f17420, %f17394, %f17404, %f17340;
	fma.rn.f32 	%f17421, %f17394, %f17405, %f17341;
	fma.rn.f32 	%f17422, %f17394, %f17406, %f17342;
	fma.rn.f32 	%f17423, %f17394, %f17407, %f17343;
	fma.rn.f32 	%f17424, %f17394, %f17408, %f17344;
	fma.rn.f32 	%f17425, %f17395, %f17401, %f17345;
	fma.rn.f32 	%f17426, %f17395, %f17402, %f17346;
	fma.rn.f32 	%f17427, %f17395, %f17403, %f17347;
	fma.rn.f32 	%f17428, %f17395, %f17404, %f17348;
	fma.rn.f32 	%f17429, %f17395, %f17405, %f17349;
	fma.rn.f32 	%f17430, %f17395, %f17406, %f17350;
	fma.rn.f32 	%f17431, %f17395, %f17407, %f17351;
	fma.rn.f32 	%f17432, %f17395, %f17408, %f17352;
	fma.rn.f32 	%f17433, %f17396, %f17401, %f17353;
	fma.rn.f32 	%f17434, %f17396, %f17402, %f17354;
	fma.rn.f32 	%f17435, %f17396, %f17403, %f17355;
	fma.rn.f32 	%f17436, %f17396, %f17404, %f17356;
	fma.rn.f32 	%f17437, %f17396, %f17405, %f17357;
	fma.rn.f32 	%f17438, %f17396, %f17406, %f17358;
	fma.rn.f32 	%f17439, %f17396, %f17407, %f17359;
	fma.rn.f32 	%f17440, %f17396, %f17408, %f17360;
	fma.rn.f32 	%f17441, %f17397, %f17401, %f17361;
	fma.rn.f32 	%f17442, %f17397, %f17402, %f17362;
	fma.rn.f32 	%f17443, %f17397, %f17403, %f17363;
	fma.rn.f32 	%f17444, %f17397, %f17404, %f17364;
	fma.rn.f32 	%f17445, %f17397, %f17405, %f17365;
	fma.rn.f32 	%f17446, %f17397, %f17406, %f17366;
	fma.rn.f32 	%f17447, %f17397, %f17407, %f17367;
	fma.rn.f32 	%f17448, %f17397, %f17408, %f17368;
	fma.rn.f32 	%f17449, %f17398, %f17401, %f17369;
	fma.rn.f32 	%f17450, %f17398, %f17402, %f17370;
	fma.rn.f32 	%f17451, %f17398, %f17403, %f17371;
	fma.rn.f32 	%f17452, %f17398, %f17404, %f17372;
	fma.rn.f32 	%f17453, %f17398, %f17405, %f17373;
	fma.rn.f32 	%f17454, %f17398, %f17406, %f17374;
	fma.rn.f32 	%f17455, %f17398, %f17407, %f17375;
	fma.rn.f32 	%f17456, %f17398, %f17408, %f17376;
	fma.rn.f32 	%f17457, %f17399, %f17401, %f17377;
	fma.rn.f32 	%f17458, %f17399, %f17402, %f17378;
	fma.rn.f32 	%f17459, %f17399, %f17403, %f17379;
	fma.rn.f32 	%f17460, %f17399, %f17404, %f17380;
	fma.rn.f32 	%f17461, %f17399, %f17405, %f17381;
	fma.rn.f32 	%f17462, %f17399, %f17406, %f17382;
	fma.rn.f32 	%f17463, %f17399, %f17407, %f17383;
	fma.rn.f32 	%f17464, %f17399, %f17408, %f17384;
	fma.rn.f32 	%f17465, %f17400, %f17401, %f17385;
	fma.rn.f32 	%f17466, %f17400, %f17402, %f17386;
	fma.rn.f32 	%f17467, %f17400, %f17403, %f17387;
	fma.rn.f32 	%f17468, %f17400, %f17404, %f17388;
	fma.rn.f32 	%f17469, %f17400, %f17405, %f17389;
	fma.rn.f32 	%f17470, %f17400, %f17406, %f17390;
	fma.rn.f32 	%f17471, %f17400, %f17407, %f17391;
	fma.rn.f32 	%f17472, %f17400, %f17408, %f17392;
	ld.shared.v4.f32 	{%f17473, %f17474, %f17475, %f17476}, [%r6+2048];
	ld.shared.v4.f32 	{%f17477, %f17478, %f17479, %f17480}, [%r6+2304];
	ld.shared.v4.f32 	{%f17481, %f17482, %f17483, %f17484}, [%r223+2048];
	ld.shared.v4.f32 	{%f17485, %f17486, %f17487, %f17488}, [%r223+2304];
	fma.rn.f32 	%f17489, %f17473, %f17481, %f17409;
	fma.rn.f32 	%f17490, %f17473, %f17482, %f17410;
	fma.rn.f32 	%f17491, %f17473, %f17483, %f17411;
	fma.rn.f32 	%f17492, %f17473, %f17484, %f17412;
	fma.rn.f32 	%f17493, %f17473, %f17485, %f17413;
	fma.rn.f32 	%f17494, %f17473, %f17486, %f17414;
	fma.rn.f32 	%f17495, %f17473, %f17487, %f17415;
	fma.rn.f32 	%f17496, %f17473, %f17488, %f17416;
	fma.rn.f32 	%f17497, %f17474, %f17481, %f17417;
	fma.rn.f32 	%f17498, %f17474, %f17482, %f17418;
	fma.rn.f32 	%f17499, %f17474, %f17483, %f17419;
	fma.rn.f32 	%f17500, %f17474, %f17484, %f17420;
	fma.rn.f32 	%f17501, %f17474, %f17485, %f17421;
	fma.rn.f32 	%f17502, %f17474, %f17486, %f17422;
	fma.rn.f32 	%f17503, %f17474, %f17487, %f17423;
	fma.rn.f32 	%f17504, %f17474, %f17488, %f17424;
	fma.rn.f32 	%f17505, %f17475, %f17481, %f17425;
	fma.rn.f32 	%f17506, %f17475, %f17482, %f17426;
	fma.rn.f32 	%f17507, %f17475, %f17483, %f17427;
	fma.rn.f32 	%f17508, %f17475, %f17484, %f17428;
	fma.rn.f32 	%f17509, %f17475, %f17485, %f17429;
	fma.rn.f32 	%f17510, %f17475, %f17486, %f17430;
	fma.rn.f32 	%f17511, %f17475, %f17487, %f17431;
	fma.rn.f32 	%f17512, %f17475, %f17488, %f17432;
	fma.rn.f32 	%f17513, %f17476, %f17481, %f17433;
	fma.rn.f32 	%f17514, %f17476, %f17482, %f17434;
	fma.rn.f32 	%f17515, %f17476, %f17483, %f17435;
	fma.rn.f32 	%f17516, %f17476, %f17484, %f17436;
	fma.rn.f32 	%f17517, %f17476, %f17485, %f17437;
	fma.rn.f32 	%f17518, %f17476, %f17486, %f17438;
	fma.rn.f32 	%f17519, %f17476, %f17487, %f17439;
	fma.rn.f32 	%f17520, %f17476, %f17488, %f17440;
	fma.rn.f32 	%f17521, %f17477, %f17481, %f17441;
	fma.rn.f32 	%f17522, %f17477, %f17482, %f17442;
	fma.rn.f32 	%f17523, %f17477, %f17483, %f17443;
	fma.rn.f32 	%f17524, %f17477, %f17484, %f17444;
	fma.rn.f32 	%f17525, %f17477, %f17485, %f17445;
	fma.rn.f32 	%f17526, %f17477, %f17486, %f17446;
	fma.rn.f32 	%f17527, %f17477, %f17487, %f17447;
	fma.rn.f32 	%f17528, %f17477, %f17488, %f17448;
	fma.rn.f32 	%f17529, %f17478, %f17481, %f17449;
	fma.rn.f32 	%f17530, %f17478, %f17482, %f17450;
	fma.rn.f32 	%f17531, %f17478, %f17483, %f17451;
	fma.rn.f32 	%f17532, %f17478, %f17484, %f17452;
	fma.rn.f32 	%f17533, %f17478, %f17485, %f17453;
	fma.rn.f32 	%f17534, %f17478, %f17486, %f17454;
	fma.rn.f32 	%f17535, %f17478, %f17487, %f17455;
	fma.rn.f32 	%f17536, %f17478, %f17488, %f17456;
	fma.rn.f32 	%f17537, %f17479, %f17481, %f17457;
	fma.rn.f32 	%f17538, %f17479, %f17482, %f17458;
	fma.rn.f32 	%f17539, %f17479, %f17483, %f17459;
	fma.rn.f32 	%f17540, %f17479, %f17484, %f17460;
	fma.rn.f32 	%f17541, %f17479, %f17485, %f17461;
	fma.rn.f32 	%f17542, %f17479, %f17486, %f17462;
	fma.rn.f32 	%f17543, %f17479, %f17487, %f17463;
	fma.rn.f32 	%f17544, %f17479, %f17488, %f17464;
	fma.rn.f32 	%f17545, %f17480, %f17481, %f17465;
	fma.rn.f32 	%f17546, %f17480, %f17482, %f17466;
	fma.rn.f32 	%f17547, %f17480, %f17483, %f17467;
	fma.rn.f32 	%f17548, %f17480, %f17484, %f17468;
	fma.rn.f32 	%f17549, %f17480, %f17485, %f17469;
	fma.rn.f32 	%f17550, %f17480, %f17486, %f17470;
	fma.rn.f32 	%f17551, %f17480, %f17487, %f17471;
	fma.rn.f32 	%f17552, %f17480, %f17488, %f17472;
	ld.shared.v4.f32 	{%f17553, %f17554, %f17555, %f17556}, [%r6+2560];
	ld.shared.v4.f32 	{%f17557, %f17558, %f17559, %f17560}, [%r6+2816];
	ld.shared.v4.f32 	{%f17561, %f17562, %f17563, %f17564}, [%r223+2560];
	ld.shared.v4.f32 	{%f17565, %f17566, %f17567, %f17568}, [%r223+2816];
	fma.rn.f32 	%f17569, %f17553, %f17561, %f17489;
	fma.rn.f32 	%f17570, %f17553, %f17562, %f17490;
	fma.rn.f32 	%f17571, %f17553, %f17563, %f17491;
	fma.rn.f32 	%f17572, %f17553, %f17564, %f17492;
	fma.rn.f32 	%f17573, %f17553, %f17565, %f17493;
	fma.rn.f32 	%f17574, %f17553, %f17566, %f17494;
	fma.rn.f32 	%f17575, %f17553, %f17567, %f17495;
	fma.rn.f32 	%f17576, %f17553, %f17568, %f17496;
	fma.rn.f32 	%f17577, %f17554, %f17561, %f17497;
	fma.rn.f32 	%f17578, %f17554, %f17562, %f17498;
	fma.rn.f32 	%f17579, %f17554, %f17563, %f17499;
	fma.rn.f32 	%f17580, %f17554, %f17564, %f17500;
	fma.rn.f32 	%f17581, %f17554, %f17565, %f17501;
	fma.rn.f32 	%f17582, %f17554, %f17566, %f17502;
	fma.rn.f32 	%f17583, %f17554, %f17567, %f17503;
	fma.rn.f32 	%f17584, %f17554, %f17568, %f17504;
	fma.rn.f32 	%f17585, %f17555, %f17561, %f17505;
	fma.rn.f32 	%f17586, %f17555, %f17562, %f17506;
	fma.rn.f32 	%f17587, %f17555, %f17563, %f17507;
	fma.rn.f32 	%f17588, %f17555, %f17564, %f17508;
	fma.rn.f32 	%f17589, %f17555, %f17565, %f17509;
	fma.rn.f32 	%f17590, %f17555, %f17566, %f17510;
	fma.rn.f32 	%f17591, %f17555, %f17567, %f17511;
	fma.rn.f32 	%f17592, %f17555, %f17568, %f17512;
	fma.rn.f32 	%f17593, %f17556, %f17561, %f17513;
	fma.rn.f32 	%f17594, %f17556, %f17562, %f17514;
	fma.rn.f32 	%f17595, %f17556, %f17563, %f17515;
	fma.rn.f32 	%f17596, %f17556, %f17564, %f17516;
	fma.rn.f32 	%f17597, %f17556, %f17565, %f17517;
	fma.rn.f32 	%f17598, %f17556, %f17566, %f17518;
	fma.rn.f32 	%f17599, %f17556, %f17567, %f17519;
	fma.rn.f32 	%f17600, %f17556, %f17568, %f17520;
	fma.rn.f32 	%f17601, %f17557, %f17561, %f17521;
	fma.rn.f32 	%f17602, %f17557, %f17562, %f17522;
	fma.rn.f32 	%f17603, %f17557, %f17563, %f17523;
	fma.rn.f32 	%f17604, %f17557, %f17564, %f17524;
	fma.rn.f32 	%f17605, %f17557, %f17565, %f17525;
	fma.rn.f32 	%f17606, %f17557, %f17566, %f17526;
	fma.rn.f32 	%f17607, %f17557, %f17567, %f17527;
	fma.rn.f32 	%f17608, %f17557, %f17568, %f17528;
	fma.rn.f32 	%f17609, %f17558, %f17561, %f17529;
	fma.rn.f32 	%f17610, %f17558, %f17562, %f17530;
	fma.rn.f32 	%f17611, %f17558, %f17563, %f17531;
	fma.rn.f32 	%f17612, %f17558, %f17564, %f17532;
	fma.rn.f32 	%f17613, %f17558, %f17565, %f17533;
	fma.rn.f32 	%f17614, %f17558, %f17566, %f17534;
	fma.rn.f32 	%f17615, %f17558, %f17567, %f17535;
	fma.rn.f32 	%f17616, %f17558, %f17568, %f17536;
	fma.rn.f32 	%f17617, %f17559, %f17561, %f17537;
	fma.rn.f32 	%f17618, %f17559, %f17562, %f17538;
	fma.rn.f32 	%f17619, %f17559, %f17563, %f17539;
	fma.rn.f32 	%f17620, %f17559, %f17564, %f17540;
	fma.rn.f32 	%f17621, %f17559, %f17565, %f17541;
	fma.rn.f32 	%f17622, %f17559, %f17566, %f17542;
	fma.rn.f32 	%f17623, %f17559, %f17567, %f17543;
	fma.rn.f32 	%f17624, %f17559, %f17568, %f17544;
	fma.rn.f32 	%f17625, %f17560, %f17561, %f17545;
	fma.rn.f32 	%f17626, %f17560, %f17562, %f17546;
	fma.rn.f32 	%f17627, %f17560, %f17563, %f17547;
	fma.rn.f32 	%f17628, %f17560, %f17564, %f17548;
	fma.rn.f32 	%f17629, %f17560, %f17565, %f17549;
	fma.rn.f32 	%f17630, %f17560, %f17566, %f17550;
	fma.rn.f32 	%f17631, %f17560, %f17567, %f17551;
	fma.rn.f32 	%f17632, %f17560, %f17568, %f17552;
	ld.shared.v4.f32 	{%f17633, %f17634, %f17635, %f17636}, [%r6+3072];
	ld.shared.v4.f32 	{%f17637, %f17638, %f17639, %f17640}, [%r6+3328];
	ld.shared.v4.f32 	{%f17641, %f17642, %f17643, %f17644}, [%r223+3072];
	ld.shared.v4.f32 	{%f17645, %f17646, %f17647, %f17648}, [%r223+3328];
	fma.rn.f32 	%f17649, %f17633, %f17641, %f17569;
	fma.rn.f32 	%f17650, %f17633, %f17642, %f17570;
	fma.rn.f32 	%f17651, %f17633, %f17643, %f17571;
	fma.rn.f32 	%f17652, %f17633, %f17644, %f17572;
	fma.rn.f32 	%f17653, %f17633, %f17645, %f17573;
	fma.rn.f32 	%f17654, %f17633, %f17646, %f17574;
	fma.rn.f32 	%f17655, %f17633, %f17647, %f17575;
	fma.rn.f32 	%f17656, %f17633, %f17648, %f17576;
	fma.rn.f32 	%f17657, %f17634, %f17641, %f17577;
	fma.rn.f32 	%f17658, %f17634, %f17642, %f17578;
	fma.rn.f32 	%f17659, %f17634, %f17643, %f17579;
	fma.rn.f32 	%f17660, %f17634, %f17644, %f17580;
	fma.rn.f32 	%f17661, %f17634, %f17645, %f17581;
	fma.rn.f32 	%f17662, %f17634, %f17646, %f17582;
	fma.rn.f32 	%f17663, %f17634, %f17647, %f17583;
	fma.rn.f32 	%f17664, %f17634, %f17648, %f17584;
	fma.rn.f32 	%f17665, %f17635, %f17641, %f17585;
	fma.rn.f32 	%f17666, %f17635, %f17642, %f17586;
	fma.rn.f32 	%f17667, %f17635, %f17643, %f17587;
	fma.rn.f32 	%f17668, %f17635, %f17644, %f17588;
	fma.rn.f32 	%f17669, %f17635, %f17645, %f17589;
	fma.rn.f32 	%f17670, %f17635, %f17646, %f17590;
	fma.rn.f32 	%f17671, %f17635, %f17647, %f17591;
	fma.rn.f32 	%f17672, %f17635, %f17648, %f17592;
	fma.rn.f32 	%f17673, %f17636, %f17641, %f17593;
	fma.rn.f32 	%f17674, %f17636, %f17642, %f17594;
	fma.rn.f32 	%f17675, %f17636, %f17643, %f17595;
	fma.rn.f32 	%f17676, %f17636, %f17644, %f17596;
	fma.rn.f32 	%f17677, %f17636, %f17645, %f17597;
	fma.rn.f32 	%f17678, %f17636, %f17646, %f17598;
	fma.rn.f32 	%f17679, %f17636, %f17647, %f17599;
	fma.rn.f32 	%f17680, %f17636, %f17648, %f17600;
	fma.rn.f32 	%f17681, %f17637, %f17641, %f17601;
	fma.rn.f32 	%f17682, %f17637, %f17642, %f17602;
	fma.rn.f32 	%f17683, %f17637, %f17643, %f17603;
	fma.rn.f32 	%f17684, %f17637, %f17644, %f17604;
	fma.rn.f32 	%f17685, %f17637, %f17645, %f17605;
	fma.rn.f32 	%f17686, %f17637, %f17646, %f17606;
	fma.rn.f32 	%f17687, %f17637, %f17647, %f17607;
	fma.rn.f32 	%f17688, %f17637, %f17648, %f17608;
	fma.rn.f32 	%f17689, %f17638, %f17641, %f17609;
	fma.rn.f32 	%f17690, %f17638, %f17642, %f17610;
	fma.rn.f32 	%f17691, %f17638, %f17643, %f17611;
	fma.rn.f32 	%f17692, %f17638, %f17644, %f17612;
	fma.rn.f32 	%f17693, %f17638, %f17645, %f17613;
	fma.rn.f32 	%f17694, %f17638, %f17646, %f17614;
	fma.rn.f32 	%f17695, %f17638, %f17647, %f17615;
	fma.rn.f32 	%f17696, %f17638, %f17648, %f17616;
	fma.rn.f32 	%f17697, %f17639, %f17641, %f17617;
	fma.rn.f32 	%f17698, %f17639, %f17642, %f17618;
	fma.rn.f32 	%f17699, %f17639, %f17643, %f17619;
	fma.rn.f32 	%f17700, %f17639, %f17644, %f17620;
	fma.rn.f32 	%f17701, %f17639, %f17645, %f17621;
	fma.rn.f32 	%f17702, %f17639, %f17646, %f17622;
	fma.rn.f32 	%f17703, %f17639, %f17647, %f17623;
	fma.rn.f32 	%f17704, %f17639, %f17648, %f17624;
	fma.rn.f32 	%f17705, %f17640, %f17641, %f17625;
	fma.rn.f32 	%f17706, %f17640, %f17642, %f17626;
	fma.rn.f32 	%f17707, %f17640, %f17643, %f17627;
	fma.rn.f32 	%f17708, %f17640, %f17644, %f17628;
	fma.rn.f32 	%f17709, %f17640, %f17645, %f17629;
	fma.rn.f32 	%f17710, %f17640, %f17646, %f17630;
	fma.rn.f32 	%f17711, %f17640, %f17647, %f17631;
	fma.rn.f32 	%f17712, %f17640, %f17648, %f17632;
	ld.shared.v4.f32 	{%f17713, %f17714, %f17715, %f17716}, [%r6+3584];
	ld.shared.v4.f32 	{%f17717, %f17718, %f17719, %f17720}, [%r6+3840];
	ld.shared.v4.f32 	{%f17721, %f17722, %f17723, %f17724}, [%r223+3584];
	ld.shared.v4.f32 	{%f17725, %f17726, %f17727, %f17728}, [%r223+3840];
	fma.rn.f32 	%f753, %f17713, %f17721, %f17649;
	fma.rn.f32 	%f754, %f17713, %f17722, %f17650;
	fma.rn.f32 	%f755, %f17713, %f17723, %f17651;
	fma.rn.f32 	%f756, %f17713, %f17724, %f17652;
	fma.rn.f32 	%f757, %f17713, %f17725, %f17653;
	fma.rn.f32 	%f758, %f17713, %f17726, %f17654;
	fma.rn.f32 	%f759, %f17713, %f17727, %f17655;
	fma.rn.f32 	%f760, %f17713, %f17728, %f17656;
	fma.rn.f32 	%f761, %f17714, %f17721, %f17657;
	fma.rn.f32 	%f762, %f17714, %f17722, %f17658;
	fma.rn.f32 	%f763, %f17714, %f17723, %f17659;
	fma.rn.f32 	%f764, %f17714, %f17724, %f17660;
	fma.rn.f32 	%f765, %f17714, %f17725, %f17661;
	fma.rn.f32 	%f766, %f17714, %f17726, %f17662;
	fma.rn.f32 	%f767, %f17714, %f17727, %f17663;
	fma.rn.f32 	%f768, %f17714, %f17728, %f17664;
	fma.rn.f32 	%f769, %f17715, %f17721, %f17665;
	fma.rn.f32 	%f770, %f17715, %f17722, %f17666;
	fma.rn.f32 	%f771, %f17715, %f17723, %f17667;
	fma.rn.f32 	%f772, %f17715, %f17724, %f17668;
	fma.rn.f32 	%f773, %f17715, %f17725, %f17669;
	fma.rn.f32 	%f774, %f17715, %f17726, %f17670;
	fma.rn.f32 	%f775, %f17715, %f17727, %f17671;
	fma.rn.f32 	%f776, %f17715, %f17728, %f17672;
	fma.rn.f32 	%f777, %f17716, %f17721, %f17673;
	fma.rn.f32 	%f778, %f17716, %f17722, %f17674;
	fma.rn.f32 	%f779, %f17716, %f17723, %f17675;
	fma.rn.f32 	%f780, %f17716, %f17724, %f17676;
	fma.rn.f32 	%f781, %f17716, %f17725, %f17677;
	fma.rn.f32 	%f782, %f17716, %f17726, %f17678;
	fma.rn.f32 	%f783, %f17716, %f17727, %f17679;
	fma.rn.f32 	%f784, %f17716, %f17728, %f17680;
	fma.rn.f32 	%f785, %f17717, %f17721, %f17681;
	fma.rn.f32 	%f786, %f17717, %f17722, %f17682;
	fma.rn.f32 	%f787, %f17717, %f17723, %f17683;
	fma.rn.f32 	%f788, %f17717, %f17724, %f17684;
	fma.rn.f32 	%f789, %f17717, %f17725, %f17685;
	fma.rn.f32 	%f790, %f17717, %f17726, %f17686;
	fma.rn.f32 	%f791, %f17717, %f17727, %f17687;
	fma.rn.f32 	%f792, %f17717, %f17728, %f17688;
	fma.rn.f32 	%f793, %f17718, %f17721, %f17689;
	fma.rn.f32 	%f794, %f17718, %f17722, %f17690;
	fma.rn.f32 	%f795, %f17718, %f17723, %f17691;
	fma.rn.f32 	%f796, %f17718, %f17724, %f17692;
	fma.rn.f32 	%f797, %f17718, %f17725, %f17693;
	fma.rn.f32 	%f798, %f17718, %f17726, %f17694;
	fma.rn.f32 	%f799, %f17718, %f17727, %f17695;
	fma.rn.f32 	%f800, %f17718, %f17728, %f17696;
	fma.rn.f32 	%f801, %f17719, %f17721, %f17697;
	fma.rn.f32 	%f802, %f17719, %f17722, %f17698;
	fma.rn.f32 	%f803, %f17719, %f17723, %f17699;
	fma.rn.f32 	%f804, %f17719, %f17724, %f17700;
	fma.rn.f32 	%f805, %f17719, %f17725, %f17701;
	fma.rn.f32 	%f806, %f17719, %f17726, %f17702;
	fma.rn.f32 	%f807, %f17719, %f17727, %f17703;
	fma.rn.f32 	%f808, %f17719, %f17728, %f17704;
	fma.rn.f32 	%f809, %f17720, %f17721, %f17705;
	fma.rn.f32 	%f810, %f17720, %f17722, %f17706;
	fma.rn.f32 	%f811, %f17720, %f17723, %f17707;
	fma.rn.f32 	%f812, %f17720, %f17724, %f17708;
	fma.rn.f32 	%f813, %f17720, %f17725, %f17709;
	fma.rn.f32 	%f814, %f17720, %f17726, %f17710;
	fma.rn.f32 	%f815, %f17720, %f17727, %f17711;
	fma.rn.f32 	%f816, %f17720, %f17728, %f17712;
	@%p12 bra 	$L__BB3_24;
	shl.b32 	%r240, %r184, 11;
	and.b32  	%r241, %r240, 2048;
	add.s32 	%r242, %r6, %r241;
	st.shared.f32 	[%r242+4096], %f5;
	st.shared.f32 	[%r242+4608], %f6;
	st.shared.f32 	[%r242+5120], %f7;
	st.shared.f32 	[%r242+5632], %f8;
	st.shared.f32 	[%r242+4100], %f13;
	st.shared.f32 	[%r242+4612], %f14;
	st.shared.f32 	[%r242+5124], %f15;
	st.shared.f32 	[%r242+5636], %f16;
	st.shared.f32 	[%r242+4104], %f21;
	st.shared.f32 	[%r242+4616], %f22;
	st.shared.f32 	[%r242+5128], %f23;
	st.shared.f32 	[%r242+5640], %f24;
	st.shared.f32 	[%r242+4108], %f29;
	st.shared.f32 	[%r242+4620], %f30;
	st.shared.f32 	[%r242+5132], %f31;
	st.shared.f32 	[%r242+5644], %f32;
	st.shared.f32 	[%r242+4352], %f37;
	st.shared.f32 	[%r242+4864], %f38;
	st.shared.f32 	[%r242+5376], %f39;
	st.shared.f32 	[%r242+5888], %f40;
	st.shared.f32 	[%r242+4356], %f45;
	st.shared.f32 	[%r242+4868], %f46;
	st.shared.f32 	[%r242+5380], %f47;
	st.shared.f32 	[%r242+5892], %f48;
	st.shared.f32 	[%r242+4360], %f53;
	st.shared.f32 	[%r242+4872], %f54;
	st.shared.f32 	[%r242+5384], %f55;
	st.shared.f32 	[%r242+5896], %f56;
	st.shared.f32 	[%r242+4364], %f61;
	st.shared.f32 	[%r242+4876], %f62;
	st.shared.f32 	[%r242+5388], %f63;
	st.shared.f32 	[%r242+5900], %f64;
$L__BB3_24:
	setp.ne.s32 	%p13, %r199, 4;
	mov.u32 	%r249, _ZZ16sgemm_b2b_kernelILi640000ELi128ELi128ELi128EEvPfS0_S0_S0_S0_E4s_b1;
	add.s32 	%r250, %r249, %r233;
	st.shared.v4.f32 	[%r250+4096], {%f749, %f750, %f751, %f752};
	bar.sync 	0;
	ld.global.nc.v4.f32 	{%f817, %f818, %f819, %f820}, [%rd1+49152];
	mov.u32 	%r251, _ZZ16sgemm_b2b_kernelILi640000ELi128ELi128ELi128EEvPfS0_S0_S0_S0_E3s_a;
	add.s32 	%r7, %r251, %r231;
	ld.shared.v4.f32 	{%f17729, %f17730, %f17731, %f17732}, [%r7+4096];
	ld.shared.v4.f32 	{%f17733, %f17734, %f17735, %f17736}, [%r7+4352];
	shl.b32 	%r252, %r184, 4;
	add.s32 	%r253, %r249, %r252;
	ld.shared.v4.f32 	{%f17737, %f17738, %f17739, %f17740}, [%r253+4096];
	ld.shared.v4.f32 	{%f17741, %f17742, %f17743, %f17744}, [%r253+4352];
	fma.rn.f32 	%f17745, %f17729, %f17737, %f753;
	fma.rn.f32 	%f17746, %f17729, %f17738, %f754;
	fma.rn.f32 	%f17747, %f17729, %f17739, %f755;
	fma.rn.f32 	%f17748, %f17729, %f17740, %f756;
	fma.rn.f32 	%f17749, %f17729, %f17741, %f757;
	fma.rn.f32 	%f17750, %f17729, %f17742, %f758;
	fma.rn.f32 	%f17751, %f17729, %f17743, %f759;
	fma.rn.f32 	%f17752, %f17729, %f17744, %f760;
	fma.rn.f32 	%f17753, %f17730, %f17737, %f761;
	fma.rn.f32 	%f17754, %f17730, %f17738, %f762;
	fma.rn.f32 	%f17755, %f17730, %f17739, %f763;
	fma.rn.f32 	%f17756, %f17730, %f17740, %f764;
	fma.rn.f32 	%f17757, %f17730, %f17741, %f765;
	fma.rn.f32 	%f17758, %f17730, %f17742, %f766;
	fma.rn.f32 	%f17759, %f17730, %f17743, %f767;
	fma.rn.f32 	%f17760, %f17730, %f17744, %f768;
	fma.rn.f32 	%f17761, %f17731, %f17737, %f769;
	fma.rn.f32 	%f17762, %f17731, %f17738, %f770;
	fma.rn.f32 	%f17763, %f17731, %f17739, %f771;
	fma.rn.f32 	%f17764, %f17731, %f17740, %f772;
	fma.rn.f32 	%f17765, %f17731, %f17741, %f773;
	fma.rn.f32 	%f17766, %f17731, %f17742, %f774;
	fma.rn.f32 	%f17767, %f17731, %f17743, %f775;
	fma.rn.f32 	%f17768, %f17731, %f17744, %f776;
	fma.rn.f32 	%f17769, %f17732, %f17737, %f777;
	fma.rn.f32 	%f17770, %f17732, %f17738, %f778;
	fma.rn.f32 	%f17771, %f17732, %f17739, %f779;
	fma.rn.f32 	%f17772, %f17732, %f17740, %f780;
	fma.rn.f32 	%f17773, %f17732, %f17741, %f781;
	fma.rn.f32 	%f17774, %f17732, %f17742, %f782;
	fma.rn.f32 	%f17775, %f17732, %f17743, %f783;
	fma.rn.f32 	%f17776, %f17732, %f17744, %f784;
	fma.rn.f32 	%f17777, %f17733, %f17737, %f785;
	fma.rn.f32 	%f17778, %f17733, %f17738, %f786;
	fma.rn.f32 	%f17779, %f17733, %f17739, %f787;
	fma.rn.f32 	%f17780, %f17733, %f17740, %f788;
	fma.rn.f32 	%f17781, %f17733, %f17741, %f789;
	fma.rn.f32 	%f17782, %f17733, %f17742, %f790;
	fma.rn.f32 	%f17783, %f17733, %f17743, %f791;
	fma.rn.f32 	%f17784, %f17733, %f17744, %f792;
	fma.rn.f32 	%f17785, %f17734, %f17737, %f793;
	fma.rn.f32 	%f17786, %f17734, %f17738, %f794;
	fma.rn.f32 	%f17787, %f17734, %f17739, %f795;
	fma.rn.f32 	%f17788, %f17734, %f17740, %f796;
	fma.rn.f32 	%f17789, %f17734, %f17741, %f797;
	fma.rn.f32 	%f17790, %f17734, %f17742, %f798;
	fma.rn.f32 	%f17791, %f17734, %f17743, %f799;
	fma.rn.f32 	%f17792, %f17734, %f17744, %f800;
	fma.rn.f32 	%f17793, %f17735, %f17737, %f801;
	fma.rn.f32 	%f17794, %f17735, %f17738, %f802;
	fma.rn.f32 	%f17795, %f17735, %f17739, %f803;
	fma.rn.f32 	%f17796, %f17735, %f17740, %f804;
	fma.rn.f32 	%f17797, %f17735, %f17741, %f805;
	fma.rn.f32 	%f17798, %f17735, %f17742, %f806;
	fma.rn.f32 	%f17799, %f17735, %f17743, %f807;
	fma.rn.f32 	%f17800, %f17735, %f17744, %f808;
	fma.rn.f32 	%f17801, %f17736, %f17737, %f809;
	fma.rn.f32 	%f17802, %f17736, %f17738, %f810;
	fma.rn.f32 	%f17803, %f17736, %f17739, %f811;
	fma.rn.f32 	%f17804, %f17736, %f17740, %f812;
	fma.rn.f32 	%f17805, %f17736, %f17741, %f813;
	fma.rn.f32 	%f17806, %f17736, %f17742, %f814;
	fma.rn.f32 	%f17807, %f17736, %f17743, %f815;
	fma.rn.f32 	%f17808, %f17736, %f17744, %f816;
	ld.shared.v4.f32 	{%f17809, %f17810, %f17811, %f17812}, [%r7+4608];
	ld.shared.v4.f32 	{%f17813, %f17814, %f17815, %f17816}, [%r7+4864];
	ld.shared.v4.f32 	{%f17817, %f17818, %f17819, %f17820}, [%r253+4608];
	ld.shared.v4.f32 	{%f17821, %f17822, %f17823, %f17824}, [%r253+4864];
	fma.rn.f32 	%f17825, %f17809, %f17817, %f17745;
	fma.rn.f32 	%f17826, %f17809, %f17818, %f17746;
	fma.rn.f32 	%f17827, %f17809, %f17819, %f17747;
	fma.rn.f32 	%f17828, %f17809, %f17820, %f17748;
	fma.rn.f32 	%f17829, %f17809, %f17821, %f17749;
	fma.rn.f32 	%f17830, %f17809, %f17822, %f17750;
	fma.rn.f32 	%f17831, %f17809, %f17823, %f17751;
	fma.rn.f32 	%f17832, %f17809, %f17824, %f17752;
	fma.rn.f32 	%f17833, %f17810, %f17817, %f17753;
	fma.rn.f32 	%f17834, %f17810, %f17818, %f17754;
	fma.rn.f32 	%f17835, %f17810, %f17819, %f17755;
	fma.rn.f32 	%f17836, %f17810, %f17820, %f17756;
	fma.rn.f32 	%f17837, %f17810, %f17821, %f17757;
	fma.rn.f32 	%f17838, %f17810, %f17822, %f17758;
	fma.rn.f32 	%f17839, %f17810, %f17823, %f17759;
	fma.rn.f32 	%f17840, %f17810, %f17824, %f17760;
	fma.rn.f32 	%f17841, %f17811, %f17817, %f17761;
	fma.rn.f32 	%f17842, %f17811, %f17818, %f17762;
	fma.rn.f32 	%f17843, %f17811, %f17819, %f17763;
	fma.rn.f32 	%f17844, %f17811, %f17820, %f17764;
	fma.rn.f32 	%f17845, %f17811, %f17821, %f17765;
	fma.rn.f32 	%f17846, %f17811, %f17822, %f17766;
	fma.rn.f32 	%f17847, %f17811, %f17823, %f17767;
	fma.rn.f32 	%f17848, %f17811, %f17824, %f17768;
	fma.rn.f32 	%f17849, %f17812, %f17817, %f17769;
	fma.rn.f32 	%f17850, %f17812, %f17818, %f17770;
	fma.rn.f32 	%f17851, %f17812, %f17819, %f17771;
	fma.rn.f32 	%f17852, %f17812, %f17820, %f17772;
	fma.rn.f32 	%f17853, %f17812, %f17821, %f17773;
	fma.rn.f32 	%f17854, %f17812, %f17822, %f17774;
	fma.rn.f32 	%f17855, %f17812, %f17823, %f17775;
	fma.rn.f32 	%f17856, %f17812, %f17824, %f17776;
	fma.rn.f32 	%f17857, %f17813, %f17817, %f17777;
	fma.rn.f32 	%f17858, %f17813, %f17818, %f17778;
	fma.rn.f32 	%f17859, %f17813, %f17819, %f17779;
	fma.rn.f32 	%f17860, %f17813, %f17820, %f17780;
	fma.rn.f32 	%f17861, %f17813, %f17821, %f17781;
	fma.rn.f32 	%f17862, %f17813, %f17822, %f17782;
	fma.rn.f32 	%f17863, %f17813, %f17823, %f17783;
	fma.rn.f32 	%f17864, %f17813, %f17824, %f17784;
	fma.rn.f32 	%f17865, %f17814, %f17817, %f17785;
	fma.rn.f32 	%f17866, %f17814, %f17818, %f17786;
	fma.rn.f32 	%f17867, %f17814, %f17819, %f17787;
	fma.rn.f32 	%f17868, %f17814, %f17820, %f17788;
	fma.rn.f32 	%f17869, %f17814, %f17821, %f17789;
	fma.rn.f32 	%f17870, %f17814, %f17822, %f17790;
	fma.rn.f32 	%f17871, %f17814, %f17823, %f17791;
	fma.rn.f32 	%f17872, %f17814, %f17824, %f17792;
	fma.rn.f32 	%f17873, %f17815, %f17817, %f17793;
	fma.rn.f32 	%f17874, %f17815, %f17818, %f17794;
	fma.rn.f32 	%f17875, %f17815, %f17819, %f17795;
	fma.rn.f32 	%f17876, %f17815, %f17820, %f17796;
	fma.rn.f32 	%f17877, %f17815, %f17821, %f17797;
	fma.rn.f32 	%f17878, %f17815, %f17822, %f17798;
	fma.rn.f32 	%f17879, %f17815, %f17823, %f17799;
	fma.rn.f32 	%f17880, %f17815, %f17824, %f17800;
	fma.rn.f32 	%f17881, %f17816, %f17817, %f17801;
	fma.rn.f32 	%f17882, %f17816, %f17818, %f17802;
	fma.rn.f32 	%f17883, %f17816, %f17819, %f17803;
	fma.rn.f32 	%f17884, %f17816, %f17820, %f17804;
	fma.rn.f32 	%f17885, %f17816, %f17821, %f17805;
	fma.rn.f32 	%f17886, %f17816, %f17822, %f17806;
	fma.rn.f32 	%f17887, %f17816, %f17823, %f17807;
	fma.rn.f32 	%f17888, %f17816, %f17824, %f17808;
	ld.shared.v4.f32 	{%f17889, %f17890, %f17891, %f17892}, [%r7+5120];
	ld.shared.v4.f32 	{%f17893, %f17894, %f17895, %f17896}, [%r7+5376];
	ld.shared.v4.f32 	{%f17897, %f17898, %f17899, %f17900}, [%r253+5120];
	ld.shared.v4.f32 	{%f17901, %f17902, %f17903, %f17904}, [%r253+5376];
	fma.rn.f32 	%f17905, %f17889, %f17897, %f17825;
	fma.rn.f32 	%f17906, %f17889, %f17898, %f17826;
	fma.rn.f32 	%f17907, %f17889, %f17899, %f17827;
	fma.rn.f32 	%f17908, %f17889, %f17900, %f17828;
	fma.rn.f32 	%f17909, %f17889, %f17901, %f17829;
	fma.rn.f32 	%f17910, %f17889, %f17902, %f17830;
	fma.rn.f32 	%f17911, %f17889, %f17903, %f17831;
	fma.rn.f32 	%f17912, %f17889, %f17904, %f17832;
	fma.rn.f32 	%f17913, %f17890, %f17897, %f17833;
	fma.rn.f32 	%f17914, %f17890, %f17898, %f17834;
	fma.rn.f32 	%f17915, %f17890, %f17899, %f17835;
	fma.rn.f32 	%f17916, %f17890, %f17900, %f17836;
	fma.rn.f32 	%f17917, %f17890, %f17901, %f17837;
	fma.rn.f32 	%f17918, %f17890, %f17902, %f17838;
	fma.rn.f32 	%f17919, %f17890, %f17903, %f17839;
	fma.rn.f32 	%f17920, %f17890, %f17904, %f17840;
	fma.rn.f32 	%f17921, %f17891, %f17897, %f17841;
	fma.rn.f32 	%f17922, %f17891, %f17898, %f17842;
	fma.rn.f32 	%f17923, %f17891, %f17899, %f17843;
	fma.rn.f32 	%f17924, %f17891, %f17900, %f17844;
	fma.rn.f32 	%f17925, %f17891, %f17901, %f17845;
	fma.rn.f32 	%f17926, %f17891, %f17902, %f17846;
	fma.rn.f32 	%f17927, %f17891, %f17903, %f17847;
	fma.rn.f32 	%f17928, %f17891, %f17904, %f17848;
	fma.rn.f32 	%f17929, %f17892, %f17897, %f17849;
	fma.rn.f32 	%f17930, %f17892, %f17898, %f17850;
	fma.rn.f32 	%f17931, %f17892, %f17899, %f17851;
	fma.rn.f32 	%f17932, %f17892, %f17900, %f17852;
	fma.rn.f32 	%f17933, %f17892, %f17901, %f17853;
	fma.rn.f32 	%f17934, %f17892, %f17902, %f17854;
	fma.rn.f32 	%f17935, %f17892, %f17903, %f17855;
	fma.rn.f32 	%f17936, %f17892, %f17904, %f17856;
	fma.rn.f32 	%f17937, %f17893, %f17897, %f17857;
	fma.rn.f32 	%f17938, %f17893, %f17898, %f17858;
	fma.rn.f32 	%f17939, %f17893, %f17899, %f17859;
	fma.rn.f32 	%f17940, %f17893, %f17900, %f17860;
	fma.rn.f32 	%f17941, %f17893, %f17901, %f17861;
	fma.rn.f32 	%f17942, %f17893, %f17902, %f17862;
	fma.rn.f32 	%f17943, %f17893, %f17903, %f17863;
	fma.rn.f32 	%f17944, %f17893, %f17904, %f17864;
	fma.rn.f32 	%f17945, %f17894, %f17897, %f17865;
	fma.rn.f32 	%f17946, %f17894, %f17898, %f17866;
	fma.rn.f32 	%f17947, %f17894, %f17899, %f17867;
	fma.rn.f32 	%f17948, %f17894, %f17900, %f17868;
	fma.rn.f32 	%f17949, %f17894, %f17901, %f17869;
	fma.rn.f32 	%f17950, %f17894, %f17902, %f17870;
	fma.rn.f32 	%f17951, %f17894, %f17903, %f17871;
	fma.rn.f32 	%f17952, %f17894, %f17904, %f17872;
	fma.rn.f32 	%f17953, %f17895, %f17897, %f17873;
	fma.rn.f32 	%f17954, %f17895, %f17898, %f17874;
	fma.rn.f32 	%f17955, %f17895, %f17899, %f17875;
	fma.rn.f32 	%f17956, %f17895, %f17900, %f17876;
	fma.rn.f32 	%f17957, %f17895, %f17901, %f17877;
	fma.rn.f32 	%f17958, %f17895, %f17902, %f17878;
	fma.rn.f32 	%f17959, %f17895, %f17903, %f17879;
	fma.rn.f32 	%f17960, %f17895, %f17904, %f17880;
	fma.rn.f32 	%f17961, %f17896, %f17897, %f17881;
	fma.rn.f32 	%f17962, %f17896, %f17898, %f17882;
	fma.rn.f32 	%f17963, %f17896, %f17899, %f17883;
	fma.rn.f32 	%f17964, %f17896, %f17900, %f17884;
	fma.rn.f32 	%f17965, %f17896, %f17901, %f17885;
	fma.rn.f32 	%f17966, %f17896, %f17902, %f17886;
	fma.rn.f32 	%f17967, %f17896, %f17903, %f17887;
	fma.rn.f32 	%f17968, %f17896, %f17904, %f17888;
	ld.shared.v4.f32 	{%f17969, %f17970, %f17971, %f17972}, [%r7+5632];
	ld.shared.v4.f32 	{%f17973, %f17974, %f17975, %f17976}, [%r7+5888];
	ld.shared.v4.f32 	{%f17977, %f17978, %f17979, %f17980}, [%r253+5632];
	ld.shared.v4.f32 	{%f17981, %f17982, %f17983, %f17984}, [%r253+5888];
	fma.rn.f32 	%f17985, %f17969, %f17977, %f17905;
	fma.rn.f32 	%f17986, %f17969, %f17978, %f17906;
	fma.rn.f32 	%f17987, %f17969, %f17979, %f17907;
	fma.rn.f32 	%f17988, %f17969, %f17980, %f17908;
	fma.rn.f32 	%f17989, %f17969, %f17981, %f17909;
	fma.rn.f32 	%f17990, %f17969, %f17982, %f17910;
	fma.rn.f32 	%f17991, %f17969, %f17983, %f17911;
	fma.rn.f32 	%f17992, %f17969, %f17984, %f17912;
	fma.rn.f32 	%f17993, %f17970, %f17977, %f17913;
	fma.rn.f32 	%f17994, %f17970, %f17978, %f17914;
	fma.rn.f32 	%f17995, %f17970, %f17979, %f17915;
	fma.rn.f32 	%f17996, %f17970, %f17980, %f17916;
	fma.rn.f32 	%f17997, %f17970, %f17981, %f17917;
	fma.rn.f32 	%f17998, %f17970, %f17982, %f17918;
	fma.rn.f32 	%f17999, %f17970, %f17983, %f17919;
	fma.rn.f32 	%f18000, %f17970, %f17984, %f17920;
	fma.rn.f32 	%f18001, %f17971, %f17977, %f17921;
	fma.rn.f32 	%f18002, %f17971, %f17978, %f17922;
	fma.rn.f32 	%f18003, %f17971, %f17979, %f17923;
	fma.rn.f32 	%f18004, %f17971, %f17980, %f17924;
	fma.rn.f32 	%f18005, %f17971, %f17981, %f17925;
	fma.rn.f32 	%f18006, %f17971, %f17982, %f17926;
	fma.rn.f32 	%f18007, %f17971, %f17983, %f17927;
	fma.rn.f32 	%f18008, %f17971, %f17984, %f17928;
	fma.rn.f32 	%f18009, %f17972, %f17977, %f17929;
	fma.rn.f32 	%f18010, %f17972, %f17978, %f17930;
	fma.rn.f32 	%f18011, %f17972, %f17979, %f17931;
	fma.rn.f32 	%f18012, %f17972, %f17980, %f17932;
	fma.rn.f32 	%f18013, %f17972, %f17981, %f17933;
	fma.rn.f32 	%f18014, %f17972, %f17982, %f17934;
	fma.rn.f32 	%f18015, %f17972, %f17983, %f17935;
	fma.rn.f32 	%f18016, %f17972, %f17984, %f17936;
	fma.rn.f32 	%f18017, %f17973, %f17977, %f17937;
	fma.rn.f32 	%f18018, %f17973, %f17978, %f17938;
	fma.rn.f32 	%f18019, %f17973, %f17979, %f17939;
	fma.rn.f32 	%f18020, %f17973, %f17980, %f17940;
	fma.rn.f32 	%f18021, %f17973, %f17981, %f17941;
	fma.rn.f32 	%f18022, %f17973, %f17982, %f17942;
	fma.rn.f32 	%f18023, %f17973, %f17983, %f17943;
	fma.rn.f32 	%f18024, %f17973, %f17984, %f17944;
	fma.rn.f32 	%f18025, %f17974, %f17977, %f17945;
	fma.rn.f32 	%f18026, %f17974, %f17978, %f17946;
	fma.rn.f32 	%f18027, %f17974, %f17979, %f17947;
	fma.rn.f32 	%f18028, %f17974, %f17980, %f17948;
	fma.rn.f32 	%f18029, %f17974, %f17981, %f17949;
	fma.rn.f32 	%f18030, %f17974, %f17982, %f17950;
	fma.rn.f32 	%f18031, %f17974, %f17983, %f17951;
	fma.rn.f32 	%f18032, %f17974, %f17984, %f17952;
	fma.rn.f32 	%f18033, %f17975, %f17977, %f17953;
	fma.rn.f32 	%f18034, %f17975, %f17978, %f17954;
	fma.rn.f32 	%f18035, %f17975, %f17979, %f17955;
	fma.rn.f32 	%f18036, %f17975, %f17980, %f17956;
	fma.rn.f32 	%f18037, %f17975, %f17981, %f17957;
	fma.rn.f32 	%f18038, %f17975, %f17982, %f17958;
	fma.rn.f32 	%f18039, %f17975, %f17983, %f17959;
	fma.rn.f32 	%f18040, %f17975, %f17984, %f17960;
	fma.rn.f32 	%f18041, %f17976, %f17977, %f17961;
	fma.rn.f32 	%f18042, %f17976, %f17978, %f17962;
	fma.rn.f32 	%f18043, %f17976, %f17979, %f17963;
	fma.rn.f32 	%f18044, %f17976, %f17980, %f17964;
	fma.rn.f32 	%f18045, %f17976, %f17981, %f17965;
	fma.rn.f32 	%f18046, %f17976, %f17982, %f17966;
	fma.rn.f32 	%f18047, %f17976, %f17983, %f17967;
	fma.rn.f32 	%f18048, %f17976, %f17984, %f17968;
	ld.shared.v4.f32 	{%f18049, %f18050, %f18051, %f18052}, [%r7+6144];
	ld.shared.v4.f32 	{%f18053, %f18054, %f18055, %f18056}, [%r7+6400];
	ld.shared.v4.f32 	{%f18057, %f18058, %f18059, %f18060}, [%r253+6144];
	ld.shared.v4.f32 	{%f18061, %f18062, %f18063, %f18064}, [%r253+6400];
	fma.rn.f32 	%f18065, %f18049, %f18057, %f17985;
	fma.rn.f32 	%f18066, %f18049, %f18058, %f17986;
	fma.rn.f32 	%f18067, %f18049, %f18059, %f17987;
	fma.rn.f32 	%f18068, %f18049, %f18060, %f17988;
	fma.rn.f32 	%f18069, %f18049, %f18061, %f17989;
	fma.rn.f32 	%f18070, %f18049, %f18062, %f17990;
	fma.rn.f32 	%f18071, %f18049, %f18063, %f17991;
	fma.rn.f32 	%f18072, %f18049, %f18064, %f17992;
	fma.rn.f32 	%f18073, %f18050, %f18057, %f17993;
	fma.rn.f32 	%f18074, %f18050, %f18058, %f17994;
	fma.rn.f32 	%f18075, %f18050, %f18059, %f17995;
	fma.rn.f32 	%f18076, %f18050, %f18060, %f17996;
	fma.rn.f32 	%f18077, %f18050, %f18061, %f17997;
	fma.rn.f32 	%f18078, %f18050, %f18062, %f17998;
	fma.rn.f32 	%f18079, %f18050, %f18063, %f17999;
	fma.rn.f32 	%f18080, %f18050, %f18064, %f18000;
	fma.rn.f32 	%f18081, %f18051, %f18057, %f18001;
	fma.rn.f32 	%f18082, %f18051, %f18058, %f18002;
	fma.rn.f32 	%f18083, %f18051, %f18059, %f18003;
	fma.rn.f32 	%f18084, %f18051, %f18060, %f18004;
	fma.rn.f32 	%f18085, %f18051, %f18061, %f18005;
	fma.rn.f32 	%f18086, %f18051, %f18062, %f18006;
	fma.rn.f32 	%f18087, %f18051, %f18063, %f18007;
	fma.rn.f32 	%f18088, %f18051, %f18064, %f18008;
	fma.rn.f32 	%f18089, %f18052, %f18057, %f18009;
	fma.rn.f32 	%f18090, %f18052, %f18058, %f18010;
	fma.rn.f32 	%f18091, %f18052, %f18059, %f18011;
	fma.rn.f32 	%f18092, %f18052, %f18060, %f18012;
	fma.rn.f32 	%f18093, %f18052, %f18061, %f18013;
	fma.rn.f32 	%f18094, %f18052, %f18062, %f18014;
	fma.rn.f32 	%f18095, %f18052, %f18063, %f18015;
	fma.rn.f32 	%f18096, %f18052, %f18064, %f18016;
	fma.rn.f32 	%f18097, %f18053, %f18057, %f18017;
	fma.rn.f32 	%f18098, %f18053, %f18058, %f18018;
	fma.rn.f32 	%f18099, %f18053, %f18059, %f18019;
	fma.rn.f32 	%f18100, %f18053, %f18060, %f18020;
	fma.rn.f32 	%f18101, %f18053, %f18061, %f18021;
	fma.rn.f32 	%f18102, %f18053, %f18062, %f18022;
	fma.rn.f32 	%f18103, %f18053, %f18063, %f18023;
	fma.rn.f32 	%f18104, %f18053, %f18064, %f18024;
	fma.rn.f32 	%f18105, %f18054, %f18057, %f18025;
	fma.rn.f32 	%f18106, %f18054, %f18058, %f18026;
	fma.rn.f32 	%f18107, %f18054, %f18059, %f18027;
	fma.rn.f32 	%f18108, %f18054, %f18060, %f18028;
	fma.rn.f32 	%f18109, %f18054, %f18061, %f18029;
	fma.rn.f32 	%f18110, %f18054, %f18062, %f18030;
	fma.rn.f32 	%f18111, %f18054, %f18063, %f18031;
	fma.rn.f32 	%f18112, %f18054, %f18064, %f18032;
	fma.rn.f32 	%f18113, %f18055, %f18057, %f18033;
	fma.rn.f32 	%f18114, %f18055, %f18058, %f18034;
	fma.rn.f32 	%f18115, %f18055, %f18059, %f18035;
	fma.rn.f32 	%f18116, %f18055, %f18060, %f18036;
	fma.rn.f32 	%f18117, %f18055, %f18061, %f18037;
	fma.rn.f32 	%f18118, %f18055, %f18062, %f18038;
	fma.rn.f32 	%f18119, %f18055, %f18063, %f18039;
	fma.rn.f32 	%f18120, %f18055, %f18064, %f18040;
	fma.rn.f32 	%f18121, %f18056, %f18057, %f18041;
	fma.rn.f32 	%f18122, %f18056, %f18058, %f18042;
	fma.rn.f32 	%f18123, %f18056, %f18059, %f18043;
	fma.rn.f32 	%f18124, %f18056, %f18060, %f18044;
	fma.rn.f32 	%f18125, %f18056, %f18061, %f18045;
	fma.rn.f32 	%f18126, %f18056, %f18062, %f18046;
	fma.rn.f32 	%f18127, %f18056, %f18063, %f18047;
	fma.rn.f32 	%f18128, %f18056, %f18064, %f18048;
	ld.shared.v4.f32 	{%f18129, %f18130, %f18131, %f18132}, [%r7+6656];
	ld.shared.v4.f32 	{%f18133, %f18134, %f18135, %f18136}, [%r7+6912];
	ld.shared.v4.f32 	{%f18137, %f18138, %f18139, %f18140}, [%r253+6656];
	ld.shared.v4.f32 	{%f18141, %f18142, %f18143, %f18144}, [%r253+6912];
	fma.rn.f32 	%f18145, %f18129, %f18137, %f18065;
	fma.rn.f32 	%f18146, %f18129, %f18138, %f18066;
	fma.rn.f32 	%f18147, %f18129, %f18139, %f18067;
	fma.rn.f32 	%f18148, %f18129, %f18140, %f18068;
	fma.rn.f32 	%f18149, %f18129, %f18141, %f18069;
	fma.rn.f32 	%f18150, %f18129, %f18142, %f18070;
	fma.rn.f32 	%f18151, %f18129, %f18143, %f18071;
	fma.rn.f32 	%f18152, %f18129, %f18144, %f18072;
	fma.rn.f32 	%f18153, %f18130, %f18137, %f18073;
	fma.rn.f32 	%f18154, %f18130, %f18138, %f18074;
	fma.rn.f32 	%f18155, %f18130, %f18139, %f18075;
	fma.rn.f32 	%f18156, %f18130, %f18140, %f18076;
	fma.rn.f32 	%f18157, %f18130, %f18141, %f18077;
	fma.rn.f32 	%f18158, %f18130, %f18142, %f18078;
	fma.rn.f32 	%f18159, %f18130, %f18143, %f18079;
	fma.rn.f32 	%f18160, %f18130, %f18144, %f18080;
	fma.rn.f32 	%f18161, %f18131, %f18137, %f18081;
	fma.rn.f32 	%f18162, %f18131, %f18138, %f18082;
	fma.rn.f32 	%f18163, %f18131, %f18139, %f18083;
	fma.rn.f32 	%f18164, %f18131, %f18140, %f18084;
	fma.rn.f32 	%f18165, %f18131, %f18141, %f18085;
	fma.rn.f32 	%f18166, %f18131, %f18142, %f18086;
	fma.rn.f32 	%f18167, %f18131, %f18143, %f18087;
	fma.rn.f32 	%f18168, %f18131, %f18144, %f18088;
	fma.rn.f32 	%f18169, %f18132, %f18137, %f18089;
	fma.rn.f32 	%f18170, %f18132, %f18138, %f18090;
	fma.rn.f32 	%f18171, %f18132, %f18139, %f18091;
	fma.rn.f32 	%f18172, %f18132, %f18140, %f18092;
	fma.rn.f32 	%f18173, %f18132, %f18141, %f18093;
	fma.rn.f32 	%f18174, %f18132, %f18142, %f18094;
	fma.rn.f32 	%f18175, %f18132, %f18143, %f18095;
	fma.rn.f32 	%f18176, %f18132, %f18144, %f18096;
	fma.rn.f32 	%f18177, %f18133, %f18137, %f18097;
	fma.rn.f32 	%f18178, %f18133, %f18138, %f18098;
	fma.rn.f32 	%f18179, %f18133, %f18139, %f18099;
	fma.rn.f32 	%f18180, %f18133, %f18140, %f18100;
	fma.rn.f32 	%f18181, %f18133, %f18141, %f18101;
	fma.rn.f32 	%f18182, %f18133, %f18142, %f18102;
	fma.rn.f32 	%f18183, %f18133, %f18143, %f18103;
	fma.rn.f32 	%f18184, %f18133, %f18144, %f18104;
	fma.rn.f32 	%f18185, %f18134, %f18137, %f18105;
	fma.rn.f32 	%f18186, %f18134, %f18138, %f18106;
	fma.rn.f32 	%f18187, %f18134, %f18139, %f18107;
	fma.rn.f32 	%f18188, %f18134, %f18140, %f18108;
	fma.rn.f32 	%f18189, %f18134, %f18141, %f18109;
	fma.rn.f32 	%f18190, %f18134, %f18142, %f18110;
	fma.rn.f32 	%f18191, %f18134, %f18143, %f18111;
	fma.rn.f32 	%f18192, %f18134, %f18144, %f18112;
	fma.rn.f32 	%f18193, %f18135, %f18137, %f18113;
	fma.rn.f32 	%f18194, %f18135, %f18138, %f18114;
	fma.rn.f32 	%f18195, %f18135, %f18139, %f18115;
	fma.rn.f32 	%f18196, %f18135, %f18140, %f18116;
	fma.rn.f32 	%f18197, %f18135, %f18141, %f18117;
	fma.rn.f32 	%f18198, %f18135, %f18142, %f18118;
	fma.rn.f32 	%f18199, %f18135, %f18143, %f18119;
	fma.rn.f32 	%f18200, %f18135, %f18144, %f18120;
	fma.rn.f32 	%f18201, %f18136, %f18137, %f18121;
	fma.rn.f32 	%f18202, %f18136, %f18138, %f18122;
	fma.rn.f32 	%f18203, %f18136, %f18139, %f18123;
	fma.rn.f32 	%f18204, %f18136, %f18140, %f18124;
	fma.rn.f32 	%f18205, %f18136, %f18141, %f18125;
	fma.rn.f32 	%f18206, %f18136, %f18142, %f18126;
	fma.rn.f32 	%f18207, %f18136, %f18143, %f18127;
	fma.rn.f32 	%f18208, %f18136, %f18144, %f18128;
	ld.shared.v4.f32 	{%f18209, %f18210, %f18211, %f18212}, [%r7+7168];
	ld.shared.v4.f32 	{%f18213, %f18214, %f18215, %f18216}, [%r7+7424];
	ld.shared.v4.f32 	{%f18217, %f18218, %f18219, %f18220}, [%r253+7168];
	ld.shared.v4.f32 	{%f18221, %f18222, %f18223, %f18224}, [%r253+7424];
	fma.rn.f32 	%f18225, %f18209, %f18217, %f18145;
	fma.rn.f32 	%f18226, %f18209, %f18218, %f18146;
	fma.rn.f32 	%f18227, %f18209, %f18219, %f18147;
	fma.rn.f32 	%f18228, %f18209, %f18220, %f18148;
	fma.rn.f32 	%f18229, %f18209, %f18221, %f18149;
	fma.rn.f32 	%f18230, %f18209, %f18222, %f18150;
	fma.rn.f32 	%f18231, %f18209, %f18223, %f18151;
	fma.rn.f32 	%f18232, %f18209, %f18224, %f18152;
	fma.rn.f32 	%f18233, %f18210, %f18217, %f18153;
	fma.rn.f32 	%f18234, %f18210, %f18218, %f18154;
	fma.rn.f32 	%f18235, %f18210, %f18219, %f18155;
	fma.rn.f32 	%f18236, %f18210, %f18220, %f18156;
	fma.rn.f32 	%f18237, %f18210, %f18221, %f18157;
	fma.rn.f32 	%f18238, %f18210, %f18222, %f18158;
	fma.rn.f32 	%f18239, %f18210, %f18223, %f18159;
	fma.rn.f32 	%f18240, %f18210, %f18224, %f18160;
	fma.rn.f32 	%f18241, %f18211, %f18217, %f18161;
	fma.rn.f32 	%f18242, %f18211, %f18218, %f18162;
	fma.rn.f32 	%f18243, %f18211, %f18219, %f18163;
	fma.rn.f32 	%f18244, %f18211, %f18220, %f18164;
	fma.rn.f32 	%f18245, %f18211, %f18221, %f18165;
	fma.rn.f32 	%f18246, %f18211, %f18222, %f18166;
	fma.rn.f32 	%f18247, %f18211, %f18223, %f18167;
	fma.rn.f32 	%f18248, %f18211, %f18224, %f18168;
	fma.rn.f32 	%f18249, %f18212, %f18217, %f18169;
	fma.rn.f32 	%f18250, %f18212, %f18218, %f18170;
	fma.rn.f32 	%f18251, %f18212, %f18219, %f18171;
	fma.rn.f32 	%f18252, %f18212, %f18220, %f18172;
	fma.rn.f32 	%f18253, %f18212, %f18221, %f18173;
	fma.rn.f32 	%f18254, %f18212, %f18222, %f18174;
	fma.rn.f32 	%f18255, %f18212, %f18223, %f18175;
	fma.rn.f32 	%f18256, %f18212, %f18224, %f18176;
	fma.rn.f32 	%f18257, %f18213, %f18217, %f18177;
	fma.rn.f32 	%f18258, %f18213, %f18218, %f18178;
	fma.rn.f32 	%f18259, %f18213, %f18219, %f18179;
	fma.rn.f32 	%f18260, %f18213, %f18220, %f18180;
	fma.rn.f32 	%f18261, %f18213, %f18221, %f18181;
	fma.rn.f32 	%f18262, %f18213, %f18222, %f18182;
	fma.rn.f32 	%f18263, %f18213, %f18223, %f18183;
	fma.rn.f32 	%f18264, %f18213, %f18224, %f18184;
	fma.rn.f32 	%f18265, %f18214, %f18217, %f18185;
	fma.rn.f32 	%f18266, %f18214, %f18218, %f18186;
	fma.rn.f32 	%f18267, %f18214, %f18219, %f18187;
	fma.rn.f32 	%f18268, %f18214, %f18220, %f18188;
	fma.rn.f32 	%f18269, %f18214, %f18221, %f18189;
	fma.rn.f32 	%f18270, %f18214, %f18222, %f18190;
	fma.rn.f32 	%f18271, %f18214, %f18223, %f18191;
	fma.rn.f32 	%f18272, %f18214, %f18224, %f18192;
	fma.rn.f32 	%f18273, %f18215, %f18217, %f18193;
	fma.rn.f32 	%f18274, %f18215, %f18218, %f18194;
	fma.rn.f32 	%f18275, %f18215, %f18219, %f18195;
	fma.rn.f32 	%f18276, %f18215, %f18220, %f18196;
	fma.rn.f32 	%f18277, %f18215, %f18221, %f18197;
	fma.rn.f32 	%f18278, %f18215, %f18222, %f18198;
	fma.rn.f32 	%f18279, %f18215, %f18223, %f18199;
	fma.rn.f32 	%f18280, %f18215, %f18224, %f18200;
	fma.rn.f32 	%f18281, %f18216, %f18217, %f18201;
	fma.rn.f32 	%f18282, %f18216, %f18218, %f18202;
	fma.rn.f32 	%f18283, %f18216, %f18219, %f18203;
	fma.rn.f32 	%f18284, %f18216, %f18220, %f18204;
	fma.rn.f32 	%f18285, %f18216, %f18221, %f18205;
	fma.rn.f32 	%f18286, %f18216, %f18222, %f18206;
	fma.rn.f32 	%f18287, %f18216, %f18223, %f18207;
	fma.rn.f32 	%f18288, %f18216, %f18224, %f18208;
	ld.shared.v4.f32 	{%f18289, %f18290, %f18291, %f18292}, [%r7+7680];
	ld.shared.v4.f32 	{%f18293, %f18294, %f18295, %f18296}, [%r7+7936];
	ld.shared.v4.f32 	{%f18297, %f18298, %f18299, %f18300}, [%r253+7680];
	ld.shared.v4.f32 	{%f18301, %f18302, %f18303, %f18304}, [%r253+7936];
	fma.rn.f32 	%f821, %f18289, %f18297, %f18225;
	fma.rn.f32 	%f822, %f18289, %f18298, %f18226;
	fma.rn.f32 	%f823, %f18289, %f18299, %f18227;
	fma.rn.f32 	%f824, %f18289, %f18300, %f18228;
	fma.rn.f32 	%f825, %f18289, %f18301, %f18229;
	fma.rn.f32 	%f826, %f18289, %f18302, %f18230;
	fma.rn.f32 	%f827, %f18289, %f18303, %f18231;
	fma.rn.f32 	%f828, %f18289, %f18304, %f18232;
	fma.rn.f32 	%f829, %f18290, %f18297, %f18233;
	fma.rn.f32 	%f830, %f18290, %f18298, %f18234;
	fma.rn.f32 	%f831, %f18290, %f18299, %f18235;
	fma.rn.f32 	%f832, %f18290, %f18300, %f18236;
	fma.rn.f32 	%f833, %f18290, %f18301, %f18237;
	fma.rn.f32 	%f834, %f18290, %f18302, %f18238;
	fma.rn.f32 	%f835, %f18290, %f18303, %f18239;
	fma.rn.f32 	%f836, %f18290, %f18304, %f18240;
	fma.rn.f32 	%f837, %f18291, %f18297, %f18241;
	fma.rn.f32 	%f838, %f18291, %f18298, %f18242;
	fma.rn.f32 	%f839, %f18291, %f18299, %f18243;
	fma.rn.f32 	%f840, %f18291, %f18300, %f18244;
	fma.rn.f32 	%f841, %f18291, %f18301, %f18245;
	fma.rn.f32 	%f842, %f18291, %f18302, %f18246;
	fma.rn.f32 	%f843, %f18291, %f18303, %f18247;
	fma.rn.f32 	%f844, %f18291, %f18304, %f18248;
	fma.rn.f32 	%f845, %f18292, %f18297, %f18249;
	fma.rn.f32 	%f846, %f18292, %f18298, %f18250;
	fma.rn.f32 	%f847, %f18292, %f18299, %f18251;
	fma.rn.f32 	%f848, %f18292, %f18300, %f18252;
	fma.rn.f32 	%f849, %f18292, %f18301, %f18253;
	fma.rn.f32 	%f850, %f18292, %f18302, %f18254;
	fma.rn.f32 	%f851, %f18292, %f18303, %f18255;
	fma.rn.f32 	%f852, %f18292, %f18304, %f18256;
	fma.rn.f32 	%f853, %f18293, %f18297, %f18257;
	fma.rn.f32 	%f854, %f18293, %f18298, %f18258;
	fma.rn.f32 	%f855, %f18293, %f18299, %f18259;
	fma.rn.f32 	%f856, %f18293, %f18300, %f18260;
	fma.rn.f32 	%f857, %f18293, %f18301, %f18261;
	fma.rn.f32 	%f858, %f18293, %f18302, %f18262;
	fma.rn.f32 	%f859, %f18293, %f18303, %f18263;
	fma.rn.f32 	%f860, %f18293, %f18304, %f18264;
	fma.rn.f32 	%f861, %f18294, %f18297, %f18265;
	fma.rn.f32 	%f862, %f18294, %f18298, %f18266;
	fma.rn.f32 	%f863, %f18294, %f18299, %f18267;
	fma.rn.f32 	%f864, %f18294, %f18300, %f18268;
	fma.rn.f32 	%f865, %f18294, %f18301, %f18269;
	fma.rn.f32 	%f866, %f18294, %f18302, %f18270;
	fma.rn.f32 	%f867, %f18294, %f18303, %f18271;
	fma.rn.f32 	%f868, %f18294, %f18304, %f18272;
	fma.rn.f32 	%f869, %f18295, %f18297, %f18273;
	fma.rn.f32 	%f870, %f18295, %f18298, %f18274;
	fma.rn.f32 	%f871, %f18295, %f18299, %f18275;
	fma.rn.f32 	%f872, %f18295, %f18300, %f18276;
	fma.rn.f32 	%f873, %f18295, %f18301, %f18277;
	fma.rn.f32 	%f874, %f18295, %f18302, %f18278;
	fma.rn.f32 	%f875, %f18295, %f18303, %f18279;
	fma.rn.f32 	%f876, %f18295, %f18304, %f18280;
	fma.rn.f32 	%f877, %f18296, %f18297, %f18281;
	fma.rn.f32 	%f878, %f18296, %f18298, %f18282;
	fma.rn.f32 	%f879, %f18296, %f18299, %f18283;
	fma.rn.f32 	%f880, %f18296, %f18300, %f18284;
	fma.rn.f32 	%f881, %f18296, %f18301, %f18285;
	fma.rn.f32 	%f882, %f18296, %f18302, %f18286;
	fma.rn.f32 	%f883, %f18296, %f18303, %f18287;
	fma.rn.f32 	%f884, %f18296, %f18304, %f18288;
	@%p13 bra 	$L__BB3_26;
	shl.b32 	%r255, %r184, 11;
	and.b32  	%r256, %r255, 2048;
	add.s32 	%r257, %r7, %r256;
	st.shared.f32 	[%r257], %f5;
	st.shared.f32 	[%r257+512], %f6;
	st.shared.f32 	[%r257+1024], %f7;
	st.shared.f32 	[%r257+1536], %f8;
	st.shared.f32 	[%r257+4], %f13;
	st.shared.f32 	[%r257+516], %f14;
	st.shared.f32 	[%r257+1028], %f15;
	st.shared.f32 	[%r257+1540], %f16;
	st.shared.f32 	[%r257+8], %f21;
	st.shared.f32 	[%r257+520], %f22;
	st.shared.f32 	[%r257+1032], %f23;
	st.shared.f32 	[%r257+1544], %f24;
	st.shared.f32 	[%r257+12], %f29;
	st.shared.f32 	[%r257+524], %f30;
	st.shared.f32 	[%r257+1036], %f31;
	st.shared.f32 	[%r257+1548], %f32;
	st.shared.f32 	[%r257+256], %f37;
	st.shared.f32 	[%r257+768], %f38;
	st.shared.f32 	[%r257+1280], %f39;
	st.shared.f32 	[%r257+1792], %f40;
	st.shared.f32 	[%r257+260], %f45;
	st.shared.f32 	[%r257+772], %f46;
	st.shared.f32 	[%r257+1284], %f47;
	st.shared.f32 	[%r257+1796], %f48;
	st.shared.f32 	[%r257+264], %f53;
	st.shared.f32 	[%r257+776], %f54;
	st.shared.f32 	[%r257+1288], %f55;
	st.shared.f32 	[%r257+1800], %f56;
	st.shared.f32 	[%r257+268], %f61;
	st.shared.f32 	[%r257+780], %f62;
	st.shared.f32 	[%r257+1292], %f63;
	st.shared.f32 	[%r257+1804], %f64;
$L__BB3_26:
	setp.ne.s32 	%p14, %r199, 5;
	add.s32 	%r262, %r231, %r184;
	shl.b32 	%r263, %r262, 4;
	add.s32 	%r265, %r249, %r263;
	st.shared.v4.f32 	[%r265], {%f817, %f818, %f819, %f820};
	bar.sync 	0;
	ld.global.nc.v4.f32 	{%f885, %f886, %f887, %f888}, [%rd1+53248];
	ld.shared.v4.f32 	{%f18305, %f18306, %f18307, %f18308}, [%r7];
	ld.shared.v4.f32 	{%f18309, %f18310, %f18311, %f18312}, [%r7+256];
	ld.shared.v4.f32 	{%f18313, %f18314, %f18315, %f18316}, [%r253];
	ld.shared.v4.f32 	{%f18317, %f18318, %f18319, %f18320}, [%r253+256];
	fma.rn.f32 	%f18321, %f18305, %f18313, %f821;
	fma.rn.f32 	%f18322, %f18305, %f18314, %f822;
	fma.rn.f32 	%f18323, %f18305, %f18315, %f823;
	fma.rn.f32 	%f18324, %f18305, %f18316, %f824;
	fma.rn.f32 	%f18325, %f18305, %f18317, %f825;
	fma.rn.f32 	%f18326, %f18305, %f18318, %f826;
	fma.rn.f32 	%f18327, %f18305, %f18319, %f827;
	fma.rn.f32 	%f18328, %f18305, %f18320, %f828;
	fma.rn.f32 	%f18329, %f18306, %f18313, %f829;
	fma.rn.f32 	%f18330, %f18306, %f18314, %f830;
	fma.rn.f32 	%f18331, %f18306, %f18315, %f831;
	fma.rn.f32 	%f18332, %f18306, %f18316, %f832;
	fma.rn.f32 	%f18333, %f18306, %f18317, %f833;
	fma.rn.f32 	%f18334, %f18306, %f18318, %f834;
	fma.rn.f32 	%f18335, %f18306, %f18319, %f835;
	fma.rn.f32 	%f18336, %f18306, %f18320, %f836;
	fma.rn.f32 	%f18337, %f18307, %f18313, %f837;
	fma.rn.f32 	%f18338, %f18307, %f18314, %f838;
	fma.rn.f32 	%f18339, %f18307, %f18315, %f839;
	fma.rn.f32 	%f18340, %f18307, %f18316, %f840;
	fma.rn.f32 	%f18341, %f18307, %f18317, %f841;
	fma.rn.f32 	%f18342, %f18307, %f18318, %f842;
	fma.rn.f32 	%f18343, %f18307, %f18319, %f843;
	fma.rn.f32 	%f18344, %f18307, %f18320, %f844;
	fma.rn.f32 	%f18345, %f18308, %f18313, %f845;
	fma.rn.f32 	%f18346, %f18308, %f18314, %f846;
	fma.rn.f32 	%f18347, %f18308, %f18315, %f847;
	fma.rn.f32 	%f18348, %f18308, %f18316, %f848;
	fma.rn.f32 	%f18349, %f18308, %f18317, %f849;
	fma.rn.f32 	%f18350, %f18308, %f18318, %f850;
	fma.rn.f32 	%f18351, %f18308, %f18319, %f851;
	fma.rn.f32 	%f18352, %f18308, %f18320, %f852;
	fma.rn.f32 	%f18353, %f18309, %f18313, %f853;
	fma.rn.f32 	%f18354, %f18309, %f18314, %f854;
	fma.rn.f32 	%f18355, %f18309, %f18315, %f855;
	fma.rn.f32 	%f18356, %f18309, %f18316, %f856;
	fma.rn.f32 	%f18357, %f18309, %f18317, %f857;
	fma.rn.f32 	%f18358, %f18309, %f18318, %f858;
	fma.rn.f32 	%f18359, %f18309, %f18319, %f859;
	fma.rn.f32 	%f18360, %f18309, %f18320, %f860;
	fma.rn.f32 	%f18361, %f18310, %f18313, %f861;
	fma.rn.f32 	%f18362, %f18310, %f18314, %f862;
	fma.rn.f32 	%f18363, %f18310, %f18315, %f863;
	fma.rn.f32 	%f18364, %f18310, %f18316, %f864;
	fma.rn.f32 	%f18365, %f18310, %f18317, %f865;
	fma.rn.f32 	%f18366, %f18310, %f18318, %f866;
	fma.rn.f32 	%f18367, %f18310, %f18319, %f867;
	fma.rn.f32 	%f18368, %f18310, %f18320, %f868;
	fma.rn.f32 	%f18369, %f18311, %f18313, %f869;
	fma.rn.f32 	%f18370, %f18311, %f18314, %f870;
	fma.rn.f32 	%f18371, %f18311, %f18315, %f871;
	fma.rn.f32 	%f18372, %f18311, %f18316, %f872;
	fma.rn.f32 	%f18373, %f18311, %f18317, %f873;
	fma.rn.f32 	%f18374, %f18311, %f18318, %f874;
	fma.rn.f32 	%f18375, %f18311, %f18319, %f875;
	fma.rn.f32 	%f18376, %f18311, %f18320, %f876;
	fma.rn.f32 	%f18377, %f18312, %f18313, %f877;
	fma.rn.f32 	%f18378, %f18312, %f18314, %f878;
	fma.rn.f32 	%f18379, %f18312, %f18315, %f879;
	fma.rn.f32 	%f18380, %f18312, %f18316, %f880;
	fma.rn.f32 	%f18381, %f18312, %f18317, %f881;
	fma.rn.f32 	%f18382, %f18312, %f18318, %f882;
	fma.rn.f32 	%f18383, %f18312, %f18319, %f883;
	fma.rn.f32 	%f18384, %f18312, %f18320, %f884;
	ld.shared.v4.f32 	{%f18385, %f18386, %f18387, %f18388}, [%r7+512];
	ld.shared.v4.f32 	{%f18389, %f18390, %f18391, %f18392}, [%r7+768];
	ld.shared.v4.f32 	{%f18393, %f18394, %f18395, %f18396}, [%r253+512];
	ld.shared.v4.f32 	{%f18397, %f18398, %f18399, %f18400}, [%r253+768];
	fma.rn.f32 	%f18401, %f18385, %f18393, %f18321;
	fma.rn.f32 	%f18402, %f18385, %f18394, %f18322;
	fma.rn.f32 	%f18403, %f18385, %f18395, %f18323;
	fma.rn.f32 	%f18404, %f18385, %f18396, %f18324;
	fma.rn.f32 	%f18405, %f18385, %f18397, %f18325;
	fma.rn.f32 	%f18406, %f18385, %f18398, %f18326;
	fma.rn.f32 	%f18407, %f18385, %f18399, %f18327;
	fma.rn.f32 	%f18408, %f18385, %f18400, %f18328;
	fma.rn.f32 	%f18409, %f18386, %f18393, %f18329;
	fma.rn.f32 	%f18410, %f18386, %f18394, %f18330;
	fma.rn.f32 	%f18411, %f18386, %f18395, %f18331;
	fma.rn.f32 	%f18412, %f18386, %f18396, %f18332;
	fma.rn.f32 	%f18413, %f18386, %f18397, %f18333;
	fma.rn.f32 	%f18414, %f18386, %f18398, %f18334;
	fma.rn.f32 	%f18415, %f18386, %f18399, %f18335;
	fma.rn.f32 	%f18416, %f18386, %f18400, %f18336;
	fma.rn.f32 	%f18417, %f18387, %f18393, %f18337;
	fma.rn.f32 	%f18418, %f18387, %f18394, %f18338;
	fma.rn.f32 	%f18419, %f18387, %f18395, %f18339;
	fma.rn.f32 	%f18420, %f18387, %f18396, %f18340;
	fma.rn.f32 	%f18421, %f18387, %f18397, %f18341;
	fma.rn.f32 	%f18422, %f18387, %f18398, %f18342;
	fma.rn.f32 	%f18423, %f18387, %f18399, %f18343;
	fma.rn.f32 	%f18424, %f18387, %f18400, %f18344;
	fma.rn.f32 	%f18425, %f18388, %f18393, %f18345;
	fma.rn.f32 	%f18426, %f18388, %f18394, %f18346;
	fma.rn.f32 	%f18427, %f18388, %f18395, %f18347;
	fma.rn.f32 	%f18428, %f18388, %f18396, %f18348;
	fma.rn.f32 	%f18429, %f18388, %f18397, %f18349;
	fma.rn.f32 	%f18430, %f18388, %f18398, %f18350;
	fma.rn.f32 	%f18431, %f18388, %f18399, %f18351;
	fma.rn.f32 	%f18432, %f18388, %f18400, %f18352;
	fma.rn.f32 	%f18433, %f18389, %f18393, %f18353;
	fma.rn.f32 	%f18434, %f18389, %f18394, %f18354;
	fma.rn.f32 	%f18435, %f18389, %f18395, %f18355;
	fma.rn.f32 	%f18436, %f18389, %f18396, %f18356;
	fma.rn.f32 	%f18437, %f18389, %f18397, %f18357;
	fma.rn.f32 	%f18438, %f18389, %f18398, %f18358;
	fma.rn.f32 	%f18439, %f18389, %f18399, %f18359;
	fma.rn.f32 	%f18440, %f18389, %f18400, %f18360;
	fma.rn.f32 	%f18441, %f18390, %f18393, %f18361;
	fma.rn.f32 	%f18442, %f18390, %f18394, %f18362;
	fma.rn.f32 	%f18443, %f18390, %f18395, %f18363;
	fma.rn.f32 	%f18444, %f18390, %f18396, %f18364;
	fma.rn.f32 	%f18445, %f18390, %f18397, %f18365;
	fma.rn.f32 	%f18446, %f18390, %f18398, %f18366;
	fma.rn.f32 	%f18447, %f18390, %f18399, %f18367;
	fma.rn.f32 	%f18448, %f18390, %f18400, %f18368;
	fma.rn.f32 	%f18449, %f18391, %f18393, %f18369;
	fma.rn.f32 	%f18450, %f18391, %f18394, %f18370;
	fma.rn.f32 	%f18451, %f18391, %f18395, %f18371;
	fma.rn.f32 	%f18452, %f18391, %f18396, %f18372;
	fma.rn.f32 	%f18453, %f18391, %f18397, %f18373;
	fma.rn.f32 	%f18454, %f18391, %f18398, %f18374;
	fma.rn.f32 	%f18455, %f18391, %f18399, %f18375;
	fma.rn.f32 	%f18456, %f18391, %f18400, %f18376;
	fma.rn.f32 	%f18457, %f18392, %f18393, %f18377;
	fma.rn.f32 	%f18458, %f18392, %f18394, %f18378;
	fma.rn.f32 	%f18459, %f18392, %f18395, %f18379;
	fma.rn.f32 	%f18460, %f18392, %f18396, %f18380;
	fma.rn.f32 	%f18461, %f18392, %f18397, %f18381;
	fma.rn.f32 	%f18462, %f18392, %f18398, %f18382;
	fma.rn.f32 	%f18463, %f18392, %f18399, %f18383;
	fma.rn.f32 	%f18464, %f18392, %f18400, %f18384;
	ld.shared.v4.f32 	{%f18465, %f18466, %f18467, %f18468}, [%r7+1024];
	ld.shared.v4.f32 	{%f18469, %f18470, %f18471, %f18472}, [%r7+1280];
	ld.shared.v4.f32 	{%f18473, %f18474, %f18475, %f18476}, [%r253+1024];
	ld.shared.v4.f32 	{%f18477, %f18478, %f18479, %f18480}, [%r253+1280];
	fma.rn.f32 	%f18481, %f18465, %f18473, %f18401;
	fma.rn.f32 	%f18482, %f18465, %f18474, %f18402;
	fma.rn.f32 	%f18483, %f18465, %f18475, %f18403;
	fma.rn.f32 	%f18484, %f18465, %f18476, %f18404;
	fma.rn.f32 	%f18485, %f18465, %f18477, %f18405;
	fma.rn.f32 	%f18486, %f18465, %f18478, %f18406;
	fma.rn.f32 	%f18487, %f18465, %f18479, %f18407;
	fma.rn.f32 	%f18488, %f18465, %f18480, %f18408;
	fma.rn.f32 	%f18489, %f18466, %f18473, %f18409;
	fma.rn.f32 	%f18490, %f18466, %f18474, %f18410;
	fma.rn.f32 	%f18491, %f18466, %f18475, %f18411;
	fma.rn.f32 	%f18492, %f18466, %f18476, %f18412;
	fma.rn.f32 	%f18493, %f18466, %f18477, %f18413;
	fma.rn.f32 	%f18494, %f18466, %f18478, %f18414;
	fma.rn.f32 	%f18495, %f18466, %f18479, %f18415;
	fma.rn.f32 	%f18496, %f18466, %f18480, %f18416;
	fma.rn.f32 	%f18497, %f18467, %f18473, %f18417;
	fma.rn.f32 	%f18498, %f18467, %f18474, %f18418;
	fma.rn.f32 	%f18499, %f18467, %f18475, %f18419;
	fma.rn.f32 	%f18500, %f18467, %f18476, %f18420;
	fma.rn.f32 	%f18501, %f18467, %f18477, %f18421;
	fma.rn.f32 	%f18502, %f18467, %f18478, %f18422;
	fma.rn.f32 	%f18503, %f18467, %f18479, %f18423;
	fma.rn.f32 	%f18504, %f18467, %f18480, %f18424;
	fma.rn.f32 	%f18505, %f18468, %f18473, %f18425;
	fma.rn.f32 	%f18506, %f18468, %f18474, %f18426;
	fma.rn.f32 	%f18507, %f18468, %f18475, %f18427;
	fma.rn.f32 	%f18508, %f18468, %f18476, %f18428;
	fma.rn.f32 	%f18509, %f18468, %f18477, %f18429;
	fma.rn.f32 	%f18510, %f18468, %f18478, %f18430;
	fma.rn.f32 	%f18511, %f18468, %f18479, %f18431;
	fma.rn.f32 	%f18512, %f18468, %f18480, %f18432;
	fma.rn.f32 	%f18513, %f18469, %f18473, %f18433;
	fma.rn.f32 	%f18514, %f18469, %f18474, %f18434;
	fma.rn.f32 	%f18515, %f18469, %f18475, %f18435;
	fma.rn.f32 	%f18516, %f18469, %f18476, %f18436;
	fma.rn.f32 	%f18517, %f18469, %f18477, %f18437;
	fma.rn.f32 	%f18518, %f18469, %f18478, %f18438;
	fma.rn.f32 	%f18519, %f18469, %f18479, %f18439;
	fma.rn.f32 	%f18520, %f18469, %f18480, %f18440;
	fma.rn.f32 	%f18521, %f18470, %f18473, %f18441;
	fma.rn.f32 	%f18522, %f18470, %f18474, %f18442;
	fma.rn.f32 	%f18523, %f18470, %f18475, %f18443;
	fma.rn.f32 	%f18524, %f18470, %f18476, %f18444;
	fma.rn.f32 	%f18525, %f18470, %f18477, %f18445;
	fma.rn.f32 	%f18526, %f18470, %f18478, %f18446;
	fma.rn.f32 	%f18527, %f18470, %f18479, %f18447;
	fma.rn.f32 	%f18528, %f18470, %f18480, %f18448;
	fma.rn.f32 	%f18529, %f18471, %f18473, %f18449;
	fma.rn.f32 	%f18530, %f18471, %f18474, %f18450;
	fma.rn.f32 	%f18531, %f18471, %f18475, %f18451;
	fma.rn.f32 	%f18532, %f18471, %f18476, %f18452;
	fma.rn.f32 	%f18533, %f18471, %f18477, %f18453;
	fma.rn.f32 	%f18534, %f18471, %f18478, %f18454;
	fma.rn.f32 	%f18535, %f18471, %f18479, %f18455;
	fma.rn.f32 	%f18536, %f18471, %f18480, %f18456;
	fma.rn.f32 	%f18537, %f18472, %f18473, %f18457;
	fma.rn.f32 	%f18538, %f18472, %f18474, %f18458;
	fma.rn.f32 	%f18539, %f18472, %f18475, %f18459;
	fma.rn.f32 	%f18540, %f18472, %f18476, %f18460;
	fma.rn.f32 	%f18541, %f18472, %f18477, %f18461;
	fma.rn.f32 	%f18542, %f18472, %f18478, %f18462;
	fma.rn.f32 	%f18543, %f18472, %f18479, %f18463;
	fma.rn.f32 	%f18544, %f18472, %f18480, %f18464;
	ld.shared.v4.f32 	{%f18545, %f18546, %f18547, %f18548}, [%r7+1536];
	ld.shared.v4.f32 	{%f18549, %f18550, %f18551, %f18552}, [%r7+1792];
	ld.shared.v4.f32 	{%f18553, %f18554, %f18555, %f18556}, [%r253+1536];
	ld.shared.v4.f32 	{%f18557, %f18558, %f18559, %f18560}, [%r253+1792];
	fma.rn.f32 	%f18561, %f18545, %f18553, %f18481;
	fma.rn.f32 	%f18562, %f18545, %f18554, %f18482;
	fma.rn.f32 	%f18563, %f18545, %f18555, %f18483;
	fma.rn.f32 	%f18564, %f18545, %f18556, %f18484;
	fma.rn.f32 	%f18565, %f18545, %f18557, %f18485;
	fma.rn.f32 	%f18566, %f18545, %f18558, %f18486;
	fma.rn.f32 	%f18567, %f18545, %f18559, %f18487;
	fma.rn.f32 	%f18568, %f18545, %f18560, %f18488;
	fma.rn.f32 	%f18569, %f18546, %f18553, %f18489;
	fma.rn.f32 	%f18570, %f18546, %f18554, %f18490;
	fma.rn.f32 	%f18571, %f18546, %f18555, %f18491;
	fma.rn.f32 	%f18572, %f18546, %f18556, %f18492;
	fma.rn.f32 	%f18573, %f18546, %f18557, %f18493;
	fma.rn.f32 	%f18574, %f18546, %f18558, %f18494;
	fma.rn.f32 	%f18575, %f18546, %f18559, %f18495;
	fma.rn.f32 	%f18576, %f18546, %f18560, %f18496;
	fma.rn.f32 	%f18577, %f18547, %f18553, %f18497;
	fma.rn.f32 	%f18578, %f18547, %f18554, %f18498;
	fma.rn.f32 	%f18579, %f18547, %f18555, %f18499;
	fma.rn.f32 	%f18580, %f18547, %f18556, %f18500;
	fma.rn.f32 	%f18581, %f18547, %f18557, %f18501;
	fma.rn.f32 	%f18582, %f18547, %f18558, %f18502;
	fma.rn.f32 	%f18583, %f18547, %f18559, %f18503;
	fma.rn.f32 	%f18584, %f18547, %f18560, %f18504;
	fma.rn.f32 	%f18585, %f18548, %f18553, %f18505;
	fma.rn.f32 	%f18586, %f18548, %f18554, %f18506;
	fma.rn.f32 	%f18587, %f18548, %f18555, %f18507;
	fma.rn.f32 	%f18588, %f18548, %f18556, %f18508;
	fma.rn.f32 	%f18589, %f18548, %f18557, %f18509;
	fma.rn.f32 	%f18590, %f18548, %f18558, %f18510;
	fma.rn.f32 	%f18591, %f18548, %f18559, %f18511;
	fma.rn.f32 	%f18592, %f18548, %f18560, %f18512;
	fma.rn.f32 	%f18593, %f18549, %f18553, %f18513;
	fma.rn.f32 	%f18594, %f18549, %f18554, %f18514;
	fma.rn.f32 	%f18595, %f18549, %f18555, %f18515;
	fma.rn.f32 	%f18596, %f18549, %f18556, %f18516;
	fma.rn.f32 	%f18597, %f18549, %f18557, %f18517;
	fma.rn.f32 	%f18598, %f18549, %f18558, %f18518;
	fma.rn.f32 	%f18599, %f18549, %f18559, %f18519;
	fma.rn.f32 	%f18600, %f18549, %f18560, %f18520;
	fma.rn.f32 	%f18601, %f18550, %f18553, %f18521;
	fma.rn.f32 	%f18602, %f18550, %f18554, %f18522;
	fma.rn.f32 	%f18603, %f18550, %f18555, %f18523;
	fma.rn.f32 	%f18604, %f18550, %f18556, %f18524;
	fma.rn.f32 	%f18605, %f18550, %f18557, %f18525;
	fma.rn.f32 	%f18606, %f18550, %f18558, %f18526;
	fma.rn.f32 	%f18607, %f18550, %f18559, %f18527;
	fma.rn.f32 	%f18608, %f18550, %f18560, %f18528;
	fma.rn.f32 	%f18609, %f18551, %f18553, %f18529;
	fma.rn.f32 	%f18610, %f18551, %f18554, %f18530;
	fma.rn.f32 	%f18611, %f18551, %f18555, %f18531;
	fma.rn.f32 	%f18612, %f18551, %f18556, %f18532;
	fma.rn.f32 	%f18613, %f18551, %f18557, %f18533;
	fma.rn.f32 	%f18614, %f18551, %f18558, %f18534;
	fma.rn.f32 	%f18615, %f18551, %f18559, %f18535;
	fma.rn.f32 	%f18616, %f18551, %f18560, %f18536;
	fma.rn.f32 	%f18617, %f18552, %f18553, %f18537;
	fma.rn.f32 	%f18618, %f18552, %f18554, %f18538;
	fma.rn.f32 	%f18619, %f18552, %f18555, %f18539;
	fma.rn.f32 	%f18620, %f18552, %f18556, %f18540;
	fma.rn.f32 	%f18621, %f18552, %f18557, %f18541;
	fma.rn.f32 	%f18622, %f18552, %f18558, %f18542;
	fma.rn.f32 	%f18623, %f18552, %f18559, %f18543;
	fma.rn.f32 	%f18624, %f18552, %f18560, %f18544;
	ld.shared.v4.f32 	{%f18625, %f18626, %f18627, %f18628}, [%r7+2048];
	ld.shared.v4.f32 	{%f18629, %f18630, %f18631, %f18632}, [%r7+2304];
	ld.shared.v4.f32 	{%f18633, %f18634, %f18635, %f18636}, [%r253+2048];
	ld.shared.v4.f32 	{%f18637, %f18638, %f18639, %f18640}, [%r253+2304];
	fma.rn.f32 	%f18641, %f18625, %f18633, %f18561;
	fma.rn.f32 	%f18642, %f18625, %f18634, %f18562;
	fma.rn.f32 	%f18643, %f18625, %f18635, %f18563;
	fma.rn.f32 	%f18644, %f18625, %f18636, %f18564;
	fma.rn.f32 	%f18645, %f18625, %f18637, %f18565;
	fma.rn.f32 	%f18646, %f18625, %f18638, %f18566;
	fma.rn.f32 	%f18647, %f18625, %f18639, %f18567;
	fma.rn.f32 	%f18648, %f18625, %f18640, %f18568;
	fma.rn.f32 	%f18649, %f18626, %f18633, %f18569;
	fma.rn.f32 	%f18650, %f18626, %f18634, %f18570;
	fma.rn.f32 	%f18651, %f18626, %f18635, %f18571;
	fma.rn.f32 	%f18652, %f18626, %f18636, %f18572;
	fma.rn.f32 	%f18653, %f18626, %f18637, %f18573;
	fma.rn.f32 	%f18654, %f18626, %f18638, %f18574;
	fma.rn.f32 	%f18655, %f18626, %f18639, %f18575;
	fma.rn.f32 	%f18656, %f18626, %f18640, %f18576;
	fma.rn.f32 	%f18657, %f18627, %f18633, %f18577;
	fma.rn.f32 	%f18658, %f18627, %f18634, %f18578;
	fma.rn.f32 	%f18659, %f18627, %f18635, %f18579;
	fma.rn.f32 	%f18660, %f18627, %f18636, %f18580;
	fma.rn.f32 	%f18661, %f18627, %f18637, %f18581;
	fma.rn.f32 	%f18662, %f18627, %f18638, %f18582;
	fma.rn.f32 	%f18663, %f18627, %f18639, %f18583;
	fma.rn.f32 	%f18664, %f18627, %f18640, %f18584;
	fma.rn.f32 	%f18665, %f18628, %f18633, %f18585;
	fma.rn.f32 	%f18666, %f18628, %f18634, %f18586;
	fma.rn.f32 	%f18667, %f18628, %f18635, %f18587;
	fma.rn.f32 	%f18668, %f18628, %f18636, %f18588;
	fma.rn.f32 	%f18669, %f18628, %f18637, %f18589;
	fma.rn.f32 	%f18670, %f18628, %f18638, %f18590;
	fma.rn.f32 	%f18671, %f18628, %f18639, %f18591;
	fma.rn.f32 	%f18672, %f18628, %f18640, %f18592;
	fma.rn.f32 	%f18673, %f18629, %f18633, %f18593;
	fma.rn.f32 	%f18674, %f18629, %f18634, %f18594;
	fma.rn.f32 	%f18675, %f18629, %f18635, %f18595;
	fma.rn.f32 	%f18676, %f18629, %f18636, %f18596;
	fma.rn.f32 	%f18677, %f18629, %f18637, %f18597;
	fma.rn.f32 	%f18678, %f18629, %f18638, %f18598;
	fma.rn.f32 	%f18679, %f18629, %f18639, %f18599;
	fma.rn.f32 	%f18680, %f18629, %f18640, %f18600;
	fma.rn.f32 	%f18681, %f18630, %f18633, %f18601;
	fma.rn.f32 	%f18682, %f18630, %f18634, %f18602;
	fma.rn.f32 	%f18683, %f18630, %f18635, %f18603;
	fma.rn.f32 	%f18684, %f18630, %f18636, %f18604;
	fma.rn.f32 	%f18685, %f18630, %f18637, %f18605;
	fma.rn.f32 	%f18686, %f18630, %f18638, %f18606;
	fma.rn.f32 	%f18687, %f18630, %f18639, %f18607;
	fma.rn.f32 	%f18688, %f18630, %f18640, %f18608;
	fma.rn.f32 	%f18689, %f18631, %f18633, %f18609;
	fma.rn.f32 	%f18690, %f18631, %f18634, %f18610;
	fma.rn.f32 	%f18691, %f18631, %f18635, %f18611;
	fma.rn.f32 	%f18692, %f18631, %f18636, %f18612;
	fma.rn.f32 	%f18693, %f18631, %f18637, %f18613;
	fma.rn.f32 	%f18694, %f18631, %f18638, %f18614;
	fma.rn.f32 	%f18695, %f18631, %f18639, %f18615;
	fma.rn.f32 	%f18696, %f18631, %f18640, %f18616;
	fma.rn.f32 	%f18697, %f18632, %f18633, %f18617;
	fma.rn.f32 	%f18698, %f18632, %f18634, %f18618;
	fma.rn.f32 	%f18699, %f18632, %f18635, %f18619;
	fma.rn.f32 	%f18700, %f18632, %f18636, %f18620;
	fma.rn.f32 	%f18701, %f18632, %f18637, %f18621;
	fma.rn.f32 	%f18702, %f18632, %f18638, %f18622;
	fma.rn.f32 	%f18703, %f18632, %f18639, %f18623;
	fma.rn.f32 	%f18704, %f18632, %f18640, %f18624;
	ld.shared.v4.f32 	{%f18705, %f18706, %f18707, %f18708}, [%r7+2560];
	ld.shared.v4.f32 	{%f18709, %f18710, %f18711, %f18712}, [%r7+2816];
	ld.shared.v4.f32 	{%f18713, %f18714, %f18715, %f18716}, [%r253+2560];
	ld.shared.v4.f32 	{%f18717, %f18718, %f18719, %f18720}, [%r253+2816];
	fma.rn.f32 	%f18721, %f18705, %f18713, %f18641;
	fma.rn.f32 	%f18722, %f18705, %f18714, %f18642;
	fma.rn.f32 	%f18723, %f18705, %f18715, %f18643;
	fma.rn.f32 	%f18724, %f18705, %f18716, %f18644;
	fma.rn.f32 	%f18725, %f18705, %f18717, %f18645;
	fma.rn.f32 	%f18726, %f18705, %f18718, %f18646;
	fma.rn.f32 	%f18727, %f18705, %f18719, %f18647;
	fma.rn.f32 	%f18728, %f18705, %f18720, %f18648;
	fma.rn.f32 	%f18729, %f18706, %f18713, %f18649;
	fma.rn.f32 	%f18730, %f18706, %f18714, %f18650;
	fma.rn.f32 	%f18731, %f18706, %f18715, %f18651;
	fma.rn.f32 	%f18732, %f18706, %f18716, %f18652;
	fma.rn.f32 	%f18733, %f18706, %f18717, %f18653;
	fma.rn.f32 	%f18734, %f18706, %f18718, %f18654;
	fma.rn.f32 	%f18735, %f18706, %f18719, %f18655;
	fma.rn.f32 	%f18736, %f18706, %f18720, %f18656;
	fma.rn.f32 	%f18737, %f18707, %f18713, %f18657;
	fma.rn.f32 	%f18738, %f18707, %f18714, %f18658;
	fma.rn.f32 	%f18739, %f18707, %f18715, %f18659;
	fma.rn.f32 	%f18740, %f18707, %f18716, %f18660;
	fma.rn.f32 	%f18741, %f18707, %f18717, %f18661;
	fma.rn.f32 	%f18742, %f18707, %f18718, %f18662;
	fma.rn.f32 	%f18743, %f18707, %f18719, %f18663;
	fma.rn.f32 	%f18744, %f18707, %f18720, %f18664;
	fma.rn.f32 	%f18745, %f18708, %f18713, %f18665;
	fma.rn.f32 	%f18746, %f18708, %f18714, %f18666;
	fma.rn.f32 	%f18747, %f18708, %f18715, %f18667;
	fma.rn.f32 	%f18748, %f18708, %f18716, %f18668;
	fma.rn.f32 	%f18749, %f18708, %f18717, %f18669;
	fma.rn.f32 	%f18750, %f18708, %f18718, %f18670;
	fma.rn.f32 	%f18751, %f18708, %f18719, %f18671;
	fma.rn.f32 	%f18752, %f18708, %f18720, %f18672;
	fma.rn.f32 	%f18753, %f18709, %f18713, %f18673;
	fma.rn.f32 	%f18754, %f18709, %f18714, %f18674;
	fma.rn.f32 	%f18755, %f18709, %f18715, %f18675;
	fma.rn.f32 	%f18756, %f18709, %f18716, %f18676;
	fma.rn.f32 	%f18757, %f18709, %f18717, %f18677;
	fma.rn.f32 	%f18758, %f18709, %f18718, %f18678;
	fma.rn.f32 	%f18759, %f18709, %f18719, %f18679;
	fma.rn.f32 	%f18760, %f18709, %f18720, %f18680;
	fma.rn.f32 	%f18761, %f18710, %f18713, %f18681;
	fma.rn.f32 	%f18762, %f18710, %f18714, %f18682;
	fma.rn.f32 	%f18763, %f18710, %f18715, %f18683;
	fma.rn.f32 	%f18764, %f18710, %f18716, %f18684;
	fma.rn.f32 	%f18765, %f18710, %f18717, %f18685;
	fma.rn.f32 	%f18766, %f18710, %f18718, %f18686;
	fma.rn.f32 	%f18767, %f18710, %f18719, %f18687;
	fma.rn.f32 	%f18768, %f18710, %f18720, %f18688;
	fma.rn.f32 	%f18769, %f18711, %f18713, %f18689;
	fma.rn.f32 	%f18770, %f18711, %f18714, %f18690;
	fma.rn.f32 	%f18771, %f18711, %f18715, %f18691;
	fma.rn.f32 	%f18772, %f18711, %f18716, %f18692;
	fma.rn.f32 	%f18773, %f18711, %f18717, %f18693;
	fma.rn.f32 	%f18774, %f18711, %f18718, %f18694;
	fma.rn.f32 	%f18775, %f18711, %f18719, %f18695;
	fma.rn.f32 	%f18776, %f18711, %f18720, %f18696;
	fma.rn.f32 	%f18777, %f18712, %f18713, %f18697;
	fma.rn.f32 	%f18778, %f18712, %f18714, %f18698;
	fma.rn.f32 	%f18779, %f18712, %f18715, %f18699;
	fma.rn.f32 	%f18780, %f18712, %f18716, %f18700;
	fma.rn.f32 	%f18781, %f18712, %f18717, %f18701;
	fma.rn.f32 	%f18782, %f18712, %f18718, %f18702;
	fma.rn.f32 	%f18783, %f18712, %f18719, %f18703;
	fma.rn.f32 	%f18784, %f18712, %f18720, %f18704;
	ld.shared.v4.f32 	{%f18785, %f18786, %f18787, %f18788}, [%r7+3072];
	ld.shared.v4.f32 	{%f18789, %f18790, %f18791, %f18792}, [%r7+3328];
	ld.shared.v4.f32 	{%f18793, %f18794, %f18795, %f18796}, [%r253+3072];
	ld.shared.v4.f32 	{%f18797, %f18798, %f18799, %f18800}, [%r253+3328];
	fma.rn.f32 	%f18801, %f18785, %f18793, %f18721;
	fma.rn.f32 	%f18802, %f18785, %f18794, %f18722;
	fma.rn.f32 	%f18803, %f18785, %f18795, %f18723;
	fma.rn.f32 	%f18804, %f18785, %f18796, %f18724;
	fma.rn.f32 	%f18805, %f18785, %f18797, %f18725;
	fma.rn.f32 	%f18806, %f18785, %f18798, %f18726;
	fma.rn.f32 	%f18807, %f18785, %f18799, %f18727;
	fma.rn.f32 	%f18808, %f18785, %f18800, %f18728;
	fma.rn.f32 	%f18809, %f18786, %f18793, %f18729;
	fma.rn.f32 	%f18810, %f18786, %f18794, %f18730;
	fma.rn.f32 	%f18811, %f18786, %f18795, %f18731;
	fma.rn.f32 	%f18812, %f18786, %f18796, %f18732;
	fma.rn.f32 	%f18813, %f18786, %f18797, %f18733;
	fma.rn.f32 	%f18814, %f18786, %f18798, %f18734;
	fma.rn.f32 	%f18815, %f18786, %f18799, %f18735;
	fma.rn.f32 	%f18816, %f18786, %f18800, %f18736;
	fma.rn.f32 	%f18817, %f18787, %f18793, %f18737;
	fma.rn.f32 	%f18818, %f18787, %f18794, %f18738;
	fma.rn.f32 	%f18819, %f18787, %f18795, %f18739;
	fma.rn.f32 	%f18820, %f18787, %f18796, %f18740;
	fma.rn.f32 	%f18821, %f18787, %f18797, %f18741;
	fma.rn.f32 	%f18822, %f18787, %f18798, %f18742;
	fma.rn.f32 	%f18823, %f18787, %f18799, %f18743;
	fma.rn.f32 	%f18824, %f18787, %f18800, %f18744;
	fma.rn.f32 	%f18825, %f18788, %f18793, %f18745;
	fma.rn.f32 	%f18826, %f18788, %f18794, %f18746;
	fma.rn.f32 	%f18827, %f18788, %f18795, %f18747;
	fma.rn.f32 	%f18828, %f18788, %f18796, %f18748;
	fma.rn.f32 	%f18829, %f18788, %f18797, %f18749;
	fma.rn.f32 	%f18830, %f18788, %f18798, %f18750;
	fma.rn.f32 	%f18831, %f18788, %f18799, %f18751;
	fma.rn.f32 	%f18832, %f18788, %f18800, %f18752;
	fma.rn.f32 	%f18833, %f18789, %f18793, %f18753;
	fma.rn.f32 	%f18834, %f18789, %f18794, %f18754;
	fma.rn.f32 	%f18835, %f18789, %f18795, %f18755;
	fma.rn.f32 	%f18836, %f18789, %f18796, %f18756;
	fma.rn.f32 	%f18837, %f18789, %f18797, %f18757;
	fma.rn.f32 	%f18838, %f18789, %f18798, %f18758;
	fma.rn.f32 	%f18839, %f18789, %f18799, %f18759;
	fma.rn.f32 	%f18840, %f18789, %f18800, %f18760;
	fma.rn.f32 	%f18841, %f18790, %f18793, %f18761;
	fma.rn.f32 	%f18842, %f18790, %f18794, %f18762;
	fma.rn.f32 	%f18843, %f18790, %f18795, %f18763;
	fma.rn.f32 	%f18844, %f18790, %f18796, %f18764;
	fma.rn.f32 	%f18845, %f18790, %f18797, %f18765;
	fma.rn.f32 	%f18846, %f18790, %f18798, %f18766;
	fma.rn.f32 	%f18847, %f18790, %f18799, %f18767;
	fma.rn.f32 	%f18848, %f18790, %f18800, %f18768;
	fma.rn.f32 	%f18849, %f18791, %f18793, %f18769;
	fma.rn.f32 	%f18850, %f18791, %f18794, %f18770;
	fma.rn.f32 	%f18851, %f18791, %f18795, %f18771;
	fma.rn.f32 	%f18852, %f18791, %f18796, %f18772;
	fma.rn.f32 	%f18853, %f18791, %f18797, %f18773;
	fma.rn.f32 	%f18854, %f18791, %f18798, %f18774;
	fma.rn.f32 	%f18855, %f18791, %f18799, %f18775;
	fma.rn.f32 	%f18856, %f18791, %f18800, %f18776;
	fma.rn.f32 	%f18857, %f18792, %f18793, %f18777;
	fma.rn.f32 	%f18858, %f18792, %f18794, %f18778;
	fma.rn.f32 	%f18859, %f18792, %f18795, %f18779;
	fma.rn.f32 	%f18860, %f18792, %f18796, %f18780;
	fma.rn.f32 	%f18861, %f18792, %f18797, %f18781;
	fma.rn.f32 	%f18862, %f18792, %f18798, %f18782;
	fma.rn.f32 	%f18863, %f18792, %f18799, %f18783;
	fma.rn.f32 	%f18864, %f18792, %f18800, %f18784;
	ld.shared.v4.f32 	{%f18865, %f18866, %f18867, %f18868}, [%r7+3584];
	ld.shared.v4.f32 	{%f18869, %f18870, %f18871, %f18872}, [%r7+3840];
	ld.shared.v4.f32 	{%f18873, %f18874, %f18875, %f18876}, [%r253+3584];
	ld.shared.v4.f32 	{%f18877, %f18878, %f18879, %f18880}, [%r253+3840];
	fma.rn.f32 	%f889, %f18865, %f18873, %f18801;
	fma.rn.f32 	%f890, %f18865, %f18874, %f18802;
	fma.rn.f32 	%f891, %f18865, %f18875, %f18803;
	fma.rn.f32 	%f892, %f18865, %f18876, %f18804;
	fma.rn.f32 	%f893, %f18865, %f18877, %f18805;
	fma.rn.f32 	%f894, %f18865, %f18878, %f18806;
	fma.rn.f32 	%f895, %f18865, %f18879, %f18807;
	fma.rn.f32 	%f896, %f18865, %f18880, %f18808;
	fma.rn.f32 	%f897, %f18866, %f18873, %f18809;
	fma.rn.f32 	%f898, %f18866, %f18874, %f18810;
	fma.rn.f32 	%f899, %f18866, %f18875, %f18811;
	fma.rn.f32 	%f900, %f18866, %f18876, %f18812;
	fma.rn.f32 	%f901, %f18866, %f18877, %f18813;
	fma.rn.f32 	%f902, %f18866, %f18878, %f18814;
	fma.rn.f32 	%f903, %f18866, %f18879, %f18815;
	fma.rn.f32 	%f904, %f18866, %f18880, %f18816;
	fma.rn.f32 	%f905, %f18867, %f18873, %f18817;
	fma.rn.f32 	%f906, %f18867, %f18874, %f18818;
	fma.rn.f32 	%f907, %f18867, %f18875, %f18819;
	fma.rn.f32 	%f908, %f18867, %f18876, %f18820;
	fma.rn.f32 	%f909, %f18867, %f18877, %f18821;
	fma.rn.f32 	%f910, %f18867, %f18878, %f18822;
	fma.rn.f32 	%f911, %f18867, %f18879, %f18823;
	fma.rn.f32 	%f912, %f18867, %f18880, %f18824;
	fma.rn.f32 	%f913, %f18868, %f18873, %f18825;
	fma.rn.f32 	%f914, %f18868, %f18874, %f18826;
	fma.rn.f32 	%f915, %f18868, %f18875, %f18827;
	fma.rn.f32 	%f916, %f18868, %f18876, %f18828;
	fma.rn.f32 	%f917, %f18868, %f18877, %f18829;
	fma.rn.f32 	%f918, %f18868, %f18878, %f18830;
	fma.rn.f32 	%f919, %f18868, %f18879, %f18831;
	fma.rn.f32 	%f920, %f18868, %f18880, %f18832;
	fma.rn.f32 	%f921, %f18869, %f18873, %f18833;
	fma.rn.f32 	%f922, %f18869, %f18874, %f18834;
	fma.rn.f32 	%f923, %f18869, %f18875, %f18835;
	fma.rn.f32 	%f924, %f18869, %f18876, %f18836;
	fma.rn.f32 	%f925, %f18869, %f18877, %f18837;
	fma.rn.f32 	%f926, %f18869, %f18878, %f18838;
	fma.rn.f32 	%f927, %f18869, %f18879, %f18839;
	fma.rn.f32 	%f928, %f18869, %f18880, %f18840;
	fma.rn.f32 	%f929, %f18870, %f18873, %f18841;
	fma.rn.f32 	%f930, %f18870, %f18874, %f18842;
	fma.rn.f32 	%f931, %f18870, %f18875, %f18843;
	fma.rn.f32 	%f932, %f18870, %f18876, %f18844;
	fma.rn.f32 	%f933, %f18870, %f18877, %f18845;
	fma.rn.f32 	%f934, %f18870, %f18878, %f18846;
	fma.rn.f32 	%f935, %f18870, %f18879, %f18847;
	fma.rn.f32 	%f936, %f18870, %f18880, %f18848;
	fma.rn.f32 	%f937, %f18871, %f18873, %f18849;
	fma.rn.f32 	%f938, %f18871, %f18874, %f18850;
	fma.rn.f32 	%f939, %f18871, %f18875, %f18851;
	fma.rn.f32 	%f940, %f18871, %f18876, %f18852;
	fma.rn.f32 	%f941, %f18871, %f18877, %f18853;
	fma.rn.f32 	%f942, %f18871, %f18878, %f18854;
	fma.rn.f32 	%f943, %f18871, %f18879, %f18855;
	fma.rn.f32 	%f944, %f18871, %f18880, %f18856;
	fma.rn.f32 	%f945, %f18872, %f18873, %f18857;
	fma.rn.f32 	%f946, %f18872, %f18874, %f18858;
	fma.rn.f32 	%f947, %f18872, %f18875, %f18859;
	fma.rn.f32 	%f948, %f18872, %f18876, %f18860;
	fma.rn.f32 	%f949, %f18872, %f18877, %f18861;
	fma.rn.f32 	%f950, %f18872, %f18878, %f18862;
	fma.rn.f32 	%f951, %f18872, %f18879, %f18863;
	fma.rn.f32 	%f952, %f18872, %f18880, %f18864;
	@%p14 bra 	$L__BB3_28;
	shl.b32 	%r270, %r184, 11;
	and.b32  	%r271, %r270, 2048;
	add.s32 	%r272, %r7, %r271;
	st.shared.f32 	[%r272+4096], %f5;
	st.shared.f32 	[%r272+4608], %f6;
	st.shared.f32 	[%r272+5120], %f7;
	st.shared.f32 	[%r272+5632], %f8;
	st.shared.f32 	[%r272+4100], %f13;
	st.shared.f32 	[%r272+4612], %f14;
	st.shared.f32 	[%r272+5124], %f15;
	st.shared.f32 	[%r272+5636], %f16;
	st.shared.f32 	[%r272+4104], %f21;
	st.shared.f32 	[%r272+4616], %f22;
	st.shared.f32 	[%r272+5128], %f23;
	st.shared.f32 	[%r272+5640], %f24;
	st.shared.f32 	[%r272+4108], %f29;
	st.shared.f32 	[%r272+4620], %f30;
	st.shared.f32 	[%r272+5132], %f31;
	st.shared.f32 	[%r272+5644], %f32;
	st.shared.f32 	[%r272+4352], %f37;
	st.shared.f32 	[%r272+4864], %f38;
	st.shared.f32 	[%r272+5376], %f39;
	st.shared.f32 	[%r272+5888], %f40;
	st.shared.f32 	[%r272+4356], %f45;
	st.shared.f32 	[%r272+4868], %f46;
	st.shared.f32 	[%r272+5380], %f47;
	st.shared.f32 	[%r272+5892], %f48;
	st.shared.f32 	[%r272+4360], %f53;
	st.shared.f32 	[%r272+4872], %f54;
	st.shared.f32 	[%r272+5384], %f55;
	st.shared.f32 	[%r272+5896], %f56;
	st.shared.f32 	[%r272+4364], %f61;
	st.shared.f32 	[%r272+4876], %f62;
	st.shared.f32 	[%r272+5388], %f63;
	st.shared.f32 	[%r272+5900], %f64;
$L__BB3_28:
	setp.ne.s32 	%p15, %r199, 6;
	mov.u32 	%r275, %tid.y;
	shl.b32 	%r276, %r275, 4;
	add.s32 	%r277, %r276, %r184;
	shl.b32 	%r278, %r277, 4;
	mov.u32 	%r279, _ZZ16sgemm_b2b_kernelILi640000ELi128ELi128ELi128EEvPfS0_S0_S0_S0_E4s_b1;
	add.s32 	%r280, %r279, %r278;
	st.shared.v4.f32 	[%r280+4096], {%f885, %f886, %f887, %f888};
	bar.sync 	0;
	ld.global.nc.v4.f32 	{%f953, %f954, %f955, %f956}, [%rd1+57344];
	mov.u32 	%r281, _ZZ16sgemm_b2b_kernelILi640000ELi128ELi128ELi128EEvPfS0_S0_S0_S0_E3s_a;
	add.s32 	%r9, %r281, %r276;
	ld.shared.v4.f32 	{%f18881, %f18882, %f18883, %f18884}, [%r9+4096];
	ld.shared.v4.f32 	{%f18885, %f18886, %f18887, %f18888}, [%r9+4352];
	shl.b32 	%r282, %r184, 4;
	add.s32 	%r283, %r279, %r282;
	ld.shared.v4.f32 	{%f18889, %f18890, %f18891, %f18892}, [%r283+4096];
	ld.shared.v4.f32 	{%f18893, %f18894, %f18895, %f18896}, [%r283+4352];
	fma.rn.f32 	%f18897, %f18881, %f18889, %f889;
	fma.rn.f32 	%f18898, %f18881, %f18890, %f890;
	fma.rn.f32 	%f18899, %f18881, %f18891, %f891;
	fma.rn.f32 	%f18900, %f18881, %f18892, %f892;
	fma.rn.f32 	%f18901, %f18881, %f18893, %f893;
	fma.rn.f32 	%f18902, %f18881, %f18894, %f894;
	fma.rn.f32 	%f18903, %f18881, %f18895, %f895;
	fma.rn.f32 	%f18904, %f18881, %f18896, %f896;
	fma.rn.f32 	%f18905, %f18882, %f18889, %f897;
	fma.rn.f32 	%f18906, %f18882, %f18890, %f898;
	fma.rn.f32 	%f18907, %f18882, %f18891, %f899;
	fma.rn.f32 	%f18908, %f18882, %f18892, %f900;
	fma.rn.f32 	%f18909, %f18882, %f18893, %f901;
	fma.rn.f32 	%f18910, %f18882, %f18894, %f902;
	fma.rn.f32 	%f18911, %f18882, %f18895, %f903;
	fma.rn.f32 	%f18912, %f18882, %f18896, %f904;
	fma.rn.f32 	%f18913, %f18883, %f18889, %f905;
	fma.rn.f32 	%f18914, %f18883, %f18890, %f906;
	fma.rn.f32 	%f18915, %f18883, %f18891, %f907;
	fma.rn.f32 	%f18916, %f18883, %f18892, %f908;
	fma.rn.f32 	%f18917, %f18883, %f18893, %f909;
	fma.rn.f32 	%f18918, %f18883, %f18894, %f910;
	fma.rn.f32 	%f18919, %f18883, %f18895, %f911;
	fma.rn.f32 	%f18920, %f18883, %f18896, %f912;
	fma.rn.f32 	%f18921, %f18884, %f18889, %f913;
	fma.rn.f32 	%f18922, %f18884, %f18890, %f914;
	fma.rn.f32 	%f18923, %f18884, %f18891, %f915;
	fma.rn.f32 	%f18924, %f18884, %f18892, %f916;
	fma.rn.f32 	%f18925, %f18884, %f18893, %f917;
	fma.rn.f32 	%f18926, %f18884, %f18894, %f918;
	fma.rn.f32 	%f18927, %f18884, %f18895, %f919;
	fma.rn.f32 	%f18928, %f18884, %f18896, %f920;
	fma.rn.f32 	%f18929, %f18885, %f18889, %f921;
	fma.rn.f32 	%f18930, %f18885, %f18890, %f922;
	fma.rn.f32 	%f18931, %f18885, %f18891, %f923;
	fma.rn.f32 	%f18932, %f18885, %f18892, %f924;
	fma.rn.f32 	%f18933, %f18885, %f18893, %f925;
	fma.rn.f32 	%f18934, %f18885, %f18894, %f926;
	fma.rn.f32 	%f18935, %f18885, %f18895, %f927;
	fma.rn.f32 	%f18936, %f18885, %f18896, %f928;
	fma.rn.f32 	%f18937, %f18886, %f18889, %f929;
	fma.rn.f32 	%f18938, %f18886, %f18890, %f930;
	fma.rn.f32 	%f18939, %f18886, %f18891, %f931;
	fma.rn.f32 	%f18940, %f18886, %f18892, %f932;
	fma.rn.f32 	%f18941, %f18886, %f18893, %f933;
	fma.rn.f32 	%f18942, %f18886, %f18894, %f934;
	fma.rn.f32 	%f18943, %f18886, %f18895, %f935;
	fma.rn.f32 	%f18944, %f18886, %f18896, %f936;
	fma.rn.f32 	%f18945, %f18887, %f18889, %f937;
	fma.rn.f32 	%f18946, %f18887, %f18890, %f938;
	fma.rn.f32 	%f18947, %f18887, %f18891, %f939;
	fma.rn.f32 	%f18948, %f18887, %f18892, %f940;
	fma.rn.f32 	%f18949, %f18887, %f18893, %f941;
	fma.rn.f32 	%f18950, %f18887, %f18894, %f942;
	fma.rn.f32 	%f18951, %f18887, %f18895, %f943;
	fma.rn.f32 	%f18952, %f18887, %f18896, %f944;
	fma.rn.f32 	%f18953, %f18888, %f18889, %f945;
	fma.rn.f32 	%f18954, %f18888, %f18890, %f946;
	fma.rn.f32 	%f18955, %f18888, %f18891, %f947;
	fma.rn.f32 	%f18956, %f18888, %f18892, %f948;
	fma.rn.f32 	%f18957, %f18888, %f18893, %f949;
	fma.rn.f32 	%f18958, %f18888, %f18894, %f950;
	fma.rn.f32 	%f18959, %f18888, %f18895, %f951;
	fma.rn.f32 	%f18960, %f18888, %f18896, %f952;
	ld.shared.v4.f32 	{%f18961, %f18962, %f18963, %f18964}, [%r9+4608];
	ld.shared.v4.f32 	{%f18965, %f18966, %f18967, %f18968}, [%r9+4864];
	ld.shared.v4.f32 	{%f18969, %f18970, %f18971, %f18972}, [%r283+4608];
	ld.shared.v4.f32 	{%f18973, %f18974, %f18975, %f18976}, [%r283+4864];
	fma.rn.f32 	%f18977, %f18961, %f18969, %f18897;
	fma.rn.f32 	%f18978, %f18961, %f18970, %f18898;
	fma.rn.f32 	%f18979, %f18961, %f18971, %f18899;
	fma.rn.f32 	%f18980, %f18961, %f18972, %f18900;
	fma.rn.f32 	%f18981, %f18961, %f18973, %f18901;
	fma.rn.f32 	%f18982, %f18961, %f18974, %f18902;
	fma.rn.f32 	%f18983, %f18961, %f18975, %f18903;
	fma.rn.f32 	%f18984, %f18961, %f18976, %f18904;
	fma.rn.f32 	%f18985, %f18962, %f18969, %f18905;
	fma.rn.f32 	%f18986, %f18962, %f18970, %f18906;
	fma.rn.f32 	%f18987, %f18962, %f18971, %f18907;
	fma.rn.f32 	%f18988, %f18962, %f18972, %f18908;
	fma.rn.f32 	%f18989, %f18962, %f18973, %f18909;
	fma.rn.f32 	%f18990, %f18962, %f18974, %f18910;
	fma.rn.f32 	%f18991, %f18962, %f18975, %f18911;
	fma.rn.f32 	%f18992, %f18962, %f18976, %f18912;
	fma.rn.f32 	%f18993, %f18963, %f18969, %f18913;
	fma.rn.f32 	%f18994, %f18963, %f18970, %f18914;
	fma.rn.f32 	%f18995, %f18963, %f18971, %f18915;
	fma.rn.f32 	%f18996, %f18963, %f18972, %f18916;
	fma.rn.f32 	%f18997, %f18963, %f18973, %f18917;
	fma.rn.f32 	%f18998, %f18963, %f18974, %f18918;
	fma.rn.f32 	%f18999, %f18963, %f18975, %f18919;
	fma.rn.f32 	%f19000, %f18963, %f18976, %f18920;
	fma.rn.f32 	%f19001, %f18964, %f18969, %f18921;
	fma.rn.f32 	%f19002, %f18964, %f18970, %f18922;
	fma.rn.f32 	%f19003, %f18964, %f18971, %f18923;
	fma.rn.f32 	%f19004, %f18964, %f18972, %f18924;
	fma.rn.f32 	%f19005, %f18964, %f18973, %f18925;
	fma.rn.f32 	%f19006, %f18964, %f18974, %f18926;
	fma.rn.f32 	%f19007, %f18964, %f18975, %f18927;
	fma.rn.f32 	%f19008, %f18964, %f18976, %f18928;
	fma.rn.f32 	%f19009, %f18965, %f18969, %f18929;
	fma.rn.f32 	%f19010, %f18965, %f18970, %f18930;
	fma.rn.f32 	%f19011, %f18965, %f18971, %f18931;
	fma.rn.f32 	%f19012, %f18965, %f18972, %f18932;
	fma.rn.f32 	%f19013, %f18965, %f18973, %f18933;
	fma.rn.f32 	%f19014, %f18965, %f18974, %f18934;
	fma.rn.f32 	%f19015, %f18965, %f18975, %f18935;
	fma.rn.f32 	%f19016, %f18965, %f18976, %f18936;
	fma.rn.f32 	%f19017, %f18966, %f18969, %f18937;
	fma.rn.f32 	%f19018, %f18966, %f18970, %f18938;
	fma.rn.f32 	%f19019, %f18966, %f18971, %f18939;
	fma.rn.f32 	%f19020, %f18966, %f18972, %f18940;
	fma.rn.f32 	%f19021, %f18966, %f18973, %f18941;
	fma.rn.f32 	%f19022, %f18966, %f18974, %f18942;
	fma.rn.f32 	%f19023, %f18966, %f18975, %f18943;
	fma.rn.f32 	%f19024, %f18966, %f18976, %f18944;
	fma.rn.f32 	%f19025, %f18967, %f18969, %f18945;
	fma.rn.f32 	%f19026, %f18967, %f18970, %f18946;
	fma.rn.f32 	%f19027, %f18967, %f18971, %f18947;
	fma.rn.f32 	%f19028, %f18967, %f18972, %f18948;
	fma.rn.f32 	%f19029, %f18967, %f18973, %f18949;
	fma.rn.f32 	%f19030, %f18967, %f18974, %f18950;
	fma.rn.f32 	%f19031, %f18967, %f18975, %f18951;
	fma.rn.f32 	%f19032, %f18967, %f18976, %f18952;
	fma.rn.f32 	%f19033, %f18968, %f18969, %f18953;
	fma.rn.f32 	%f19034, %f18968, %f18970, %f18954;
	fma.rn.f32 	%f19035, %f18968, %f18971, %f18955;
	fma.rn.f32 	%f19036, %f18968, %f18972, %f18956;
	fma.rn.f32 	%f19037, %f18968, %f18973, %f18957;
	fma.rn.f32 	%f19038, %f18968, %f18974, %f18958;
	fma.rn.f32 	%f19039, %f18968, %f18975, %f18959;
	fma.rn.f32 	%f19040, %f18968, %f18976, %f18960;
	ld.shared.v4.f32 	{%f19041, %f19042, %f19043, %f19044}, [%r9+5120];
	ld.shared.v4.f32 	{%f19045, %f19046, %f19047, %f19048}, [%r9+5376];
	ld.shared.v4.f32 	{%f19049, %f19050, %f19051, %f19052}, [%r283+5120];
	ld.shared.v4.f32 	{%f19053, %f19054, %f19055, %f19056}, [%r283+5376];
	fma.rn.f32 	%f19057, %f19041, %f19049, %f18977;
	fma.rn.f32 	%f19058, %f19041, %f19050, %f18978;
	fma.rn.f32 	%f19059, %f19041, %f19051, %f18979;
	fma.rn.f32 	%f19060, %f19041, %f19052, %f18980;
	fma.rn.f32 	%f19061, %f19041, %f19053, %f18981;
	fma.rn.f32 	%f19062, %f19041, %f19054, %f18982;
	fma.rn.f32 	%f19063, %f19041, %f19055, %f18983;
	fma.rn.f32 	%f19064, %f19041, %f19056, %f18984;
	fma.rn.f32 	%f19065, %f19042, %f19049, %f18985;
	fma.rn.f32 	%f19066, %f19042, %f19050, %f18986;
	fma.rn.f32 	%f19067, %f19042, %f19051, %f18987;
	fma.rn.f32 	%f19068, %f19042, %f19052, %f18988;
	fma.rn.f32 	%f19069, %f19042, %f19053, %f18989;
	fma.rn.f32 	%f19070, %f19042, %f19054, %f18990;
	fma.rn.f32 	%f19071, %f19042, %f19055, %f18991;
	fma.rn.f32 	%f19072, %f19042, %f19056, %f18992;
	fma.rn.f32 	%f19073, %f19043, %f19049, %f18993;
	fma.rn.f32 	%f19074, %f19043, %f19050, %f18994;
	fma.rn.f32 	%f19075, %f19043, %f19051, %f18995;
	fma.rn.f32 	%f19076, %f19043, %f19052, %f18996;
	fma.rn.f32 	%f19077, %f19043, %f19053, %f18997;
	fma.rn.f32 	%f19078, %f19043, %f19054, %f18998;
	fma.rn.f32 	%f19079, %f19043, %f19055, %f18999;
	fma.rn.f32 	%f19080, %f19043, %f19056, %f19000;
	fma.rn.f32 	%f19081, %f19044, %f19049, %f19001;
	fma.rn.f32 	%f19082, %f19044, %f19050, %f19002;
	fma.rn.f32 	%f19083, %f19044, %f19051, %f19003;
	fma.rn.f32 	%f19084, %f19044, %f19052, %f19004;
	fma.rn.f32 	%f19085, %f19044, %f19053, %f19005;
	fma.rn.f32 	%f19086, %f19044, %f19054, %f19006;
	fma.rn.f32 	%f19087, %f19044, %f19055, %f19007;
	fma.rn.f32 	%f19088, %f19044, %f19056, %f19008;
	fma.rn.f32 	%f19089, %f19045, %f19049, %f19009;
	fma.rn.f32 	%f19090, %f19045, %f19050, %f19010;
	fma.rn.f32 	%f19091, %f19045, %f19051, %f19011;
	fma.rn.f32 	%f19092, %f19045, %f19052, %f19012;
	fma.rn.f32 	%f19093, %f19045, %f19053, %f19013;
	fma.rn.f32 	%f19094, %f19045, %f19054, %f19014;
	fma.rn.f32 	%f19095, %f19045, %f19055, %f19015;
	fma.rn.f32 	%f19096, %f19045, %f19056, %f19016;
	fma.rn.f32 	%f19097, %f19046, %f19049, %f19017;
	fma.rn.f32 	%f19098, %f19046, %f19050, %f19018;
	fma.rn.f32 	%f19099, %f19046, %f19051, %f19019;
	fma.rn.f32 	%f19100, %f19046, %f19052, %f19020;
	fma.rn.f32 	%f19101, %f19046, %f19053, %f19021;
	fma.rn.f32 	%f19102, %f19046, %f19054, %f19022;
	fma.rn.f32 	%f19103, %f19046, %f19055, %f19023;
	fma.rn.f32 	%f19104, %f19046, %f19056, %f19024;
	fma.rn.f32 	%f19105, %f19047, %f19049, %f19025;
	fma.rn.f32 	%f19106, %f19047, %f19050, %f19026;
	fma.rn.f32 	%f19107, %f19047, %f19051, %f19027;
	fma.rn.f32 	%f19108, %f19047, %f19052, %f19028;
	fma.rn.f32 	%f19109, %f19047, %f19053, %f19029;
	fma.rn.f32 	%f19110, %f19047, %f19054, %f19030;
	fma.rn.f32 	%f19111, %f19047, %f19055, %f19031;
	fma.rn.f32 	%f19112, %f19047, %f19056, %f19032;
	fma.rn.f32 	%f19113, %f19048, %f19049, %f19033;
	fma.rn.f32 	%f19114, %f19048, %f19050, %f19034;
	fma.rn.f32 	%f19115, %f19048, %f19051, %f19035;
	fma.rn.f32 	%f19116, %f19048, %f19052, %f19036;
	fma.rn.f32 	%f19117, %f19048, %f19053, %f19037;
	fma.rn.f32 	%f19118, %f19048, %f19054, %f19038;
	fma.rn.f32 	%f19119, %f19048, %f19055, %f19039;
	fma.rn.f32 	%f19120, %f19048, %f19056, %f19040;
	ld.shared.v4.f32 	{%f19121, %f19122, %f19123, %f19124}, [%r9+5632];
	ld.shared.v4.f32 	{%f19125, %f19126, %f19127, %f19128}, [%r9+5888];
	ld.shared.v4.f32 	{%f19129, %f19130, %f19131, %f19132}, [%r283+5632];
	ld.shared.v4.f32 	{%f19133, %f19134, %f19135, %f19136}, [%r283+5888];
	fma.rn.f32 	%f19137, %f19121, %f19129, %f19057;
	fma.rn.f32 	%f19138, %f19121, %f19130, %f19058;
	fma.rn.f32 	%f19139, %f19121, %f19131, %f19059;
	fma.rn.f32 	%f19140, %f19121, %f19132, %f19060;
	fma.rn.f32 	%f19141, %f19121, %f19133, %f19061;
	fma.rn.f32 	%f19142, %f19121, %f19134, %f19062;
	fma.rn.f32 	%f19143, %f19121, %f19135, %f19063;
	fma.rn.f32 	%f19144, %f19121, %f19136, %f19064;
	fma.rn.f32 	%f19145, %f19122, %f19129, %f19065;
	fma.rn.f32 	%f19146, %f19122, %f19130, %f19066;
	fma.rn.f32 	%f19147, %f19122, %f19131, %f19067;
	fma.rn.f32 	%f19148, %f19122, %f19132, %f19068;
	fma.rn.f32 	%f19149, %f19122, %f19133, %f19069;
	fma.rn.f32 	%f19150, %f19122, %f19134, %f19070;
	fma.rn.f32 	%f19151, %f19122, %f19135, %f19071;
	fma.rn.f32 	%f19152, %f19122, %f19136, %f19072;
	fma.rn.f32 	%f19153, %f19123, %f19129, %f19073;
	fma.rn.f32 	%f19154, %f19123, %f19130, %f19074;
	fma.rn.f32 	%f19155, %f19123, %f19131, %f19075;
	fma.rn.f32 	%f19156, %f19123, %f19132, %f19076;
	fma.rn.f32 	%f19157, %f19123, %f19133, %f19077;
	fma.rn.f32 	%f19158, %f19123, %f19134, %f19078;
	fma.rn.f32 	%f19159, %f19123, %f19135, %f19079;
	fma.rn.f32 	%f19160, %f19123, %f19136, %f19080;
	fma.rn.f32 	%f19161, %f19124, %f19129, %f19081;
	fma.rn.f32 	%f19162, %f19124, %f19130, %f19082;
	fma.rn.f32 	%f19163, %f19124, %f19131, %f19083;
	fma.rn.f32 	%f19164, %f19124, %f19132, %f19084;
	fma.rn.f32 	%f19165, %f19124, %f19133, %f19085;
	fma.rn.f32 	%f19166, %f19124, %f19134, %f19086;
	fma.rn.f32 	%f19167, %f19124, %f19135, %f19087;
	fma.rn.f32 	%f19168, %f19124, %f19136, %f19088;
	fma.rn.f32 	%f19169, %f19125, %f19129, %f19089;
	fma.rn.f32 	%f19170, %f19125, %f19130, %f19090;
	fma.rn.f32 	%f19171, %f19125, %f19131, %f19091;
	fma.rn.f32 	%f19172, %f19125, %f19132, %f19092;
	fma.rn.f32 	%f19173, %f19125, %f19133, %f19093;
	fma.rn.f32 	%f19174, %f19125, %f19134, %f19094;
	fma.rn.f32 	%f19175, %f19125, %f19135, %f19095;
	fma.rn.f32 	%f19176, %f19125, %f19136, %f19096;
	fma.rn.f32 	%f19177, %f19126, %f19129, %f19097;
	fma.rn.f32 	%f19178, %f19126, %f19130, %f19098;
	fma.rn.f32 	%f19179, %f19126, %f19131, %f19099;
	fma.rn.f32 	%f19180, %f19126, %f19132, %f19100;
	fma.rn.f32 	%f19181, %f19126, %f19133, %f19101;
	fma.rn.f32 	%f19182, %f19126, %f19134, %f19102;
	fma.rn.f32 	%f19183, %f19126, %f19135, %f19103;
	fma.rn.f32 	%f19184, %f19126, %f19136, %f19104;
	fma.rn.f32 	%f19185, %f19127, %f19129, %f19105;
	fma.rn.f32 	%f19186, %f19127, %f19130, %f19106;
	fma.rn.f32 	%f19187, %f19127, %f19131, %f19107;
	fma.rn.f32 	%f19188, %f19127, %f19132, %f19108;
	fma.rn.f32 	%f19189, %f19127, %f19133, %f19109;
	fma.rn.f32 	%f19190, %f19127, %f19134, %f19110;
	fma.rn.f32 	%f19191, %f19127, %f19135, %f19111;
	fma.rn.f32 	%f19192, %f19127, %f19136, %f19112;
	fma.rn.f32 	%f19193, %f19128, %f19129, %f19113;
	fma.rn.f32 	%f19194, %f19128, %f19130, %f19114;
	fma.rn.f32 	%f19195, %f19128, %f19131, %f19115;
	fma.rn.f32 	%f19196, %f19128, %f19132, %f19116;
	fma.rn.f32 	%f19197, %f19128, %f19133, %f19117;
	fma.rn.f32 	%f19198, %f19128, %f19134, %f19118;
	fma.rn.f32 	%f19199, %f19128, %f19135, %f19119;
	fma.rn.f32 	%f19200, %f19128, %f19136, %f19120;
	ld.shared.v4.f32 	{%f19201, %f19202, %f19203, %f19204}, [%r9+6144];
	ld.shared.v4.f32 	{%f19205, %f19206, %f19207, %f19208}, [%r9+6400];
	ld.shared.v4.f32 	{%f19209, %f19210, %f19211, %f19212}, [%r283+6144];
	ld.shared.v4.f32 	{%f19213, %f19214, %f19215, %f19216}, [%r283+6400];
	fma.rn.f32 	%f19217, %f19201, %f19209, %f19137;
	fma.rn.f32 	%f19218, %f19201, %f19210, %f19138;
	fma.rn.f32 	%f19219, %f19201, %f19211, %f19139;
	fma.rn.f32 	%f19220, %f19201, %f19212, %f19140;
	fma.rn.f32 	%f19221, %f19201, %f19213, %f19141;
	fma.rn.f32 	%f19222, %f19201, %f19214, %f19142;
	fma.rn.f32 	%f19223, %f19201, %f19215, %f19143;
	fma.rn.f32 	%f19224, %f19201, %f19216, %f19144;
	fma.rn.f32 	%f19225, %f19202, %f19209, %f19145;
	fma.rn.f32 	%f19226, %f19202, %f19210, %f19146;
	fma.rn.f32 	%f19227, %f19202, %f19211, %f19147;
	fma.rn.f32 	%f19228, %f19202, %f19212, %f19148;
	fma.rn.f32 	%f19229, %f19202, %f19213, %f19149;
	fma.rn.f32 	%f19230, %f19202, %f19214, %f19150;
	fma.rn.f32 	%f19231, %f19202, %f19215, %f19151;
	fma.rn.f32 	%f19232, %f19202, %f19216, %f19152;
	fma.rn.f32 	%f19233, %f19203, %f19209, %f19153;
	fma.rn.f32 	%f19234, %f19203, %f19210, %f19154;
	fma.rn.f32 	%f19235, %f19203, %f19211, %f19155;
	fma.rn.f32 	%f19236, %f19203, %f19212, %f19156;
	fma.rn.f32 	%f19237, %f19203, %f19213, %f19157;
	fma.rn.f32 	%f19238, %f19203, %f19214, %f19158;
	fma.rn.f32 	%f19239, %f19203, %f19215, %f19159;
	fma.rn.f32 	%f19240, %f19203, %f19216, %f19160;
	fma.rn.f32 	%f19241, %f19204, %f19209, %f19161;
	fma.rn.f32 	%f19242, %f19204, %f19210, %f19162;
	fma.rn.f32 	%f19243, %f19204, %f19211, %f19163;
	fma.rn.f32 	%f19244, %f19204, %f19212, %f19164;
	fma.rn.f32 	%f19245, %f19204, %f19213, %f19165;
	fma.rn.f32 	%f19246, %f19204, %f19214, %f19166;
	fma.rn.f32 	%f19247, %f19204, %f19215, %f19167;
	fma.rn.f32 	%f19248, %f19204, %f19216, %f19168;
	fma.rn.f32 	%f19249, %f19205, %f19209, %f19169;
	fma.rn.f32 	%f19250, %f19205, %f19210, %f19170;
	fma.rn.f32 	%f19251, %f19205, %f19211, %f19171;
	fma.rn.f32 	%f19252, %f19205, %f19212, %f19172;
	fma.rn.f32 	%f19253, %f19205, %f19213, %f19173;
	fma.rn.f32 	%f19254, %f19205, %f19214, %f19174;
	fma.rn.f32 	%f19255, %f19205, %f19215, %f19175;
	fma.rn.f32 	%f19256, %f19205, %f19216, %f19176;
	fma.rn.f32 	%f19257, %f19206, %f19209, %f19177;
	fma.rn.f32 	%f19258, %f19206, %f19210, %f19178;
	fma.rn.f32 	%f19259, %f19206, %f19211, %f19179;
	fma.rn.f32 	%f19260, %f19206, %f19212, %f19180;
	fma.rn.f32 	%f19261, %f19206, %f19213, %f19181;
	fma.rn.f32 	%f19262, %f19206, %f19214, %f19182;
	fma.rn.f32 	%f19263, %f19206, %f19215, %f19183;
	fma.rn.f32 	%f19264, %f19206, %f19216, %f19184;
	fma.rn.f32 	%f19265, %f19207, %f19209, %f19185;
	fma.rn.f32 	%f19266, %f19207, %f19210, %f19186;
	fma.rn.f32 	%f19267, %f19207, %f19211, %f19187;
	fma.rn.f32 	%f19268, %f19207, %f19212, %f19188;
	fma.rn.f32 	%f19269, %f19207, %f19213, %f19189;
	fma.rn.f32 	%f19270, %f19207, %f19214, %f19190;
	fma.rn.f32 	%f19271, %f19207, %f19215, %f19191;
	fma.rn.f32 	%f19272, %f19207, %f19216, %f19192;
	fma.rn.f32 	%f19273, %f19208, %f19209, %f19193;
	fma.rn.f32 	%f19274, %f19208, %f19210, %f19194;
	fma.rn.f32 	%f19275, %f19208, %f19211, %f19195;
	fma.rn.f32 	%f19276, %f19208, %f19212, %f19196;
	fma.rn.f32 	%f19277, %f19208, %f19213, %f19197;
	fma.rn.f32 	%f19278, %f19208, %f19214, %f19198;
	fma.rn.f32 	%f19279, %f19208, %f19215, %f19199;
	fma.rn.f32 	%f19280, %f19208, %f19216, %f19200;
	ld.shared.v4.f32 	{%f19281, %f19282, %f19283, %f19284}, [%r9+6656];
	ld.shared.v4.f32 	{%f19285, %f19286, %f19287, %f19288}, [%r9+6912];
	ld.shared.v4.f32 	{%f19289, %f19290, %f19291, %f19292}, [%r283+6656];
	ld.shared.v4.f32 	{%f19293, %f19294, %f19295, %f19296}, [%r283+6912];
	fma.rn.f32 	%f19297, %f19281, %f19289, %f19217;
	fma.rn.f32 	%f19298, %f19281, %f19290, %f19218;
	fma.rn.f32 	%f19299, %f19281, %f19291, %f19219;
	fma.rn.f32 	%f19300, %f19281, %f19292, %f19220;
	fma.rn.f32 	%f19301, %f19281, %f19293, %f19221;
	fma.rn.f32 	%f19302, %f19281, %f19294, %f19222;
	fma.rn.f32 	%f19303, %f19281, %f19295, %f19223;
	fma.rn.f32 	%f19304, %f19281, %f19296, %f19224;
	fma.rn.f32 	%f19305, %f19282, %f19289, %f19225;
	fma.rn.f32 	%f19306, %f19282, %f19290, %f19226;
	fma.rn.f32 	%f19307, %f19282, %f19291, %f19227;
	fma.rn.f32 	%f19308, %f19282, %f19292, %f19228;
	fma.rn.f32 	%f19309, %f19282, %f19293, %f19229;
	fma.rn.f32 	%f19310, %f19282, %f19294, %f19230;
	fma.rn.f32 	%f19311, %f19282, %f19295, %f19231;
	fma.rn.f32 	%f19312, %f19282, %f19296, %f19232;
	fma.rn.f32 	%f19313, %f19283, %f19289, %f19233;
	fma.rn.f32 	%f19314, %f19283, %f19290, %f19234;
	fma.rn.f32 	%f19315, %f19283, %f19291, %f19235;
	fma.rn.f32 	%f19316, %f19283, %f19292, %f19236;
	fma.rn.f32 	%f19317, %f19283, %f19293, %f19237;
	fma.rn.f32 	%f19318, %f19283, %f19294, %f19238;
	fma.rn.f32 	%f19319, %f19283, %f19295, %f19239;
	fma.rn.f32 	%f19320, %f19283, %f19296, %f19240;
	fma.rn.f32 	%f19321, %f19284, %f19289, %f19241;
	fma.rn.f32 	%f19322, %f19284, %f19290, %f19242;
	fma.rn.f32 	%f19323, %f19284, %f19291, %f19243;
	fma.rn.f32 	%f19324, %f19284, %f19292, %f19244;
	fma.rn.f32 	%f19325, %f19284, %f19293, %f19245;
	fma.rn.f32 	%f19326, %f19284, %f19294, %f19246;
	fma.rn.f32 	%f19327, %f19284, %f19295, %f19247;
	fma.rn.f32 	%f19328, %f19284, %f19296, %f19248;
	fma.rn.f32 	%f19329, %f19285, %f19289, %f19249;
	fma.rn.f32 	%f19330, %f19285, %f19290, %f19250;
	fma.rn.f32 	%f19331, %f19285, %f19291, %f19251;
	fma.rn.f32 	%f19332, %f19285, %f19292, %f19252;
	fma.rn.f32 	%f19333, %f19285, %f19293, %f19253;
	fma.rn.f32 	%f19334, %f19285, %f19294, %f19254;
	fma.rn.f32 	%f19335, %f19285, %f19295, %f19255;
	fma.rn.f32 	%f19336, %f19285, %f19296, %f19256;
	fma.rn.f32 	%f19337, %f19286, %f19289, %f19257;
	fma.rn.f32 	%f19338, %f19286, %f19290, %f19258;
	fma.rn.f32 	%f19339, %f19286, %f19291, %f19259;
	fma.rn.f32 	%f19340, %f19286, %f19292, %f19260;
	fma.rn.f32 	%f19341, %f19286, %f19293, %f19261;
	fma.rn.f32 	%f19342, %f19286, %f19294, %f19262;
	fma.rn.f32 	%f19343, %f19286, %f19295, %f19263;
	fma.rn.f32 	%f19344, %f19286, %f19296, %f19264;
	fma.rn.f32 	%f19345, %f19287, %f19289, %f19265;
	fma.rn.f32 	%f19346, %f19287, %f19290, %f19266;
	fma.rn.f32 	%f19347, %f19287, %f19291, %f19267;
	fma.rn.f32 	%f19348, %f19287, %f19292, %f19268;
	fma.rn.f32 	%f19349, %f19287, %f19293, %f19269;
	fma.rn.f32 	%f19350, %f19287, %f19294, %f19270;
	fma.rn.f32 	%f19351, %f19287, %f19295, %f19271;
	fma.rn.f32 	%f19352, %f19287, %f19296, %f19272;
	fma.rn.f32 	%f19353, %f19288, %f19289, %f19273;
	fma.rn.f32 	%f19354, %f19288, %f19290, %f19274;
	fma.rn.f32 	%f19355, %f19288, %f19291, %f19275;
	fma.rn.f32 	%f19356, %f19288, %f19292, %f19276;
	fma.rn.f32 	%f19357, %f19288, %f19293, %f19277;
	fma.rn.f32 	%f19358, %f19288, %f19294, %f19278;
	fma.rn.f32 	%f19359, %f19288, %f19295, %f19279;
	fma.rn.f32 	%f19360, %f19288, %f19296, %f19280;
	ld.shared.v4.f32 	{%f19361, %f19362, %f19363, %f19364}, [%r9+7168];
	ld.shared.v4.f32 	{%f19365, %f19366, %f19367, %f19368}, [%r9+7424];
	ld.shared.v4.f32 	{%f19369, %f19370, %f19371, %f19372}, [%r283+7168];
	ld.shared.v4.f32 	{%f19373, %f19374, %f19375, %f19376}, [%r283+7424];
	fma.rn.f32 	%f19377, %f19361, %f19369, %f19297;
	fma.rn.f32 	%f19378, %f19361, %f19370, %f19298;
	fma.rn.f32 	%f19379, %f19361, %f19371, %f19299;
	fma.rn.f32 	%f19380, %f19361, %f19372, %f19300;
	fma.rn.f32 	%f19381, %f19361, %f19373, %f19301;
	fma.rn.f32 	%f19382, %f19361, %f19374, %f19302;
	fma.rn.f32 	%f19383, %f19361, %f19375, %f19303;
	fma.rn.f32 	%f19384, %f19361, %f19376, %f19304;
	fma.rn.f32 	%f19385, %f19362, %f19369, %f19305;
	fma.rn.f32 	%f19386, %f19362, %f19370, %f19306;
	fma.rn.f32 	%f19387, %f19362, %f19371, %f19307;
	fma.rn.f32 	%f19388, %f19362, %f19372, %f19308;
	fma.rn.f32 	%f19389, %f19362, %f19373, %f19309;
	fma.rn.f32 	%f19390, %f19362, %f19374, %f19310;
	fma.rn.f32 	%f19391, %f19362, %f19375, %f19311;
	fma.rn.f32 	%f19392, %f19362, %f19376, %f19312;
	fma.rn.f32 	%f19393, %f19363, %f19369, %f19313;
	fma.rn.f32 	%f19394, %f19363, %f19370, %f19314;
	fma.rn.f32 	%f19395, %f19363, %f19371, %f19315;
	fma.rn.f32 	%f19396, %f19363, %f19372, %f19316;
	fma.rn.f32 	%f19397, %f19363, %f19373, %f19317;
	fma.rn.f32 	%f19398, %f19363, %f19374, %f19318;
	fma.rn.f32 	%f19399, %f19363, %f19375, %f19319;
	fma.rn.f32 	%f19400, %f19363, %f19376, %f19320;
	fma.rn.f32 	%f19401, %f19364, %f19369, %f19321;
	fma.rn.f32 	%f19402, %f19364, %f19370, %f19322;
	fma.rn.f32 	%f19403, %f19364, %f19371, %f19323;
	fma.rn.f32 	%f19404, %f19364, %f19372, %f19324;
	fma.rn.f32 	%f19405, %f19364, %f19373, %f19325;
	fma.rn.f32 	%f19406, %f19364, %f19374, %f19326;
	fma.rn.f32 	%f19407, %f19364, %f19375, %f19327;
	fma.rn.f32 	%f19408, %f19364, %f19376, %f19328;
	fma.rn.f32 	%f19409, %f19365, %f19369, %f19329;
	fma.rn.f32 	%f19410, %f19365, %f19370, %f19330;
	fma.rn.f32 	%f19411, %f19365, %f19371, %f19331;
	fma.rn.f32 	%f19412, %f19365, %f19372, %f19332;
	fma.rn.f32 	%f19413, %f19365, %f19373, %f19333;
	fma.rn.f32 	%f19414, %f19365, %f19374, %f19334;
	fma.rn.f32 	%f19415, %f19365, %f19375, %f19335;
	fma.rn.f32 	%f19416, %f19365, %f19376, %f19336;
	fma.rn.f32 	%f19417, %f19366, %f19369, %f19337;
	fma.rn.f32 	%f19418, %f19366, %f19370, %f19338;
	fma.rn.f32 	%f19419, %f19366, %f19371, %f19339;
	fma.rn.f32 	%f19420, %f19366, %f19372, %f19340;
	fma.rn.f32 	%f19421, %f19366, %f19373, %f19341;
	fma.rn.f32 	%f19422, %f19366, %f19374, %f19342;
	fma.rn.f32 	%f19423, %f19366, %f19375, %f19343;
	fma.rn.f32 	%f19424, %f19366, %f19376, %f19344;
	fma.rn.f32 	%f19425, %f19367, %f19369, %f19345;
	fma.rn.f32 	%f19426, %f19367, %f19370, %f19346;
	fma.rn.f32 	%f19427, %f19367, %f19371, %f19347;
	fma.rn.f32 	%f19428, %f19367, %f19372, %f19348;
	fma.rn.f32 	%f19429, %f19367, %f19373, %f19349;
	fma.rn.f32 	%f19430, %f19367, %f19374, %f19350;
	fma.rn.f32 	%f19431, %f19367, %f19375, %f19351;
	fma.rn.f32 	%f19432, %f19367, %f19376, %f19352;
	fma.rn.f32 	%f19433, %f19368, %f19369, %f19353;
	fma.rn.f32 	%f19434, %f19368, %f19370, %f19354;
	fma.rn.f32 	%f19435, %f19368, %f19371, %f19355;
	fma.rn.f32 	%f19436, %f19368, %f19372, %f19356;
	fma.rn.f32 	%f19437, %f19368, %f19373, %f19357;
	fma.rn.f32 	%f19438, %f19368, %f19374, %f19358;
	fma.rn.f32 	%f19439, %f19368, %f19375, %f19359;
	fma.rn.f32 	%f19440, %f19368, %f19376, %f19360;
	ld.shared.v4.f32 	{%f19441, %f19442, %f19443, %f19444}, [%r9+7680];
	ld.shared.v4.f32 	{%f19445, %f19446, %f19447, %f19448}, [%r9+7936];
	ld.shared.v4.f32 	{%f19449, %f19450, %f19451, %f19452}, [%r283+7680];
	ld.shared.v4.f32 	{%f19453, %f19454, %f19455, %f19456}, [%r283+7936];
	fma.rn.f32 	%f957, %f19441, %f19449, %f19377;
	fma.rn.f32 	%f958, %f19441, %f19450, %f19378;
	fma.rn.f32 	%f959, %f19441, %f19451, %f19379;
	fma.rn.f32 	%f960, %f19441, %f19452, %f19380;
	fma.rn.f32 	%f961, %f19441, %f19453, %f19381;
	fma.rn.f32 	%f962, %f19441, %f19454, %f19382;
	fma.rn.f32 	%f963, %f19441, %f19455, %f19383;
	fma.rn.f32 	%f964, %f19441, %f19456, %f19384;
	fma.rn.f32 	%f965, %f19442, %f19449, %f19385;
	fma.rn.f32 	%f966, %f19442, %f19450, %f19386;
	fma.rn.f32 	%f967, %f19442, %f19451, %f19387;
	fma.rn.f32 	%f968, %f19442, %f19452, %f19388;
	fma.rn.f32 	%f969, %f19442, %f19453, %f19389;
	fma.rn.f32 	%f970, %f19442, %f19454, %f19390;
	fma.rn.f32 	%f971, %f19442, %f19455, %f19391;
	fma.rn.f32 	%f972, %f19442, %f19456, %f19392;
	fma.rn.f32 	%f973, %f19443, %f19449, %f19393;
	fma.rn.f32 	%f974, %f19443, %f19450, %f19394;
	fma.rn.f32 	%f975, %f19443, %f19451, %f19395;
	fma.rn.f32 	%f976, %f19443, %f19452, %f19396;
	fma.rn.f32 	%f977, %f19443, %f19453, %f19397;
	fma.rn.f32 	%f978, %f19443, %f19454, %f19398;
	fma.rn.f32 	%f979, %f19443, %f19455, %f19399;
	fma.rn.f32 	%f980, %f19443, %f19456, %f19400;
	fma.rn.f32 	%f981, %f19444, %f19449, %f19401;
	fma.rn.f32 	%f982, %f19444, %f19450, %f19402;
	fma.rn.f32 	%f983, %f19444, %f19451, %f19403;
	fma.rn.f32 	%f984, %f19444, %f19452, %f19404;
	fma.rn.f32 	%f985, %f19444, %f19453, %f19405;
	fma.rn.f32 	%f986, %f19444, %f19454, %f19406;
	fma.rn.f32 	%f987, %f19444, %f19455, %f19407;
	fma.rn.f32 	%f988, %f19444, %f19456, %f19408;
	fma.rn.f32 	%f989, %f19445, %f19449, %f19409;
	fma.rn.f32 	%f990, %f19445, %f19450, %f19410;
	fma.rn.f32 	%f991, %f19445, %f19451, %f19411;
	fma.rn.f32 	%f992, %f19445, %f19452, %f19412;
	fma.rn.f32 	%f993, %f19445, %f19453, %f19413;
	fma.rn.f32 	%f994, %f19445, %f19454, %f19414;
	fma.rn.f32 	%f995, %f19445, %f19455, %f19415;
	fma.rn.f32 	%f996, %f19445, %f19456, %f19416;
	fma.rn.f32 	%f997, %f19446, %f19449, %f19417;
	fma.rn.f32 	%f998, %f19446, %f19450, %f19418;
	fma.rn.f32 	%f999, %f19446, %f19451, %f19419;
	fma.rn.f32 	%f1000, %f19446, %f19452, %f19420;
	fma.rn.f32 	%f1001, %f19446, %f19453, %f19421;
	fma.rn.f32 	%f1002, %f19446, %f19454, %f19422;
	fma.rn.f32 	%f1003, %f19446, %f19455, %f19423;
	fma.rn.f32 	%f1004, %f19446, %f19456, %f19424;
	fma.rn.f32 	%f1005, %f19447, %f19449, %f19425;
	fma.rn.f32 	%f1006, %f19447, %f19450, %f19426;
	fma.rn.f32 	%f1007, %f19447, %f19451, %f19427;
	fma.rn.f32 	%f1008, %f19447, %f19452, %f19428;
	fma.rn.f32 	%f1009, %f19447, %f19453, %f19429;
	fma.rn.f32 	%f1010, %f19447, %f19454, %f19430;
	fma.rn.f32 	%f1011, %f19447, %f19455, %f19431;
	fma.rn.f32 	%f1012, %f19447, %f19456, %f19432;
	fma.rn.f32 	%f1013, %f19448, %f19449, %f19433;
	fma.rn.f32 	%f1014, %f19448, %f19450, %f19434;
	fma.rn.f32 	%f1015, %f19448, %f19451, %f19435;
	fma.rn.f32 	%f1016, %f19448, %f19452, %f19436;
	fma.rn.f32 	%f1017, %f19448, %f19453, %f19437;
	fma.rn.f32 	%f1018, %f19448, %f19454, %f19438;
	fma.rn.f32 	%f1019, %f19448, %f19455, %f19439;
	fma.rn.f32 	%f1020, %f19448, %f19456, %f19440;
	@%p15 bra 	$L__BB3_30;
	shl.b32 	%r285, %r184, 11;
	and.b32  	%r286, %r285, 2048;
	add.s32 	%r287, %r9, %r286;
	st.shared.f32 	[%r287], %f5;
	st.shared.f32 	[%r287+512], %f6;
	st.shared.f32 	[%r287+1024], %f7;
	st.shared.f32 	[%r287+1536], %f8;
	st.shared.f32 	[%r287+4], %f13;
	st.shared.f32 	[%r287+516], %f14;
	st.shared.f32 	[%r287+1028], %f15;
	st.shared.f32 	[%r287+1540], %f16;
	st.shared.f32 	[%r287+8], %f21;
	st.shared.f32 	[%r287+520], %f22;
	st.shared.f32 	[%r287+1032], %f23;
	st.shared.f32 	[%r287+1544], %f24;
	st.shared.f32 	[%r287+12], %f29;
	st.shared.f32 	[%r287+524], %f30;
	st.shared.f32 	[%r287+1036], %f31;
	st.shared.f32 	[%r287+1548], %f32;
	st.shared.f32 	[%r287+256], %f37;
	st.shared.f32 	[%r287+768], %f38;
	st.shared.f32 	[%r287+1280], %f39;
	st.shared.f32 	[%r287+1792], %f40;
	st.shared.f32 	[%r287+260], %f45;
	st.shared.f32 	[%r287+772], %f46;
	st.shared.f32 	[%r287+1284], %f47;
	st.shared.f32 	[%r287+1796], %f48;
	st.shared.f32 	[%r287+264], %f53;
	st.shared.f32 	[%r287+776], %f54;
	st.shared.f32 	[%r287+1288], %f55;
	st.shared.f32 	[%r287+1800], %f56;
	st.shared.f32 	[%r287+268], %f61;
	st.shared.f32 	[%r287+780], %f62;
	st.shared.f32 	[%r287+1292], %f63;
	st.shared.f32 	[%r287+1804], %f64;
$L__BB3_30:
	setp.ne.s32 	%p16, %r199, 7;
	st.shared.v4.f32 	[%r280], {%f953, %f954, %f955, %f956};
	bar.sync 	0;
	ld.global.nc.v4.f32 	{%f1021, %f1022, %f1023, %f1024}, [%rd1+61440];
	ld.shared.v4.f32 	{%f19457, %f19458, %f19459, %f19460}, [%r9];
	ld.shared.v4.f32 	{%f19461, %f19462, %f19463, %f19464}, [%r9+256];
	ld.shared.v4.f32 	{%f19465, %f19466, %f19467, %f19468}, [%r283];
	ld.shared.v4.f32 	{%f19469, %f19470, %f19471, %f19472}, [%r283+256];
	fma.rn.f32 	%f19473, %f19457, %f19465, %f957;
	fma.rn.f32 	%f19474, %f19457, %f19466, %f958;
	fma.rn.f32 	%f19475, %f19457, %f19467, %f959;
	fma.rn.f32 	%f19476, %f19457, %f19468, %f960;
	fma.rn.f32 	%f19477, %f19457, %f19469, %f961;
	fma.rn.f32 	%f19478, %f19457, %f19470, %f962;
	fma.rn.f32 	%f19479, %f19457, %f19471, %f963;
	fma.rn.f32 	%f19480, %f19457, %f19472, %f964;
	fma.rn.f32 	%f19481, %f19458, %f19465, %f965;
	fma.rn.f32 	%f19482, %f19458, %f19466, %f966;
	fma.rn.f32 	%f19483, %f19458, %f19467, %f967;
	fma.rn.f32 	%f19484, %f19458, %f19468, %f968;
	fma.rn.f32 	%f19485, %f19458, %f19469, %f969;
	fma.rn.f32 	%f19486, %f19458, %f19470, %f970;
	fma.rn.f32 	%f19487, %f19458, %f19471, %f971;
	fma.rn.f32 	%f19488, %f19458, %f19472, %f972;
	fma.rn.f32 	%f19489, %f19459, %f19465, %f973;
	fma.rn.f32 	%f19490, %f19459, %f19466, %f974;
	fma.rn.f32 	%f19491, %f19459, %f19467, %f975;
	fma.rn.f32 	%f19492, %f19459, %f19468, %f976;
	fma.rn.f32 	%f19493, %f19459, %f19469, %f977;
	fma.rn.f32 	%f19494, %f19459, %f19470, %f978;
	fma.rn.f32 	%f19495, %f19459, %f19471, %f979;
	fma.rn.f32 	%f19496, %f19459, %f19472, %f980;
	fma.rn.f32 	%f19497, %f19460, %f19465, %f981;
	fma.rn.f32 	%f19498, %f19460, %f19466, %f982;
	fma.rn.f32 	%f19499, %f19460, %f19467, %f983;
	fma.rn.f32 	%f19500, %f19460, %f19468, %f984;
	fma.rn.f32 	%f19501, %f19460, %f19469, %f985;
	fma.rn.f32 	%f19502, %f19460, %f19470, %f986;
	fma.rn.f32 	%f19503, %f19460, %f19471, %f987;
	fma.rn.f32 	%f19504, %f19460, %f19472, %f988;
	fma.rn.f32 	%f19505, %f19461, %f19465, %f989;
	fma.rn.f32 	%f19506, %f19461, %f19466, %f990;
	fma.rn.f32 	%f19507, %f19461, %f19467, %f991;
	fma.rn.f32 	%f19508, %f19461, %f19468, %f992;
	fma.rn.f32 	%f19509, %f19461, %f19469, %f993;
	fma.rn.f32 	%f19510, %f19461, %f19470, %f994;
	fma.rn.f32 	%f19511, %f19461, %f19471, %f995;
	fma.rn.f32 	%f19512, %f19461, %f19472, %f996;
	fma.rn.f32 	%f19513, %f19462, %f19465, %f997;
	fma.rn.f32 	%f19514, %f19462, %f19466, %f998;
	fma.rn.f32 	%f19515, %f19462, %f19467, %f999;
	fma.rn.f32 	%f19516, %f19462, %f19468, %f1000;
	fma.rn.f32 	%f19517, %f19462, %f19469, %f1001;
	fma.rn.f32 	%f19518, %f19462, %f19470, %f1002;
	fma.rn.f32 	%f19519, %f19462, %f19471, %f1003;
	fma.rn.f32 	%f19520, %f19462, %f19472, %f1004;
	fma.rn.f32 	%f19521, %f19463, %f19465, %f1005;
	fma.rn.f32 	%f19522, %f19463, %f19466, %f1006;
	fma.rn.f32 	%f19523, %f19463, %f19467, %f1007;
	fma.rn.f32 	%f19524, %f19463, %f19468, %f1008;
	fma.rn.f32 	%f19525, %f19463, %f19469, %f1009;
	fma.rn.f32 	%f19526, %f19463, %f19470, %f1010;
	fma.rn.f32 	%f19527, %f19463, %f19471, %f1011;
	fma.rn.f32 	%f19528, %f19463, %f19472, %f1012;
	fma.rn.f32 	%f19529, %f19464, %f19465, %f1013;
	fma.rn.f32 	%f19530, %f19464, %f19466, %f1014;
	fma.rn.f32 	%f19531, %f19464, %f19467, %f1015;
	fma.rn.f32 	%f19532, %f19464, %f19468, %f1016;
	fma.rn.f32 	%f19533, %f19464, %f19469, %f1017;
	fma.rn.f32 	%f19534, %f19464, %f19470, %f1018;
	fma.rn.f32 	%f19535, %f19464, %f19471, %f1019;
	fma.rn.f32 	%f19536, %f19464, %f19472, %f1020;
	ld.shared.v4.f32 	{%f19537, %f19538, %f19539, %f19540}, [%r9+512];
	ld.shared.v4.f32 	{%f19541, %f19542, %f19543, %f19544}, [%r9+768];
	ld.shared.v4.f32 	{%f19545, %f19546, %f19547, %f19548}, [%r283+512];
	ld.shared.v4.f32 	{%f19549, %f19550, %f19551, %f19552}, [%r283+768];
	fma.rn.f32 	%f19553, %f19537, %f19545, %f19473;
	fma.rn.f32 	%f19554, %f19537, %f19546, %f19474;
	fma.rn.f32 	%f19555, %f19537, %f19547, %f19475;
	fma.rn.f32 	%f19556, %f19537, %f19548, %f19476;
	fma.rn.f32 	%f19557, %f19537, %f19549, %f19477;
	fma.rn.f32 	%f19558, %f19537, %f19550, %f19478;
	fma.rn.f32 	%f19559, %f19537, %f19551, %f19479;
	fma.rn.f32 	%f19560, %f19537, %f19552, %f19480;
	fma.rn.f32 	%f19561, %f19538, %f19545, %f19481;
	fma.rn.f32 	%f19562, %f19538, %f19546, %f19482;
	fma.rn.f32 	%f19563, %f19538, %f19547, %f19483;
	fma.rn.f32 	%f19564, %f19538, %f19548, %f19484;
	fma.rn.f32 	%f19565, %f19538, %f19549, %f19485;
	fma.rn.f32 	%f19566, %f19538, %f19550, %f19486;
	fma.rn.f32 	%f19567, %f19538, %f19551, %f19487;
	fma.rn.f32 	%f19568, %f19538, %f19552, %f19488;
	fma.rn.f32 	%f19569, %f19539, %f19545, %f19489;
	fma.rn.f32 	%f19570, %f19539, %f19546, %f19490;
	fma.rn.f32 	%f19571, %f19539, %f19547, %f19491;
	fma.rn.f32 	%f19572, %f19539, %f19548, %f19492;
	fma.rn.f32 	%f19573, %f19539, %f19549, %f19493;
	fma.rn.f32 	%f19574, %f19539, %f19550, %f19494;
	fma.rn.f32 	%f19575, %f19539, %f19551, %f19495;
	fma.rn.f32 	%f19576, %f19539, %f19552, %f19496;
	fma.rn.f32 	%f19577, %f19540, %f19545, %f19497;
	fma.rn.f32 	%f19578, %f19540, %f19546, %f19498;
	fma.rn.f32 	%f19579, %f19540, %f19547, %f19499;
	fma.rn.f32 	%f19580, %f19540, %f19548, %f19500;
	fma.rn.f32 	%f19581, %f19540, %f19549, %f19501;
	fma.rn.f32 	%f19582, %f19540, %f19550, %f19502;
	fma.rn.f32 	%f19583, %f19540, %f19551, %f19503;
	fma.rn.f32 	%f19584, %f19540, %f19552, %f19504;
	fma.rn.f32 	%f19585, %f19541, %f19545, %f19505;
	fma.rn.f32 	%f19586, %f19541, %f19546, %f19506;
	fma.rn.f32 	%f19587, %f19541, %f19547, %f19507;
	fma.rn.f32 	%f19588, %f19541, %f19548, %f19508;
	fma.rn.f32 	%f19589, %f19541, %f19549, %f19509;
	fma.rn.f32 	%f19590, %f19541, %f19550, %f19510;
	fma.rn.f32 	%f19591, %f19541, %f19551, %f19511;
	fma.rn.f32 	%f19592, %f19541, %f19552, %f19512;
	fma.rn.f32 	%f19593, %f19542, %f19545, %f19513;
	fma.rn.f32 	%f19594, %f19542, %f19546, %f19514;
	fma.rn.f32 	%f19595, %f19542, %f19547, %f19515;
	fma.rn.f32 	%f19596, %f19542, %f19548, %f19516;
	fma.rn.f32 	%f19597, %f19542, %f19549, %f19517;
	fma.rn.f32 	%f19598, %f19542, %f19550, %f19518;
	fma.rn.f32 	%f19599, %f19542, %f19551, %f19519;
	fma.rn.f32 	%f19600, %f19542, %f19552, %f19520;
	fma.rn.f32 	%f19601, %f19543, %f19545, %f19521;
	fma.rn.f32 	%f19602, %f19543, %f19546, %f19522;
	fma.rn.f32 	%f19603, %f19543, %f19547, %f19523;
	fma.rn.f32 	%f19604, %f19543, %f19548, %f19524;
	fma.rn.f32 	%f19605, %f19543, %f19549, %f19525;
	fma.rn.f32 	%f19606, %f19543, %f19550, %f19526;
	fma.rn.f32 	%f19607, %f19543, %f19551, %f19527;
	fma.rn.f32 	%f19608, %f19543, %f19552, %f19528;
	fma.rn.f32 	%f19609, %f19544, %f19545, %f19529;
	fma.rn.f32 	%f19610, %f19544, %f19546, %f19530;
	fma.rn.f32 	%f19611, %f19544, %f19547, %f19531;
	fma.rn.f32 	%f19612, %f19544, %f19548, %f19532;
	fma.rn.f32 	%f19613, %f19544, %f19549, %f19533;
	fma.rn.f32 	%f19614, %f19544, %f19550, %f19534;
	fma.rn.f32 	%f19615, %f19544, %f19551, %f19535;
	fma.rn.f32 	%f19616, %f19544, %f19552, %f19536;
	ld.shared.v4.f32 	{%f19617, %f19618, %f19619, %f19620}, [%r9+1024];
	ld.shared.v4.f32 	{%f19621, %f19622, %f19623, %f19624}, [%r9+1280];
	ld.shared.v4.f32 	{%f19625, %f19626, %f19627, %f19628}, [%r283+1024];
	ld.shared.v4.f32 	{%f19629, %f19630, %f19631, %f19632}, [%r283+1280];
	fma.rn.f32 	%f19633, %f19617, %f19625, %f19553;
	fma.rn.f32 	%f19634, %f19617, %f19626, %f19554;
	fma.rn.f32 	%f19635, %f19617, %f19627, %f19555;
	fma.rn.f32 	%f19636, %f19617, %f19628, %f19556;
	fma.rn.f32 	%f19637, %f19617, %f19629, %f19557;
	fma.rn.f32 	%f19638, %f19617, %f19630, %f19558;
	fma.rn.f32 	%f19639, %f19617, %f19631, %f19559;
	fma.rn.f32 	%f19640, %f19617, %f19632, %f19560;
	fma.rn.f32 	%f19641, %f19618, %f19625, %f19561;
	fma.rn.f32 	%f19642, %f19618, %f19626, %f19562;
	fma.rn.f32 	%f19643, %f19618, %f19627, %f19563;
	fma.rn.f32 	%f19644, %f19618, %f19628, %f19564;
	fma.rn.f32 	%f19645, %f19618, %f19629, %f19565;
	fma.rn.f32 	%f19646, %f19618, %f19630, %f19566;
	fma.rn.f32 	%f19647, %f19618, %f19631, %f19567;
	fma.rn.f32 	%f19648, %f19618, %f19632, %f19568;
	fma.rn.f32 	%f19649, %f19619, %f19625, %f19569;
	fma.rn.f32 	%f19650, %f19619, %f19626, %f19570;
	fma.rn.f32 	%f19651, %f19619, %f19627, %f19571;
	fma.rn.f32 	%f19652, %f19619, %f19628, %f19572;
	fma.rn.f32 	%f19653, %f19619, %f19629, %f19573;
	fma.rn.f32 	%f19654, %f19619, %f19630, %f19574;
	fma.rn.f32 	%f19655, %f19619, %f19631, %f19575;
	fma.rn.f32 	%f19656, %f19619, %f19632, %f19576;
	fma.rn.f32 	%f19657, %f19620, %f19625, %f19577;
	fma.rn.f32 	%f19658, %f19620, %f19626, %f19578;
	fma.rn.f32 	%f19659, %f19620, %f19627, %f19579;
	fma.rn.f32 	%f19660, %f19620, %f19628, %f19580;
	fma.rn.f32 	%f19661, %f19620, %f19629, %f19581;
	fma.rn.f32 	%f19662, %f19620, %f19630, %f19582;
	fma.rn.f32 	%f19663, %f19620, %f19631, %f19583;
	fma.rn.f32 	%f19664, %f19620, %f19632, %f19584;
	fma.rn.f32 	%f19665, %f19621, %f19625, %f19585;
	fma.rn.f32 	%f19666, %f19621, %f19626, %f19586;
	fma.rn.f32 	%f19667, %f19621, %f19627, %f19587;
	fma.rn.f32 	%f19668, %f19621, %f19628, %f19588;
	fma.rn.f32 	%f19669, %f19621, %f19629, %f19589;
	fma.rn.f32 	%f19670, %f19621, %f19630, %f19590;
	fma.rn.f32 	%f19671, %f19621, %f19631, %f19591;
	fma.rn.f32 	%f19672, %f19621, %f19632, %f19592;
	fma.rn.f32 	%f19673, %f19622, %f19625, %f19593;
	fma.rn.f32 	%f19674, %f19622, %f19626, %f19594;
	fma.rn.f32 	%f19675, %f19622, %f19627, %f19595;
	fma.rn.f32 	%f19676, %f19622, %f19628, %f19596;
	fma.rn.f32 	%f19677, %f19622, %f19629, %f19597;
	fma.rn.f32 	%f19678, %f19622, %f19630, %f19598;
	fma.rn.f32 	%f19679, %f19622, %f19631, %f19599;
	fma.rn.f32 	%f19680, %f19622, %f19632, %f19600;
	fma.rn.f32 	%f19681, %f19623, %f19625, %f19601;
	fma.rn.f32 	%f19682, %f19623, %f19626, %f19602;
	fma.rn.f32 	%f19683, %f19623, %f19627, %f19603;
	fma.rn.f32 	%f19684, %f19623, %f19628, %f19604;
	fma.rn.f32 	%f19685, %f19623, %f19629, %f19605;
	fma.rn.f32 	%f19686, %f19623, %f19630, %f19606;
	fma.rn.f32 	%f19687, %f19623, %f19631, %f19607;
	fma.rn.f32 	%f19688, %f19623, %f19632, %f19608;
	fma.rn.f32 	%f19689, %f19624, %f19625, %f19609;
	fma.rn.f32 	%f19690, %f19624, %f19626, %f19610;
	fma.rn.f32 	%f19691, %f19624, %f19627, %f19611;
	fma.rn.f32 	%f19692, %f19624, %f19628, %f19612;
	fma.rn.f32 	%f19693, %f19624, %f19629, %f19613;
	fma.rn.f32 	%f19694, %f19624, %f19630, %f19614;
	fma.rn.f32 	%f19695, %f19624, %f19631, %f19615;
	fma.rn.f32 	%f19696, %f19624, %f19632, %f19616;
	ld.shared.v4.f32 	{%f19697, %f19698, %f19699, %f19700}, [%r9+1536];
	ld.shared.v4.f32 	{%f19701, %f19702, %f19703, %f19704}, [%r9+1792];
	ld.shared.v4.f32 	{%f19705, %f19706, %f19707, %f19708}, [%r283+1536];
	ld.shared.v4.f32 	{%f19709, %f19710, %f19711, %f19712}, [%r283+1792];
	fma.rn.f32 	%f19713, %f19697, %f19705, %f19633;
	fma.rn.f32 	%f19714, %f19697, %f19706, %f19634;
	fma.rn.f32 	%f19715, %f19697, %f19707, %f19635;
	fma.rn.f32 	%f19716, %f19697, %f19708, %f19636;
	fma.rn.f32 	%f19717, %f19697, %f19709, %f19637;
	fma.rn.f32 	%f19718, %f19697, %f19710, %f19638;
	fma.rn.f32 	%f19719, %f19697, %f19711, %f19639;
	fma.rn.f32 	%f19720, %f19697, %f19712, %f19640;
	fma.rn.f32 	%f19721, %f19698, %f19705, %f19641;
	fma.rn.f32 	%f19722, %f19698, %f19706, %f19642;
	fma.rn.f32 	%f19723, %f19698, %f19707, %f19643;
	fma.rn.f32 	%f19724, %f19698, %f19708, %f19644;
	fma.rn.f32 	%f19725, %f19698, %f19709, %f19645;
	fma.rn.f32 	%f19726, %f19698, %f19710, %f19646;
	fma.rn.f32 	%f19727, %f19698, %f19711, %f19647;
	fma.rn.f32 	%f19728, %f19698, %f19712, %f19648;
	fma.rn.f32 	%f19729, %f19699, %f19705, %f19649;
	fma.rn.f32 	%f19730, %f19699, %f19706, %f19650;
	fma.rn.f32 	%f19731, %f19699, %f19707, %f19651;
	fma.rn.f32 	%f19732, %f19699, %f19708, %f19652;
	fma.rn.f32 	%f19733, %f19699, %f19709, %f19653;
	fma.rn.f32 	%f19734, %f19699, %f19710, %f19654;
	fma.rn.f32 	%f19735, %f19699, %f19711, %f19655;
	fma.rn.f32 	%f19736, %f19699, %f19712, %f19656;
	fma.rn.f32 	%f19737, %f19700, %f19705, %f19657;
	fma.rn.f32 	%f19738, %f19700, %f19706, %f19658;
	fma.rn.f32 	%f19739, %f19700, %f19707, %f19659;
	fma.rn.f32 	%f19740, %f19700, %f19708, %f19660;
	fma.rn.f32 	%f19741, %f19700, %f19709, %f19661;
	fma.rn.f32 	%f19742, %f19700, %f19710, %f19662;
	fma.rn.f32 	%f19743, %f19700, %f19711, %f19663;
	fma.rn.f32 	%f19744, %f19700, %f19712, %f19664;
	fma.rn.f32 	%f19745, %f19701, %f19705, %f19665;
	fma.rn.f32 	%f19746, %f19701, %f19706, %f19666;
	fma.rn.f32 	%f19747, %f19701, %f19707, %f19667;
	fma.rn.f32 	%f19748, %f19701, %f19708, %f19668;
	fma.rn.f32 	%f19749, %f19701, %f19709, %f19669;
	fma.rn.f32 	%f19750, %f19701, %f19710, %f19670;
	fma.rn.f32 	%f19751, %f19701, %f19711, %f19671;
	fma.rn.f32 	%f19752, %f19701, %f19712, %f19672;
	fma.rn.f32 	%f19753, %f19702, %f19705, %f19673;
	fma.rn.f32 	%f19754, %f19702, %f19706, %f19674;
	fma.rn.f32 	%f19755, %f19702, %f19707, %f19675;
	fma.rn.f32 	%f19756, %f19702, %f19708, %f19676;
	fma.rn.f32 	%f19757, %f19702, %f19709, %f19677;
	fma.rn.f32 	%f19758, %f19702, %f19710, %f19678;
	fma.rn.f32 	%f19759, %f19702, %f19711, %f19679;
	fma.rn.f32 	%f19760, %f19702, %f19712, %f19680;
	fma.rn.f32 	%f19761, %f19703, %f19705, %f19681;
	fma.rn.f32 	%f19762, %f19703, %f19706, %f19682;
	fma.rn.f32 	%f19763, %f19703, %f19707, %f19683;
	fma.rn.f32 	%f19764, %f19703, %f19708, %f19684;
	fma.rn.f32 	%f19765, %f19703, %f19709, %f19685;
	fma.rn.f32 	%f19766, %f19703, %f19710, %f19686;
	fma.rn.f32 	%f19767, %f19703, %f19711, %f19687;
	fma.rn.f32 	%f19768, %f19703, %f19712, %f19688;
	fma.rn.f32 	%f19769, %f19704, %f19705, %f19689;
	fma.rn.f32 	%f19770, %f19704, %f19706, %f19690;
	fma.rn.f32 	%f19771, %f19704, %f19707, %f19691;
	fma.rn.f32 	%f19772, %f19704, %f19708, %f19692;
	fma.rn.f32 	%f19773, %f19704, %f19709, %f19693;
	fma.rn.f32 	%f19774, %f19704, %f19710, %f19694;
	fma.rn.f32 	%f19775, %f19704, %f19711, %f19695;
	fma.rn.f32 	%f19776, %f19704, %f19712, %f19696;
	ld.shared.v4.f32 	{%f19777, %f19778, %f19779, %f19780}, [%r9+2048];
	ld.shared.v4.f32 	{%f19781, %f19782, %f19783, %f19784}, [%r9+2304];
	ld.shared.v4.f32 	{%f19785, %f19786, %f19787, %f19788}, [%r283+2048];
	ld.shared.v4.f32 	{%f19789, %f19790, %f19791, %f19792}, [%r283+2304];
	fma.rn.f32 	%f19793, %f19777, %f19785, %f19713;
	fma.rn.f32 	%f19794, %f19777, %f19786, %f19714;
	fma.rn.f32 	%f19795, %f19777, %f19787, %f19715;
	fma.rn.f32 	%f19796, %f19777, %f19788, %f19716;
	fma.rn.f32 	%f19797, %f19777, %f19789, %f19717;
	fma.rn.f32 	%f19798, %f19777, %f19790, %f19718;
	fma.rn.f32 	%f19799, %f19777, %f19791, %f19719;
	fma.rn.f32 	%f19800, %f19777, %f19792, %f19720;
	fma.rn.f32 	%f19801, %f19778, %f19785, %f19721;
	fma.rn.f32 	%f19802, %f19778, %f19786, %f19722;
	fma.rn.f32 	%f19803, %f19778, %f19787, %f19723;
	fma.rn.f32 	%f19804, %f19778, %f19788, %f19724;
	fma.rn.f32 	%f19805, %f19778, %f19789, %f19725;
	fma.rn.f32 	%f19806, %f19778, %f19790, %f19726;
	fma.rn.f32 	%f19807, %f19778, %f19791, %f19727;
	fma.rn.f32 	%f19808, %f19778, %f19792, %f19728;
	fma.rn.f32 	%f19809, %f19779, %f19785, %f19729;
	fma.rn.f32 	%f19810, %f19779, %f19786, %f19730;
	fma.rn.f32 	%f19811, %f19779, %f19787, %f19731;
	fma.rn.f32 	%f19812, %f19779, %f19788, %f19732;
	fma.rn.f32 	%f19813, %f19779, %f19789, %f19733;
	fma.rn.f32 	%f19814, %f19779, %f19790, %f19734;
	fma.rn.f32 	%f19815, %f19779, %f19791, %f19735;
	fma.rn.f32 	%f19816, %f19779, %f19792, %f19736;
	fma.rn.f32 	%f19817, %f19780, %f19785, %f19737;
	fma.rn.f32 	%f19818, %f19780, %f19786, %f19738;
	fma.rn.f32 	%f19819, %f19780, %f19787, %f19739;
	fma.rn.f32 	%f19820, %f19780, %f19788, %f19740;
	fma.rn.f32 	%f19821, %f19780, %f19789, %f19741;
	fma.rn.f32 	%f19822, %f19780, %f19790, %f19742;
	fma.rn.f32 	%f19823, %f19780, %f19791, %f19743;
	fma.rn.f32 	%f19824, %f19780, %f19792, %f19744;
	fma.rn.f32 	%f19825, %f19781, %f19785, %f19745;
	fma.rn.f32 	%f19826, %f19781, %f19786, %f19746;
	fma.rn.f32 	%f19827, %f19781, %f19787, %f19747;
	fma.rn.f32 	%f19828, %f19781, %f19788, %f19748;
	fma.rn.f32 	%f19829, %f19781, %f19789, %f19749;
	fma.rn.f32 	%f19830, %f19781, %f19790, %f19750;
	fma.rn.f32 	%f19831, %f19781, %f19791, %f19751;
	fma.rn.f32 	%f19832, %f19781, %f19792, %f19752;
	fma.rn.f32 	%f19833, %f19782, %f19785, %f19753;
	fma.rn.f32 	%f19834, %f19782, %f19786, %f19754;
	fma.rn.f32 	%f19835, %f19782, %f19787, %f19755;
	fma.rn.f32 	%f19836, %f19782, %f19788, %f19756;
	fma.rn.f32 	%f19837, %f19782, %f19789, %f19757;
	fma.rn.f32 	%f19838, %f19782, %f19790, %f19758;
	fma.rn.f32 	%f19839, %f19782, %f19791, %f19759;
	fma.rn.f32 	%f19840, %f19782, %f19792, %f19760;
	fma.rn.f32 	%f19841, %f19783, %f19785, %f19761;
	fma.rn.f32 	%f19842, %f19783, %f19786, %f19762;
	fma.rn.f32 	%f19843, %f19783, %f19787, %f19763;
	fma.rn.f32 	%f19844, %f19783, %f19788, %f19764;
	fma.rn.f32 	%f19845, %f19783, %f19789, %f19765;
	fma.rn.f32 	%f19846, %f19783, %f19790, %f19766;
	fma.rn.f32 	%f19847, %f19783, %f19791, %f19767;
	fma.rn.f32 	%f19848, %f19783, %f19792, %f19768;
	fma.rn.f32 	%f19849, %f19784, %f19785, %f19769;
	fma.rn.f32 	%f19850, %f19784, %f19786, %f19770;
	fma.rn.f32 	%f19851, %f19784, %f19787, %f19771;
	fma.rn.f32 	%f19852, %f19784, %f19788, %f19772;
	fma.rn.f32 	%f19853, %f19784, %f19789, %f19773;
	fma.rn.f32 	%f19854, %f19784, %f19790, %f19774;
	fma.rn.f32 	%f19855, %f19784, %f19791, %f19775;
	fma.rn.f32 	%f19856, %f19784, %f19792, %f19776;
	ld.shared.v4.f32 	{%f19857, %f19858, %f19859, %f19860}, [%r9+2560];
	ld.shared.v4.f32 	{%f19861, %f19862, %f19863, %f19864}, [%r9+2816];
	ld.shared.v4.f32 	{%f19865, %f19866, %f19867, %f19868}, [%r283+2560];
	ld.shared.v4.f32 	{%f19869, %f19870, %f19871, %f19872}, [%r283+2816];
	fma.rn.f32 	%f19873, %f19857, %f19865, %f19793;
	fma.rn.f32 	%f19874, %f19857, %f19866, %f19794;
	fma.rn.f32 	%f19875, %f19857, %f19867, %f19795;
	fma.rn.f32 	%f19876, %f19857, %f19868, %f19796;
	fma.rn.f32 	%f19877, %f19857, %f19869, %f19797;
	fma.rn.f32 	%f19878, %f19857, %f19870, %f19798;
	fma.rn.f32 	%f19879, %f19857, %f19871, %f19799;
	fma.rn.f32 	%f19880, %f19857, %f19872, %f19800;
	fma.rn.f32 	%f19881, %f19858, %f19865, %f19801;
	fma.rn.f32 	%f19882, %f19858, %f19866, %f19802;
	fma.rn.f32 	%f19883, %f19858, %f19867, %f19803;
	fma.rn.f32 	%f19884, %f19858, %f19868, %f19804;
	fma.rn.f32 	%f19885, %f19858, %f19869, %f19805;
	fma.rn.f32 	%f19886, %f19858, %f19870, %f19806;
	fma.rn.f32 	%f19887, %f19858, %f19871, %f19807;
	fma.rn.f32 	%f19888, %f19858, %f19872, %f19808;
	fma.rn.f32 	%f19889, %f19859, %f19865, %f19809;
	fma.rn.f32 	%f19890, %f19859, %f19866, %f19810;
	fma.rn.f32 	%f19891, %f19859, %f19867, %f19811;
	fma.rn.f32 	%f19892, %f19859, %f19868, %f19812;
	fma.rn.f32 	%f19893, %f19859, %f19869, %f19813;
	fma.rn.f32 	%f19894, %f19859, %f19870, %f19814;
	fma.rn.f32 	%f19895, %f19859, %f19871, %f19815;
	fma.rn.f32 	%f19896, %f19859, %f19872, %f19816;
	fma.rn.f32 	%f19897, %f19860, %f19865, %f19817;
	fma.rn.f32 	%f19898, %f19860, %f19866, %f19818;
	fma.rn.f32 	%f19899, %f19860, %f19867, %f19819;
	fma.rn.f32 	%f19900, %f19860, %f19868, %f19820;
	fma.rn.f32 	%f19901, %f19860, %f19869, %f19821;
	fma.rn.f32 	%f19902, %f19860, %f19870, %f19822;
	fma.rn.f32 	%f19903, %f19860, %f19871, %f19823;
	fma.rn.f32 	%f19904, %f19860, %f19872, %f19824;
	fma.rn.f32 	%f19905, %f19861, %f19865, %f19825;
	fma.rn.f32 	%f19906, %f19861, %f19866, %f19826;
	fma.rn.f32 	%f19907, %f19861, %f19867, %f19827;
	fma.rn.f32 	%f19908, %f19861, %f19868, %f19828;
	fma.rn.f32 	%f19909, %f19861, %f19869, %f19829;
	fma.rn.f32 	%f19910, %f19861, %f19870, %f19830;
	fma.rn.f32 	%f19911, %f19861, %f19871, %f19831;
	fma.rn.f32 	%f19912, %f19861, %f19872, %f19832;
	fma.rn.f32 	%f19913, %f19862, %f19865, %f19833;
	fma.rn.f32 	%f19914, %f19862, %f19866, %f19834;
	fma.rn.f32 	%f19915, %f19862, %f19867, %f19835;
	fma.rn.f32 	%f19916, %f19862, %f19868, %f19836;
	fma.rn.f32 	%f19917, %f19862, %f19869, %f19837;
	fma.rn.f32 	%f19918, %f19862, %f19870, %f19838;
	fma.rn.f32 	%f19919, %f19862, %f19871, %f19839;
	fma.rn.f32 	%f19920, %f19862, %f19872, %f19840;
	fma.rn.f32 	%f19921, %f19863, %f19865, %f19841;
	fma.rn.f32 	%f19922, %f19863, %f19866, %f19842;
	fma.rn.f32 	%f19923, %f19863, %f19867, %f19843;
	fma.rn.f32 	%f19924, %f19863, %f19868, %f19844;
	fma.rn.f32 	%f19925, %f19863, %f19869, %f19845;
	fma.rn.f32 	%f19926, %f19863, %f19870, %f19846;
	fma.rn.f32 	%f19927, %f19863, %f19871, %f19847;
	fma.rn.f32 	%f19928, %f19863, %f19872, %f19848;
	fma.rn.f32 	%f19929, %f19864, %f19865, %f19849;
	fma.rn.f32 	%f19930, %f19864, %f19866, %f19850;
	fma.rn.f32 	%f19931, %f19864, %f19867, %f19851;
	fma.rn.f32 	%f19932, %f19864, %f19868, %f19852;
	fma.rn.f32 	%f19933, %f19864, %f19869, %f19853;
	fma.rn.f32 	%f19934, %f19864, %f19870, %f19854;
	fma.rn.f32 	%f19935, %f19864, %f19871, %f19855;
	fma.rn.f32 	%f19936, %f19864, %f19872, %f19856;
	ld.shared.v4.f32 	{%f19937, %f19938, %f19939, %f19940}, [%r9+3072];
	ld.shared.v4.f32 	{%f19941, %f19942, %f19943, %f19944}, [%r9+3328];
	ld.shared.v4.f32 	{%f19945, %f19946, %f19947, %f19948}, [%r283+3072];
	ld.shared.v4.f32 	{%f19949, %f19950, %f19951, %f19952}, [%r283+3328];
	fma.rn.f32 	%f19953, %f19937, %f19945, %f19873;
	fma.rn.f32 	%f19954, %f19937, %f19946, %f19874;
	fma.rn.f32 	%f19955, %f19937, %f19947, %f19875;
	fma.rn.f32 	%f19956, %f19937, %f19948, %f19876;
	fma.rn.f32 	%f19957, %f19937, %f19949, %f19877;
	fma.rn.f32 	%f19958, %f19937, %f19950, %f19878;
	fma.rn.f32 	%f19959, %f19937, %f19951, %f19879;
	fma.rn.f32 	%f19960, %f19937, %f19952, %f19880;
	fma.rn.f32 	%f19961, %f19938, %f19945, %f19881;
	fma.rn.f32 	%f19962, %f19938, %f19946, %f19882;
	fma.rn.f32 	%f19963, %f19938, %f19947, %f19883;
	fma.rn.f32 	%f19964, %f19938, %f19948, %f19884;
	fma.rn.f32 	%f19965, %f19938, %f19949, %f19885;
	fma.rn.f32 	%f19966, %f19938, %f19950, %f19886;
	fma.rn.f32 	%f19967, %f19938, %f19951, %f19887;
	fma.rn.f32 	%f19968, %f19938, %f19952, %f19888;
	fma.rn.f32 	%f19969, %f19939, %f19945, %f19889;
	fma.rn.f32 	%f19970, %f19939, %f19946, %f19890;
	fma.rn.f32 	%f19971, %f19939, %f19947, %f19891;
	fma.rn.f32 	%f19972, %f19939, %f19948, %f19892;
	fma.rn.f32 	%f19973, %f19939, %f19949, %f19893;
	fma.rn.f32 	%f19974, %f19939, %f19950, %f19894;
	fma.rn.f32 	%f19975, %f19939, %f19951, %f19895;
	fma.rn.f32 	%f19976, %f19939, %f19952, %f19896;
	fma.rn.f32 	%f19977, %f19940, %f19945, %f19897;
	fma.rn.f32 	%f19978, %f19940, %f19946, %f19898;
	fma.rn.f32 	%f19979, %f19940, %f19947, %f19899;
	fma.rn.f32 	%f19980, %f19940, %f19948, %f19900;
	fma.rn.f32 	%f19981, %f19940, %f19949, %f19901;
	fma.rn.f32 	%f19982, %f19940, %f19950, %f19902;
	fma.rn.f32 	%f19983, %f19940, %f19951, %f19903;
	fma.rn.f32 	%f19984, %f19940, %f19952, %f19904;
	fma.rn.f32 	%f19985, %f19941, %f19945, %f19905;
	fma.rn.f32 	%f19986, %f19941, %f19946, %f19906;
	fma.rn.f32 	%f19987, %f19941, %f19947, %f19907;
	fma.rn.f32 	%f19988, %f19941, %f19948, %f19908;
	fma.rn.f32 	%f19989, %f19941, %f19949, %f19909;
	fma.rn.f32 	%f19990, %f19941, %f19950, %f19910;
	fma.rn.f32 	%f19991, %f19941, %f19951, %f19911;
	fma.rn.f32 	%f19992, %f19941, %f19952, %f19912;
	fma.rn.f32 	%f19993, %f19942, %f19945, %f19913;
	fma.rn.f32 	%f19994, %f19942, %f19946, %f19914;
	fma.rn.f32 	%f19995, %f19942, %f19947, %f19915;
	fma.rn.f32 	%f19996, %f19942, %f19948, %f19916;
	fma.rn.f32 	%f19997, %f19942, %f19949, %f19917;
	fma.rn.f32 	%f19998, %f19942, %f19950, %f19918;
	fma.rn.f32 	%f19999, %f19942, %f19951, %f19919;
	fma.rn.f32 	%f20000, %f19942, %f19952, %f19920;
	fma.rn.f32 	%f20001, %f19943, %f19945, %f19921;
	fma.rn.f32 	%f20002, %f19943, %f19946, %f19922;
	fma.rn.f32 	%f20003, %f19943, %f19947, %f19923;
	fma.rn.f32 	%f20004, %f19943, %f19948, %f19924;
	fma.rn.f32 	%f20005, %f19943, %f19949, %f19925;
	fma.rn.f32 	%f20006, %f19943, %f19950, %f19926;
	fma.rn.f32 	%f20007, %f19943, %f19951, %f19927;
	fma.rn.f32 	%f20008, %f19943, %f19952, %f19928;
	fma.rn.f32 	%f20009, %f19944, %f19945, %f19929;
	fma.rn.f32 	%f20010, %f19944, %f19946, %f19930;
	fma.rn.f32 	%f20011, %f19944, %f19947, %f19931;
	fma.rn.f32 	%f20012, %f19944, %f19948, %f19932;
	fma.rn.f32 	%f20013, %f19944, %f19949, %f19933;
	fma.rn.f32 	%f20014, %f19944, %f19950, %f19934;
	fma.rn.f32 	%f20015, %f19944, %f19951, %f19935;
	fma.rn.f32 	%f20016, %f19944, %f19952, %f19936;
	ld.shared.v4.f32 	{%f20017, %f20018, %f20019, %f20020}, [%r9+3584];
	ld.shared.v4.f32 	{%f20021, %f20022, %f20023, %f20024}, [%r9+3840];
	ld.shared.v4.f32 	{%f20025, %f20026, %f20027, %f20028}, [%r283+3584];
	ld.shared.v4.f32 	{%f20029, %f20030, %f20031, %f20032}, [%r283+3840];
	fma.rn.f32 	%f1025, %f20017, %f20025, %f19953;
	fma.rn.f32 	%f1026, %f20017, %f20026, %f19954;
	fma.rn.f32 	%f1027, %f20017, %f20027, %f19955;
	fma.rn.f32 	%f1028, %f20017, %f20028, %f19956;
	fma.rn.f32 	%f1029, %f20017, %f20029, %f19957;
	fma.rn.f32 	%f1030, %f20017, %f20030, %f19958;
	fma.rn.f32 	%f1031, %f20017, %f20031, %f19959;
	fma.rn.f32 	%f1032, %f20017, %f20032, %f19960;
	fma.rn.f32 	%f1033, %f20018, %f20025, %f19961;
	fma.rn.f32 	%f1034, %f20018, %f20026, %f19962;
	fma.rn.f32 	%f1035, %f20018, %f20027, %f19963;
	fma.rn.f32 	%f1036, %f20018, %f20028, %f19964;
	fma.rn.f32 	%f1037, %f20018, %f20029, %f19965;
	fma.rn.f32 	%f1038, %f20018, %f20030, %f19966;
	fma.rn.f32 	%f1039, %f20018, %f20031, %f19967;
	fma.rn.f32 	%f1040, %f20018, %f20032, %f19968;
	fma.rn.f32 	%f1041, %f20019, %f20025, %f19969;
	fma.rn.f32 	%f1042, %f20019, %f20026, %f19970;
	fma.rn.f32 	%f1043, %f20019, %f20027, %f19971;
	fma.rn.f32 	%f1044, %f20019, %f20028, %f19972;
	fma.rn.f32 	%f1045, %f20019, %f20029, %f19973;
	fma.rn.f32 	%f1046, %f20019, %f20030, %f19974;
	fma.rn.f32 	%f1047, %f20019, %f20031, %f19975;
	fma.rn.f32 	%f1048, %f20019, %f20032, %f19976;
	fma.rn.f32 	%f1049, %f20020, %f20025, %f19977;
	fma.rn.f32 	%f1050, %f20020, %f20026, %f19978;
	fma.rn.f32 	%f1051, %f20020, %f20027, %f19979;
	fma.rn.f32 	%f1052, %f20020, %f20028, %f19980;
	fma.rn.f32 	%f1053, %f20020, %f20029, %f19981;
	fma.rn.f32 	%f1054, %f20020, %f20030, %f19982;
	fma.rn.f32 	%f1055, %f20020, %f20031, %f19983;
	fma.rn.f32 	%f1056, %f20020, %f20032, %f19984;
	fma.rn.f32 	%f1057, %f20021, %f20025, %f19985;
	fma.rn.f32 	%f1058, %f20021, %f20026, %f19986;
	fma.rn.f32 	%f1059, %f20021, %f20027, %f19987;
	fma.rn.f32 	%f1060, %f20021, %f20028, %f19988;
	fma.rn.f32 	%f1061, %f20021, %f20029, %f19989;
	fma.rn.f32 	%f1062, %f20021, %f20030, %f19990;
	fma.rn.f32 	%f1063, %f20021, %f20031, %f19991;
	fma.rn.f32 	%f1064, %f20021, %f20032, %f19992;
	fma.rn.f32 	%f1065, %f20022, %f20025, %f19993;
	fma.rn.f32 	%f1066, %f20022, %f20026, %f19994;
	fma.rn.f32 	%f1067, %f20022, %f20027, %f19995;
	fma.rn.f32 	%f1068, %f20022, %f20028, %f19996;
	fma.rn.f32 	%f1069, %f20022, %f20029, %f19997;
	fma.rn.f32 	%f1070, %f20022, %f20030, %f19998;
	fma.rn.f32 	%f1071, %f20022, %f20031, %f19999;
	fma.rn.f32 	%f1072, %f20022, %f20032, %f20000;
	fma.rn.f32 	%f1073, %f20023, %f20025, %f20001;
	fma.rn.f32 	%f1074, %f20023, %f20026, %f20002;
	fma.rn.f32 	%f1075, %f20023, %f20027, %f20003;
	fma.rn.f32 	%f1076, %f20023, %f20028, %f20004;
	fma.rn.f32 	%f1077, %f20023, %f20029, %f20005;
	fma.rn.f32 	%f1078, %f20023, %f20030, %f20006;
	fma.rn.f32 	%f1079, %f20023, %f20031, %f20007;
	fma.rn.f32 	%f1080, %f20023, %f20032, %f20008;
	fma.rn.f32 	%f1081, %f20024, %f20025, %f20009;
	fma.rn.f32 	%f1082, %f20024, %f20026, %f20010;
	fma.rn.f32 	%f1083, %f20024, %f20027, %f20011;
	fma.rn.f32 	%f1084, %f20024, %f20028, %f20012;
	fma.rn.f32 	%f1085, %f20024, %f20029, %f20013;
	fma.rn.f32 	%f1086, %f20024, %f20030, %f20014;
	fma.rn.f32 	%f1087, %f20024, %f20031, %f20015;
	fma.rn.f32 	%f1088, %f20024, %f20032, %f20016;
	@%p16 bra 	$L__BB3_32;
	shl.b32 	%r298, %r184, 11;
	and.b32  	%r299, %r298, 2048;
	add.s32 	%r300, %r9, %r299;
	st.shared.f32 	[%r300+4096], %f5;
	st.shared.f32 	[%r300+4608], %f6;
	st.shared.f32 	[%r300+5120], %f7;
	st.shared.f32 	[%r300+5632], %f8;
	st.shared.f32 	[%r300+4100], %f13;
	st.shared.f32 	[%r300+4612], %f14;
	st.shared.f32 	[%r300+5124], %f15;
	st.shared.f32 	[%r300+5636], %f16;
	st.shared.f32 	[%r300+4104], %f21;
	st.shared.f32 	[%r300+4616], %f22;
	st.shared.f32 	[%r300+5128], %f23;
	st.shared.f32 	[%r300+5640], %f24;
	st.shared.f32 	[%r300+4108], %f29;
	st.shared.f32 	[%r300+4620], %f30;
	st.shared.f32 	[%r300+5132], %f31;
	st.shared.f32 	[%r300+5644], %f32;
	st.shared.f32 	[%r300+4352], %f37;
	st.shared.f32 	[%r300+4864], %f38;
	st.shared.f32 	[%r300+5376], %f39;
	st.shared.f32 	[%r300+5888], %f40;
	st.shared.f32 	[%r300+4356], %f45;
	st.shared.f32 	[%r300+4868], %f46;
	st.shared.f32 	[%r300+5380], %f47;
	st.shared.f32 	[%r300+5892], %f48;
	st.shared.f32 	[%r300+4360], %f53;
	st.shared.f32 	[%r300+4872], %f54;
	st.shared.f32 	[%r300+5384], %f55;
	st.shared.f32 	[%r300+5896], %f56;
	st.shared.f32 	[%r300+4364], %f61;
	st.shared.f32 	[%r300+4876], %f62;
	st.shared.f32 	[%r300+5388], %f63;
	st.shared.f32 	[%r300+5900], %f64;
$L__BB3_32:
	ld.param.u64 	%rd27, [_Z16sgemm_b2b_kernelILi640000ELi128ELi128ELi128EEvPfS0_S0_S0_S0__param_4];
	cvta.to.global.u64 	%rd19, %rd27;
	st.shared.v4.f32 	[%r280+4096], {%f1021, %f1022, %f1023, %f1024};
	bar.sync 	0;
	ld.shared.v4.f32 	{%f20033, %f20034, %f20035, %f20036}, [%r9+4096];
	ld.shared.v4.f32 	{%f20037, %f20038, %f20039, %f20040}, [%r9+4352];
	ld.shared.v4.f32 	{%f20041, %f20042, %f20043, %f20044}, [%r283+4096];
	ld.shared.v4.f32 	{%f20045, %f20046, %f20047, %f20048}, [%r283+4352];
	fma.rn.f32 	%f20049, %f20033, %f20041, %f1025;
	fma.rn.f32 	%f20050, %f20033, %f20042, %f1026;
	fma.rn.f32 	%f20051, %f20033, %f20043, %f1027;
	fma.rn.f32 	%f20052, %f20033, %f20044, %f1028;
	fma.rn.f32 	%f20053, %f20033, %f20045, %f1029;
	fma.rn.f32 	%f20054, %f20033, %f20046, %f1030;
	fma.rn.f32 	%f20055, %f20033, %f20047, %f1031;
	fma.rn.f32 	%f20056, %f20033, %f20048, %f1032;
	fma.rn.f32 	%f20057, %f20034, %f20041, %f1033;
	fma.rn.f32 	%f20058, %f20034, %f20042, %f1034;
	fma.rn.f32 	%f20059, %f20034, %f20043, %f1035;
	fma.rn.f32 	%f20060, %f20034, %f20044, %f1036;
	fma.rn.f32 	%f20061, %f20034, %f20045, %f1037;
	fma.rn.f32 	%f20062, %f20034, %f20046, %f1038;
	fma.rn.f32 	%f20063, %f20034, %f20047, %f1039;
	fma.rn.f32 	%f20064, %f20034, %f20048, %f1040;
	fma.rn.f32 	%f20065, %f20035, %f20041, %f1041;
	fma.rn.f32 	%f20066, %f20035, %f20042, %f1042;
	fma.rn.f32 	%f20067, %f20035, %f20043, %f1043;
	fma.rn.f32 	%f20068, %f20035, %f20044, %f1044;
	fma.rn.f32 	%f20069, %f20035, %f20045, %f1045;
	fma.rn.f32 	%f20070, %f20035, %f20046, %f1046;
	fma.rn.f32 	%f20071, %f20035, %f20047, %f1047;
	fma.rn.f32 	%f20072, %f20035, %f20048, %f1048;
	fma.rn.f32 	%f20073, %f20036, %f20041, %f1049;
	fma.rn.f32 	%f20074, %f20036, %f20042, %f1050;
	fma.rn.f32 	%f20075, %f20036, %f20043, %f1051;
	fma.rn.f32 	%f20076, %f20036, %f20044, %f1052;
	fma.rn.f32 	%f20077, %f20036, %f20045, %f1053;
	fma.rn.f32 	%f20078, %f20036, %f20046, %f1054;
	fma.rn.f32 	%f20079, %f20036, %f20047, %f1055;
	fma.rn.f32 	%f20080, %f20036, %f20048, %f1056;
	fma.rn.f32 	%f20081, %f20037, %f20041, %f1057;
	fma.rn.f32 	%f20082, %f20037, %f20042, %f1058;
	fma.rn.f32 	%f20083, %f20037, %f20043, %f1059;
	fma.rn.f32 	%f20084, %f20037, %f20044, %f1060;
	fma.rn.f32 	%f20085, %f20037, %f20045, %f1061;
	fma.rn.f32 	%f20086, %f20037, %f20046, %f1062;
	fma.rn.f32 	%f20087, %f20037, %f20047, %f1063;
	fma.rn.f32 	%f20088, %f20037, %f20048, %f1064;
	fma.rn.f32 	%f20089, %f20038, %f20041, %f1065;
	fma.rn.f32 	%f20090, %f20038, %f20042, %f1066;
	fma.rn.f32 	%f20091, %f20038, %f20043, %f1067;
	fma.rn.f32 	%f20092, %f20038, %f20044, %f1068;
	fma.rn.f32 	%f20093, %f20038, %f20045, %f1069;
	fma.rn.f32 	%f20094, %f20038, %f20046, %f1070;
	fma.rn.f32 	%f20095, %f20038, %f20047, %f1071;
	fma.rn.f32 	%f20096, %f20038, %f20048, %f1072;
	fma.rn.f32 	%f20097, %f20039, %f20041, %f1073;
	fma.rn.f32 	%f20098, %f20039, %f20042, %f1074;
	fma.rn.f32 	%f20099, %f20039, %f20043, %f1075;
	fma.rn.f32 	%f20100, %f20039, %f20044, %f1076;
	fma.rn.f32 	%f20101, %f20039, %f20045, %f1077;
	fma.rn.f32 	%f20102, %f20039, %f20046, %f1078;
	fma.rn.f32 	%f20103, %f20039, %f20047, %f1079;
	fma.rn.f32 	%f20104, %f20039, %f20048, %f1080;
	fma.rn.f32 	%f20105, %f20040, %f20041, %f1081;
	fma.rn.f32 	%f20106, %f20040, %f20042, %f1082;
	fma.rn.f32 	%f20107, %f20040, %f20043, %f1083;
	fma.rn.f32 	%f20108, %f20040, %f20044, %f1084;
	fma.rn.f32 	%f20109, %f20040, %f20045, %f1085;
	fma.rn.f32 	%f20110, %f20040, %f20046, %f1086;
	fma.rn.f32 	%f20111, %f20040, %f20047, %f1087;
	fma.rn.f32 	%f20112, %f20040, %f20048, %f1088;
	ld.shared.v4.f32 	{%f20113, %f20114, %f20115, %f20116}, [%r9+4608];
	ld.shared.v4.f32 	{%f20117, %f20118, %f20119, %f20120}, [%r9+4864];
	ld.shared.v4.f32 	{%f20121, %f20122, %f20123, %f20124}, [%r283+4608];
	ld.shared.v4.f32 	{%f20125, %f20126, %f20127, %f20128}, [%r283+4864];
	fma.rn.f32 	%f20129, %f20113, %f20121, %f20049;
	fma.rn.f32 	%f20130, %f20113, %f20122, %f20050;
	fma.rn.f32 	%f20131, %f20113, %f20123, %f20051;
	fma.rn.f32 	%f20132, %f20113, %f20124, %f20052;
	fma.rn.f32 	%f20133, %f20113, %f20125, %f20053;
	fma.rn.f32 	%f20134, %f20113, %f20126, %f20054;
	fma.rn.f32 	%f20135, %f20113, %f20127, %f20055;
	fma.rn.f32 	%f20136, %f20113, %f20128, %f20056;
	fma.rn.f32 	%f20137, %f20114, %f20121, %f20057;
	fma.rn.f32 	%f20138, %f20114, %f20122, %f20058;
	fma.rn.f32 	%f20139, %f20114, %f20123, %f20059;
	fma.rn.f32 	%f20140, %f20114, %f20124, %f20060;
	fma.rn.f32 	%f20141, %f20114, %f20125, %f20061;
	fma.rn.f32 	%f20142, %f20114, %f20126, %f20062;
	fma.rn.f32 	%f20143, %f20114, %f20127, %f20063;
	fma.rn.f32 	%f20144, %f20114, %f20128, %f20064;
	fma.rn.f32 	%f20145, %f20115, %f20121, %f20065;
	fma.rn.f32 	%f20146, %f20115, %f20122, %f20066;
	fma.rn.f32 	%f20147, %f20115, %f20123, %f20067;
	fma.rn.f32 	%f20148, %f20115, %f20124, %f20068;
	fma.rn.f32 	%f20149, %f20115, %f20125, %f20069;
	fma.rn.f32 	%f20150, %f20115, %f20126, %f20070;
	fma.rn.f32 	%f20151, %f20115, %f20127, %f20071;
	fma.rn.f32 	%f20152, %f20115, %f20128, %f20072;
	fma.rn.f32 	%f20153, %f20116, %f20121, %f20073;
	fma.rn.f32 	%f20154, %f20116, %f20122, %f20074;
	fma.rn.f32 	%f20155, %f20116, %f20123, %f20075;
	fma.rn.f32 	%f20156, %f20116, %f20124, %f20076;
	fma.rn.f32 	%f20157, %f20116, %f20125, %f20077;
	fma.rn.f32 	%f20158, %f20116, %f20126, %f20078;
	fma.rn.f32 	%f20159, %f20116, %f20127, %f20079;
	fma.rn.f32 	%f20160, %f20116, %f20128, %f20080;
	fma.rn.f32 	%f20161, %f20117, %f20121, %f20081;
	fma.rn.f32 	%f20162, %f20117, %f20122, %f20082;
	fma.rn.f32 	%f20163, %f20117, %f20123, %f20083;
	fma.rn.f32 	%f20164, %f20117, %f20124, %f20084;
	fma.rn.f32 	%f20165, %f20117, %f20125, %f20085;
	fma.rn.f32 	%f20166, %f20117, %f20126, %f20086;
	fma.rn.f32 	%f20167, %f20117, %f20127, %f20087;
	fma.rn.f32 	%f20168, %f20117, %f20128, %f20088;
	fma.rn.f32 	%f20169, %f20118, %f20121, %f20089;
	fma.rn.f32 	%f20170, %f20118, %f20122, %f20090;
	fma.rn.f32 	%f20171, %f20118, %f20123, %f20091;
	fma.rn.f32 	%f20172, %f20118, %f20124, %f20092;
	fma.rn.f32 	%f20173, %f20118, %f20125, %f20093;
	fma.rn.f32 	%f20174, %f20118, %f20126, %f20094;
	fma.rn.f32 	%f20175, %f20118, %f20127, %f20095;
	fma.rn.f32 	%f20176, %f20118, %f20128, %f20096;
	fma.rn.f32 	%f20177, %f20119, %f20121, %f20097;
	fma.rn.f32 	%f20178, %f20119, %f20122, %f20098;
	fma.rn.f32 	%f20179, %f20119, %f20123, %f20099;
	fma.rn.f32 	%f20180, %f20119, %f20124, %f20100;
	fma.rn.f32 	%f20181, %f20119, %f20125, %f20101;
	fma.rn.f32 	%f20182, %f20119, %f20126, %f20102;
	fma.rn.f32 	%f20183, %f20119, %f20127, %f20103;
	fma.rn.f32 	%f20184, %f20119, %f20128, %f20104;
	fma.rn.f32 	%f20185, %f20120, %f20121, %f20105;
	fma.rn.f32 	%f20186, %f20120, %f20122, %f20106;
	fma.rn.f32 	%f20187, %f20120, %f20123, %f20107;
	fma.rn.f32 	%f20188, %f20120, %f20124, %f20108;
	fma.rn.f32 	%f20189, %f20120, %f20125, %f20109;
	fma.rn.f32 	%f20190, %f20120, %f20126, %f20110;
	fma.rn.f32 	%f20191, %f20120, %f20127, %f20111;
	fma.rn.f32 	%f20192, %f20120, %f20128, %f20112;
	ld.shared.v4.f32 	{%f20193, %f20194, %f20195, %f20196}, [%r9+5120];
	ld.shared.v4.f32 	{%f20197, %f20198, %f20199, %f20200}, [%r9+5376];
	ld.shared.v4.f32 	{%f20201, %f20202, %f20203, %f20204}, [%r283+5120];
	ld.shared.v4.f32 	{%f20205, %f20206, %f20207, %f20208}, [%r283+5376];
	fma.rn.f32 	%f20209, %f20193, %f20201, %f20129;
	fma.rn.f32 	%f20210, %f20193, %f20202, %f20130;
	fma.rn.f32 	%f20211, %f20193, %f20203, %f20131;
	fma.rn.f32 	%f20212, %f20193, %f20204, %f20132;
	fma.rn.f32 	%f20213, %f20193, %f20205, %f20133;
	fma.rn.f32 	%f20214, %f20193, %f20206, %f20134;
	fma.rn.f32 	%f20215, %f20193, %f20207, %f20135;
	fma.rn.f32 	%f20216, %f20193, %f20208, %f20136;
	fma.rn.f32 	%f20217, %f20194, %f20201, %f20137;
	fma.rn.f32 	%f20218, %f20194, %f20202, %f20138;
	fma.rn.f32 	%f20219, %f20194, %f20203, %f20139;
	fma.rn.f32 	%f20220, %f20194, %f20204, %f20140;
	fma.rn.f32 	%f20221, %f20194, %f20205, %f20141;
	fma.rn.f32 	%f20222, %f20194, %f20206, %f20142;
	fma.rn.f32 	%f20223, %f20194, %f20207, %f20143;
	fma.rn.f32 	%f20224, %f20194, %f20208, %f20144;
	fma.rn.f32 	%f20225, %f20195, %f20201, %f20145;
	fma.rn.f32 	%f20226, %f20195, %f20202, %f20146;
	fma.rn.f32 	%f20227, %f20195, %f20203, %f20147;
	fma.rn.f32 	%f20228, %f20195, %f20204, %f20148;
	fma.rn.f32 	%f20229, %f20195, %f20205, %f20149;
	fma.rn.f32 	%f20230, %f20195, %f20206, %f20150;
	fma.rn.f32 	%f20231, %f20195, %f20207, %f20151;
	fma.rn.f32 	%f20232, %f20195, %f20208, %f20152;
	fma.rn.f32 	%f20233, %f20196, %f20201, %f20153;
	fma.rn.f32 	%f20234, %f20196, %f20202, %f20154;
	fma.rn.f32 	%f20235, %f20196, %f20203, %f20155;
	fma.rn.f32 	%f20236, %f20196, %f20204, %f20156;
	fma.rn.f32 	%f20237, %f20196, %f20205, %f20157;
	fma.rn.f32 	%f20238, %f20196, %f20206, %f20158;
	fma.rn.f32 	%f20239, %f20196, %f20207, %f20159;
	fma.rn.f32 	%f20240, %f20196, %f20208, %f20160;
	fma.rn.f32 	%f20241, %f20197, %f20201, %f20161;
	fma.rn.f32 	%f20242, %f20197, %f20202, %f20162;
	fma.rn.f32 	%f20243, %f20197, %f20203, %f20163;
	fma.rn.f32 	%f20244, %f20197, %f20204, %f20164;
	fma.rn.f32 	%f20245, %f20197, %f20205, %f20165;
	fma.rn.f32 	%f20246, %f20197, %f20206, %f20166;
	fma.rn.f32 	%f20247, %f20197, %f20207, %f20167;
	fma.rn.f32 	%f20248, %f20197, %f20208, %f20168;
	fma.rn.f32 	%f20249, %f20198, %f20201, %f20169;
	fma.rn.f32 	%f20250, %f20198, %f20202, %f20170;
	fma.rn.f32 	%f20251, %f20198, %f20203, %f20171;
	fma.rn.f32 	%f20252, %f20198, %f20204, %f20172;
	fma.rn.f32 	%f20253, %f20198, %f20205, %f20173;
	fma.rn.f32 	%f20254, %f20198, %f20206, %f20174;
	fma.rn.f32 	%f20255, %f20198, %f20207, %f20175;
	fma.rn.f32 	%f20256, %f20198, %f20208, %f20176;
	fma.rn.f32 	%f20257, %f20199, %f20201, %f20177;
	fma.rn.f32 	%f20258, %f20199, %f20202, %f20178;
	fma.rn.f32 	%f20259, %f20199, %f20203, %f20179;
	fma.rn.f32 	%f20260, %f20199, %f20204, %f20180;
	fma.rn.f32 	%f20261, %f20199, %f20205, %f20181;
	fma.rn.f32 	%f20262, %f20199, %f20206, %f20182;
	fma.rn.f32 	%f20263, %f20199, %f20207, %f20183;
	fma.rn.f32 	%f20264, %f20199, %f20208, %f20184;
	fma.rn.f32 	%f20265, %f20200, %f20201, %f20185;
	fma.rn.f32 	%f20266, %f20200, %f20202, %f20186;
	fma.rn.f32 	%f20267, %f20200, %f20203, %f20187;
	fma.rn.f32 	%f20268, %f20200, %f20204, %f20188;
	fma.rn.f32 	%f20269, %f20200, %f20205, %f20189;
	fma.rn.f32 	%f20270, %f20200, %f20206, %f20190;
	fma.rn.f32 	%f20271, %f20200, %f20207, %f20191;
	fma.rn.f32 	%f20272, %f20200, %f20208, %f20192;
	ld.shared.v4.f32 	{%f20273, %f20274, %f20275, %f20276}, [%r9+5632];
	ld.shared.v4.f32 	{%f20277, %f20278, %f20279, %f20280}, [%r9+5888];
	ld.shared.v4.f32 	{%f20281, %f20282, %f20283, %f20284}, [%r283+5632];
	ld.shared.v4.f32 	{%f20285, %f20286, %f20287, %f20288}, [%r283+5888];
	fma.rn.f32 	%f20289, %f20273, %f20281, %f20209;
	fma.rn.f32 	%f20290, %f20273, %f20282, %f20210;
	fma.rn.f32 	%f20291, %f20273, %f20283, %f20211;
	fma.rn.f32 	%f20292, %f20273, %f20284, %f20212;
	fma.rn.f32 	%f20293, %f20273, %f20285, %f20213;
	fma.rn.f32 	%f20294, %f20273, %f20286, %f20214;
	fma.rn.f32 	%f20295, %f20273, %f20287, %f20215;
	fma.rn.f32 	%f20296, %f20273, %f20288, %f20216;
	fma.rn.f32 	%f20297, %f20274, %f20281, %f20217;
	fma.rn.f32 	%f20298, %f20274, %f20282, %f20218;
	fma.rn.f32 	%f20299, %f20274, %f20283, %f20219;
	fma.rn.f32 	%f20300, %f20274, %f20284, %f20220;
	fma.rn.f32 	%f20301, %f20274, %f20285, %f20221;
	fma.rn.f32 	%f20302, %f20274, %f20286, %f20222;
	fma.rn.f32 	%f20303, %f20274, %f20287, %f20223;
	fma.rn.f32 	%f20304, %f20274, %f20288, %f20224;
	fma.rn.f32 	%f20305, %f20275, %f20281, %f20225;
	fma.rn.f32 	%f20306, %f20275, %f20282, %f20226;
	fma.rn.f32 	%f20307, %f20275, %f20283, %f20227;
	fma.rn.f32 	%f20308, %f20275, %f20284, %f20228;
	fma.rn.f32 	%f20309, %f20275, %f20285, %f20229;
	fma.rn.f32 	%f20310, %f20275, %f20286, %f20230;
	fma.rn.f32 	%f20311, %f20275, %f20287, %f20231;
	fma.rn.f32 	%f20312, %f20275, %f20288, %f20232;
	fma.rn.f32 	%f20313, %f20276, %f20281, %f20233;
	fma.rn.f32 	%f20314, %f20276, %f20282, %f20234;
	fma.rn.f32 	%f20315, %f20276, %f20283, %f20235;
	fma.rn.f32 	%f20316, %f20276, %f20284, %f20236;
	fma.rn.f32 	%f20317, %f20276, %f20285, %f20237;
	fma.rn.f32 	%f20318, %f20276, %f20286, %f20238;
	fma.rn.f32 	%f20319, %f20276, %f20287, %f20239;
	fma.rn.f32 	%f20320, %f20276, %f20288, %f20240;
	fma.rn.f32 	%f20321, %f20277, %f20281, %f20241;
	fma.rn.f32 	%f20322, %f20277, %f20282, %f20242;
	fma.rn.f32 	%f20323, %f20277, %f20283, %f20243;
	fma.rn.f32 	%f20324, %f20277, %f20284, %f20244;
	fma.rn.f32 	%f20325, %f20277, %f20285, %f20245;
	fma.rn.f32 	%f20326, %f20277, %f20286, %f20246;
	fma.rn.f32 	%f20327, %f20277, %f20287, %f20247;
	fma.rn.f32 	%f20328, %f20277, %f20288, %f20248;
	fma.rn.f32 	%f20329, %f20278, %f20281, %f20249;
	fma.rn.f32 	%f20330, %f20278, %f20282, %f20250;
	fma.rn.f32 	%f20331, %f20278, %f20283, %f20251;
	fma.rn.f32 	%f20332, %f20278, %f20284, %f20252;
	fma.rn.f32 	%f20333, %f20278, %f20285, %f20253;
	fma.rn.f32 	%f20334, %f20278, %f20286, %f20254;
	fma.rn.f32 	%f20335, %f20278, %f20287, %f20255;
	fma.rn.f32 	%f20336, %f20278, %f20288, %f20256;
	fma.rn.f32 	%f20337, %f20279, %f20281, %f20257;
	fma.rn.f32 	%f20338, %f20279, %f20282, %f20258;
	fma.rn.f32 	%f20339, %f20279, %f20283, %f20259;
	fma.rn.f32 	%f20340, %f20279, %f20284, %f20260;
	fma.rn.f32 	%f20341, %f20279, %f20285, %f20261;
	fma.rn.f32 	%f20342, %f20279, %f20286, %f20262;
	fma.rn.f32 	%f20343, %f20279, %f20287, %f20263;
	fma.rn.f32 	%f20344, %f20279, %f20288, %f20264;
	fma.rn.f32 	%f20345, %f20280, %f20281, %f20265;
	fma.rn.f32 	%f20346, %f20280, %f20282, %f20266;
	fma.rn.f32 	%f20347, %f20280, %f20283, %f20267;
	fma.rn.f32 	%f20348, %f20280, %f20284, %f20268;
	fma.rn.f32 	%f20349, %f20280, %f20285, %f20269;
	fma.rn.f32 	%f20350, %f20280, %f20286, %f20270;
	fma.rn.f32 	%f20351, %f20280, %f20287, %f20271;
	fma.rn.f32 	%f20352, %f20280, %f20288, %f20272;
	ld.shared.v4.f32 	{%f20353, %f20354, %f20355, %f20356}, [%r9+6144];
	ld.shared.v4.f32 	{%f20357, %f20358, %f20359, %f20360}, [%r9+6400];
	ld.shared.v4.f32 	{%f20361, %f20362, %f20363, %f20364}, [%r283+6144];
	ld.shared.v4.f32 	{%f20365, %f20366, %f20367, %f20368}, [%r283+6400];
	fma.rn.f32 	%f20369, %f20353, %f20361, %f20289;
	fma.rn.f32 	%f20370, %f20353, %f20362, %f20290;
	fma.rn.f32 	%f20371, %f20353, %f20363, %f20291;
	fma.rn.f32 	%f20372, %f20353, %f20364, %f20292;
	fma.rn.f32 	%f20373, %f20353, %f20365, %f20293;
	fma.rn.f32 	%f20374, %f20353, %f20366, %f20294;
	fma.rn.f32 	%f20375, %f20353, %f20367, %f20295;
	fma.rn.f32 	%f20376, %f20353, %f20368, %f20296;
	fma.rn.f32 	%f20377, %f20354, %f20361, %f20297;
	fma.rn.f32 	%f20378, %f20354, %f20362, %f20298;
	fma.rn.f32 	%f20379, %f20354, %f20363, %f20299;
	fma.rn.f32 	%f20380, %f20354, %f20364, %f20300;
	fma.rn.f32 	%f20381, %f20354, %f20365, %f20301;
	fma.rn.f32 	%f20382, %f20354, %f20366, %f20302;
	fma.rn.f32 	%f20383, %f20354, %f20367, %f20303;
	fma.rn.f32 	%f20384, %f20354, %f20368, %f20304;
	fma.rn.f32 	%f20385, %f20355, %f20361, %f20305;
	fma.rn.f32 	%f20386, %f20355, %f20362, %f20306;
	fma.rn.f32 	%f20387, %f20355, %f20363, %f20307;
	fma.rn.f32 	%f20388, %f20355, %f20364, %f20308;
	fma.rn.f32 	%f20389, %f20355, %f20365, %f20309;
	fma.rn.f32 	%f20390, %f20355, %f20366, %f20310;
	fma.rn.f32 	%f20391, %f20355, %f20367, %f20311;
	fma.rn.f32 	%f20392, %f20355, %f20368, %f20312;
	fma.rn.f32 	%f20393, %f20356, %f20361, %f20313;
	fma.rn.f32 	%f20394, %f20356, %f20362, %f20314;
	fma.rn.f32 	%f20395, %f20356, %f20363, %f20315;
	fma.rn.f32 	%f20396, %f20356, %f20364, %f20316;
	fma.rn.f32 	%f20397, %f20356, %f20365, %f20317;
	fma.rn.f32 	%f20398, %f20356, %f20366, %f20318;
	fma.rn.f32 	%f20399, %f20356, %f20367, %f20319;
	fma.rn.f32 	%f20400, %f20356, %f20368, %f20320;
	fma.rn.f32 	%f20401, %f20357, %f20361, %f20321;
	fma.rn.f32 	%f20402, %f20357, %f20362, %f20322;
	fma.rn.f32 	%f20403, %f20357, %f20363, %f20323;
	fma.rn.f32 	%f20404, %f20357, %f20364, %f20324;
	fma.rn.f32 	%f20405, %f20357, %f20365, %f20325;
	fma.rn.f32 	%f20406, %f20357, %f20366, %f20326;
	fma.rn.f32 	%f20407, %f20357, %f20367, %f20327;
	fma.rn.f32 	%f20408, %f20357, %f20368, %f20328;
	fma.rn.f32 	%f20409, %f20358, %f20361, %f20329;
	fma.rn.f32 	%f20410, %f20358, %f20362, %f20330;
	fma.rn.f32 	%f20411, %f20358, %f20363, %f20331;
	fma.rn.f32 	%f20412, %f20358, %f20364, %f20332;
	fma.rn.f32 	%f20413, %f20358, %f20365, %f20333;
	fma.rn.f32 	%f20414, %f20358, %f20366, %f20334;
	fma.rn.f32 	%f20415, %f20358, %f20367, %f20335;
	fma.rn.f32 	%f20416, %f20358, %f20368, %f20336;
	fma.rn.f32 	%f20417, %f20359, %f20361, %f20337;
	fma.rn.f32 	%f20418, %f20359, %f20362, %f20338;
	fma.rn.f32 	%f20419, %f20359, %f20363, %f20339;
	fma.rn.f32 	%f20420, %f20359, %f20364, %f20340;
	fma.rn.f32 	%f20421, %f20359, %f20365, %f20341;
	fma.rn.f32 	%f20422, %f20359, %f20366, %f20342;
	fma.rn.f32 	%f20423, %f20359, %f20367, %f20343;
	fma.rn.f32 	%f20424, %f20359, %f20368, %f20344;
	fma.rn.f32 	%f20425, %f20360, %f20361, %f20345;
	fma.rn.f32 	%f20426, %f20360, %f20362, %f20346;
	fma.rn.f32 	%f20427, %f20360, %f20363, %f20347;
	fma.rn.f32 	%f20428, %f20360, %f20364, %f20348;
	fma.rn.f32 	%f20429, %f20360, %f20365, %f20349;
	fma.rn.f32 	%f20430, %f20360, %f20366, %f20350;
	fma.rn.f32 	%f20431, %f20360, %f20367, %f20351;
	fma.rn.f32 	%f20432, %f20360, %f20368, %f20352;
	ld.shared.v4.f32 	{%f20433, %f20434, %f20435, %f20436}, [%r9+6656];
	ld.shared.v4.f32 	{%f20437, %f20438, %f20439, %f20440}, [%r9+6912];
	ld.shared.v4.f32 	{%f20441, %f20442, %f20443, %f20444}, [%r283+6656];
	ld.shared.v4.f32 	{%f20445, %f20446, %f20447, %f20448}, [%r283+6912];
	fma.rn.f32 	%f20449, %f20433, %f20441, %f20369;
	fma.rn.f32 	%f20450, %f20433, %f20442, %f20370;
	fma.rn.f32 	%f20451, %f20433, %f20443, %f20371;
	fma.rn.f32 	%f20452, %f20433, %f20444, %f20372;
	fma.rn.f32 	%f20453, %f20433, %f20445, %f20373;
	fma.rn.f32 	%f20454, %f20433, %f20446, %f20374;
	fma.rn.f32 	%f20455, %f20433, %f20447, %f20375;
	fma.rn.f32 	%f20456, %f20433, %f20448, %f20376;
	fma.rn.f32 	%f20457, %f20434, %f20441, %f20377;
	fma.rn.f32 	%f20458, %f20434, %f20442, %f20378;
	fma.rn.f32 	%f20459, %f20434, %f20443, %f20379;
	fma.rn.f32 	%f20460, %f20434, %f20444, %f20380;
	fma.rn.f32 	%f20461, %f20434, %f20445, %f20381;
	fma.rn.f32 	%f20462, %f20434, %f20446, %f20382;
	fma.rn.f32 	%f20463, %f20434, %f20447, %f20383;
	fma.rn.f32 	%f20464, %f20434, %f20448, %f20384;
	fma.rn.f32 	%f20465, %f20435, %f20441, %f20385;
	fma.rn.f32 	%f20466, %f20435, %f20442, %f20386;
	fma.rn.f32 	%f20467, %f20435, %f20443, %f20387;
	fma.rn.f32 	%f20468, %f20435, %f20444, %f20388;
	fma.rn.f32 	%f20469, %f20435, %f20445, %f20389;
	fma.rn.f32 	%f20470, %f20435, %f20446, %f20390;
	fma.rn.f32 	%f20471, %f20435, %f20447, %f20391;
	fma.rn.f32 	%f20472, %f20435, %f20448, %f20392;
	fma.rn.f32 	%f20473, %f20436, %f20441, %f20393;
	fma.rn.f32 	%f20474, %f20436, %f20442, %f20394;
	fma.rn.f32 	%f20475, %f20436, %f20443, %f20395;
	fma.rn.f32 	%f20476, %f20436, %f20444, %f20396;
	fma.rn.f32 	%f20477, %f20436, %f20445, %f20397;
	fma.rn.f32 	%f20478, %f20436, %f20446, %f20398;
	fma.rn.f32 	%f20479, %f20436, %f20447, %f20399;
	fma.rn.f32 	%f20480, %f20436, %f20448, %f20400;
	fma.rn.f32 	%f20481, %f20437, %f20441, %f20401;
	fma.rn.f32 	%f20482, %f20437, %f20442, %f20402;
	fma.rn.f32 	%f20483, %f20437, %f20443, %f20403;
	fma.rn.f32 	%f20484, %f20437, %f20444, %f20404;
	fma.rn.f32 	%f20485, %f20437, %f20445, %f20405;
	fma.rn.f32 	%f20486, %f20437, %f20446, %f20406;
	fma.rn.f32 	%f20487, %f20437, %f20447, %f20407;
	fma.rn.f32 	%f20488, %f20437, %f20448, %f20408;
	fma.rn.f32 	%f20489, %f20438, %f20441, %f20409;
	fma.rn.f32 	%f20490, %f20438, %f20442, %f20410;
	fma.rn.f32 	%f20491, %f20438, %f20443, %f20411;
	fma.rn.f32 	%f20492, %f20438, %f20444, %f20412;
	fma.rn.f32 	%f20493, %f20438, %f20445, %f20413;
	fma.rn.f32 	%f20494, %f20438, %f20446, %f20414;
	fma.rn.f32 	%f20495, %f20438, %f20447, %f20415;
	fma.rn.f32 	%f20496, %f20438, %f20448, %f20416;
	fma.rn.f32 	%f20497, %f20439, %f20441, %f20417;
	fma.rn.f32 	%f20498, %f20439, %f20442, %f20418;
	fma.rn.f32 	%f20499, %f20439, %f20443, %f20419;
	fma.rn.f32 	%f20500, %f20439, %f20444, %f20420;
	fma.rn.f32 	%f20501, %f20439, %f20445, %f20421;
	fma.rn.f32 	%f20502, %f20439, %f20446, %f20422;
	fma.rn.f32 	%f20503, %f20439, %f20447, %f20423;
	fma.rn.f32 	%f20504, %f20439, %f20448, %f20424;
	fma.rn.f32 	%f20505, %f20440, %f20441, %f20425;
	fma.rn.f32 	%f20506, %f20440, %f20442, %f20426;
	fma.rn.f32 	%f20507, %f20440, %f20443, %f20427;
	fma.rn.f32 	%f20508, %f20440, %f20444, %f20428;
	fma.rn.f32 	%f20509, %f20440, %f20445, %f20429;
	fma.rn.f32 	%f20510, %f20440, %f20446, %f20430;
	fma.rn.f32 	%f20511, %f20440, %f20447, %f20431;
	fma.rn.f32 	%f20512, %f20440, %f20448, %f20432;
	ld.shared.v4.f32 	{%f20513, %f20514, %f20515, %f20516}, [%r9+7168];
	ld.shared.v4.f32 	{%f20517, %f20518, %f20519, %f20520}, [%r9+7424];
	ld.shared.v4.f32 	{%f20521, %f20522, %f20523, %f20524}, [%r283+7168];
	ld.shared.v4.f32 	{%f20525, %f20526, %f20527, %f20528}, [%r283+7424];
	fma.rn.f32 	%f20529, %f20513, %f20521, %f20449;
	fma.rn.f32 	%f20530, %f20513, %f20522, %f20450;
	fma.rn.f32 	%f20531, %f20513, %f20523, %f20451;
	fma.rn.f32 	%f20532, %f20513, %f20524, %f20452;
	fma.rn.f32 	%f20533, %f20513, %f20525, %f20453;
	fma.rn.f32 	%f20534, %f20513, %f20526, %f20454;
	fma.rn.f32 	%f20535, %f20513, %f20527, %f20455;
	fma.rn.f32 	%f20536, %f20513, %f20528, %f20456;
	fma.rn.f32 	%f20537, %f20514, %f20521, %f20457;
	fma.rn.f32 	%f20538, %f20514, %f20522, %f20458;
	fma.rn.f32 	%f20539, %f20514, %f20523, %f20459;
	fma.rn.f32 	%f20540, %f20514, %f20524, %f20460;
	fma.rn.f32 	%f20541, %f20514, %f20525, %f20461;
	fma.rn.f32 	%f20542, %f20514, %f20526, %f20462;
	fma.rn.f32 	%f20543, %f20514, %f20527, %f20463;
	fma.rn.f32 	%f20544, %f20514, %f20528, %f20464;
	fma.rn.f32 	%f20545, %f20515, %f20521, %f20465;
	fma.rn.f32 	%f20546, %f20515, %f20522, %f20466;
	fma.rn.f32 	%f20547, %f20515, %f20523, %f20467;
	fma.rn.f32 	%f20548, %f20515, %f20524, %f20468;
	fma.rn.f32 	%f20549, %f20515, %f20525, %f20469;
	fma.rn.f32 	%f20550, %f20515, %f20526, %f20470;
	fma.rn.f32 	%f20551, %f20515, %f20527, %f20471;
	fma.rn.f32 	%f20552, %f20515, %f20528, %f20472;
	fma.rn.f32 	%f20553, %f20516, %f20521, %f20473;
	fma.rn.f32 	%f20554, %f20516, %f20522, %f20474;
	fma.rn.f32 	%f20555, %f20516, %f20523, %f20475;
	fma.rn.f32 	%f20556, %f20516, %f20524, %f20476;
	fma.rn.f32 	%f20557, %f20516, %f20525, %f20477;
	fma.rn.f32 	%f20558, %f20516, %f20526, %f20478;
	fma.rn.f32 	%f20559, %f20516, %f20527, %f20479;
	fma.rn.f32 	%f20560, %f20516, %f20528, %f20480;
	fma.rn.f32 	%f20561, %f20517, %f20521, %f20481;
	fma.rn.f32 	%f20562, %f20517, %f20522, %f20482;
	fma.rn.f32 	%f20563, %f20517, %f20523, %f20483;
	fma.rn.f32 	%f20564, %f20517, %f20524, %f20484;
	fma.rn.f32 	%f20565, %f20517, %f20525, %f20485;
	fma.rn.f32 	%f20566, %f20517, %f20526, %f20486;
	fma.rn.f32 	%f20567, %f20517, %f20527, %f20487;
	fma.rn.f32 	%f20568, %f20517, %f20528, %f20488;
	fma.rn.f32 	%f20569, %f20518, %f20521, %f20489;
	fma.rn.f32 	%f20570, %f20518, %f20522, %f20490;
	fma.rn.f32 	%f20571, %f20518, %f20523, %f20491;
	fma.rn.f32 	%f20572, %f20518, %f20524, %f20492;
	fma.rn.f32 	%f20573, %f20518, %f20525, %f20493;
	fma.rn.f32 	%f20574, %f20518, %f20526, %f20494;
	fma.rn.f32 	%f20575, %f20518, %f20527, %f20495;
	fma.rn.f32 	%f20576, %f20518, %f20528, %f20496;
	fma.rn.f32 	%f20577, %f20519, %f20521, %f20497;
	fma.rn.f32 	%f20578, %f20519, %f20522, %f20498;
	fma.rn.f32 	%f20579, %f20519, %f20523, %f20499;
	fma.rn.f32 	%f20580, %f20519, %f20524, %f20500;
	fma.rn.f32 	%f20581, %f20519, %f20525, %f20501;
	fma.rn.f32 	%f20582, %f20519, %f20526, %f20502;
	fma.rn.f32 	%f20583, %f20519, %f20527, %f20503;
	fma.rn.f32 	%f20584, %f20519, %f20528, %f20504;
	fma.rn.f32 	%f20585, %f20520, %f20521, %f20505;
	fma.rn.f32 	%f20586, %f20520, %f20522, %f20506;
	fma.rn.f32 	%f20587, %f20520, %f20523, %f20507;
	fma.rn.f32 	%f20588, %f20520, %f20524, %f20508;
	fma.rn.f32 	%f20589, %f20520, %f20525, %f20509;
	fma.rn.f32 	%f20590, %f20520, %f20526, %f20510;
	fma.rn.f32 	%f20591, %f20520, %f20527, %f20511;
	fma.rn.f32 	%f20592, %f20520, %f20528, %f20512;
	ld.shared.v4.f32 	{%f20593, %f20594, %f20595, %f20596}, [%r9+7680];
	ld.shared.v4.f32 	{%f20597, %f20598, %f20599, %f20600}, [%r9+7936];
	ld.shared.v4.f32 	{%f20601, %f20602, %f20603, %f20604}, [%r283+7680];
	ld.shared.v4.f32 	{%f20605, %f20606, %f20607, %f20608}, [%r283+7936];
	fma.rn.f32 	%f20609, %f20593, %f20601, %f20529;
	fma.rn.f32 	%f20610, %f20593, %f20602, %f20530;
	fma.rn.f32 	%f20611, %f20593, %f20603, %f20531;
	fma.rn.f32 	%f20612, %f20593, %f20604, %f20532;
	fma.rn.f32 	%f20613, %f20593, %f20605, %f20533;
	fma.rn.f32 	%f20614, %f20593, %f20606, %f20534;
	fma.rn.f32 	%f20615, %f20593, %f20607, %f20535;
	fma.rn.f32 	%f20616, %f20593, %f20608, %f20536;
	fma.rn.f32 	%f20617, %f20594, %f20601, %f20537;
	fma.rn.f32 	%f20618, %f20594, %f20602, %f20538;
	fma.rn.f32 	%f20619, %f20594, %f20603, %f20539;
	fma.rn.f32 	%f20620, %f20594, %f20604, %f20540;
	fma.rn.f32 	%f20621, %f20594, %f20605, %f20541;
	fma.rn.f32 	%f20622, %f20594, %f20606, %f20542;
	fma.rn.f32 	%f20623, %f20594, %f20607, %f20543;
	fma.rn.f32 	%f20624, %f20594, %f20608, %f20544;
	fma.rn.f32 	%f20625, %f20595, %f20601, %f20545;
	fma.rn.f32 	%f20626, %f20595, %f20602, %f20546;
	fma.rn.f32 	%f20627, %f20595, %f20603, %f20547;
	fma.rn.f32 	%f20628, %f20595, %f20604, %f20548;
	fma.rn.f32 	%f20629, %f20595, %f20605, %f20549;
	fma.rn.f32 	%f20630, %f20595, %f20606, %f20550;
	fma.rn.f32 	%f20631, %f20595, %f20607, %f20551;
	fma.rn.f32 	%f20632, %f20595, %f20608, %f20552;
	fma.rn.f32 	%f20633, %f20596, %f20601, %f20553;
	fma.rn.f32 	%f20634, %f20596, %f20602, %f20554;
	fma.rn.f32 	%f20635, %f20596, %f20603, %f20555;
	fma.rn.f32 	%f20636, %f20596, %f20604, %f20556;
	fma.rn.f32 	%f20637, %f20596, %f20605, %f20557;
	fma.rn.f32 	%f20638, %f20596, %f20606, %f20558;
	fma.rn.f32 	%f20639, %f20596, %f20607, %f20559;
	fma.rn.f32 	%f20640, %f20596, %f20608, %f20560;
	fma.rn.f32 	%f20641, %f20597, %f20601, %f20561;
	fma.rn.f32 	%f20642, %f20597, %f20602, %f20562;
	fma.rn.f32 	%f20643, %f20597, %f20603, %f20563;
	fma.rn.f32 	%f20644, %f20597, %f20604, %f20564;
	fma.rn.f32 	%f20645, %f20597, %f20605, %f20565;
	fma.rn.f32 	%f20646, %f20597, %f20606, %f20566;
	fma.rn.f32 	%f20647, %f20597, %f20607, %f20567;
	fma.rn.f32 	%f20648, %f20597, %f20608, %f20568;
	fma.rn.f32 	%f20649, %f20598, %f20601, %f20569;
	fma.rn.f32 	%f20650, %f20598, %f20602, %f20570;
	fma.rn.f32 	%f20651, %f20598, %f20603, %f20571;
	fma.rn.f32 	%f20652, %f20598, %f20604, %f20572;
	fma.rn.f32 	%f20653, %f20598, %f20605, %f20573;
	fma.rn.f32 	%f20654, %f20598, %f20606, %f20574;
	fma.rn.f32 	%f20655, %f20598, %f20607, %f20575;
	fma.rn.f32 	%f20656, %f20598, %f20608, %f20576;
	fma.rn.f32 	%f20657, %f20599, %f20601, %f20577;
	fma.rn.f32 	%f20658, %f20599, %f20602, %f20578;
	fma.rn.f32 	%f20659, %f20599, %f20603, %f20579;
	fma.rn.f32 	%f20660, %f20599, %f20604, %f20580;
	fma.rn.f32 	%f20661, %f20599, %f20605, %f20581;
	fma.rn.f32 	%f20662, %f20599, %f20606, %f20582;
	fma.rn.f32 	%f20663, %f20599, %f20607, %f20583;
	fma.rn.f32 	%f20664, %f20599, %f20608, %f20584;
	fma.rn.f32 	%f20665, %f20600, %f20601, %f20585;
	fma.rn.f32 	%f20666, %f20600, %f20602, %f20586;
	fma.rn.f32 	%f20667, %f20600, %f20603, %f20587;
	fma.rn.f32 	%f20668, %f20600, %f20604, %f20588;
	fma.rn.f32 	%f20669, %f20600, %f20605, %f20589;
	fma.rn.f32 	%f20670, %f20600, %f20606, %f20590;
	fma.rn.f32 	%f20671, %f20600, %f20607, %f20591;
	fma.rn.f32 	%f20672, %f20600, %f20608, %f20592;
	shl.b32 	%r302, %r275, 9;
	mov.u32 	%r303, %ctaid.y;
	shl.b32 	%r304, %r303, 14;
	add.s32 	%r305, %r302, %r304;
	shl.b32 	%r307, %r184, 2;
	cvt.u64.u32 	%rd20, %r307;
	mov.u32 	%r308, %ctaid.x;
	shl.b32 	%r309, %r308, 7;
	cvt.u64.u32 	%rd21, %r309;
	add.s64 	%rd22, %rd20, %rd21;
	cvt.u64.u32 	%rd23, %r305;
	add.s64 	%rd24, %rd22, %rd23;
	shl.b64 	%rd25, %rd24, 2;
	add.s64 	%rd26, %rd19, %rd25;
	st.global.v4.f32 	[%rd26], {%f20609, %f20610, %f20611, %f20612};
	st.global.v4.f32 	[%rd26+256], {%f20613, %f20614, %f20615, %f20616};
	st.global.v4.f32 	[%rd26+512], {%f20617, %f20618, %f20619, %f20620};
	st.global.v4.f32 	[%rd26+768], {%f20621, %f20622, %f20623, %f20624};
	st.global.v4.f32 	[%rd26+1024], {%f20625, %f20626, %f20627, %f20628};
	st.global.v4.f32 	[%rd26+1280], {%f20629, %f20630, %f20631, %f20632};
	st.global.v4.f32 	[%rd26+1536], {%f20633, %f20634, %f20635, %f20636};
	st.global.v4.f32 	[%rd26+1792], {%f20637, %f20638, %f20639, %f20640};
	st.global.v4.f32 	[%rd26+32768], {%f20641, %f20642, %f20643, %f20644};
	st.global.v4.f32 	[%rd26+33024], {%f20645, %f20646, %f20647, %f20648};
	st.global.v4.f32 	[%rd26+33280], {%f20649, %f20650, %f20651, %f20652};
	st.global.v4.f32 	[%rd26+33536], {%f20653, %f20654, %f20655, %f20656};
	st.global.v4.f32 	[%rd26+33792], {%f20657, %f20658, %f20659, %f20660};
	st.global.v4.f32 	[%rd26+34048], {%f20661, %f20662, %f20663, %f20664};
	st.global.v4.f32 	[%rd26+34304], {%f20665, %f20666, %f20667, %f20668};
	st.global.v4.f32 	[%rd26+34560], {%f20669, %f20670, %f20671, %f20672};
	ret;

}


// ===== COMPILED SASS (sm_100) =====

	.target	sm_100

	.elftype	@"ET_EXEC"


//--------------------- .note.nv.tkinfo           --------------------------
	.section	.note.nv.tkinfo,"",@"SHT_NOTE"
	.sectionflags	@"SHF_NOTE_NV_TKINFO"
	.tkinfo
        /*0018*/ 	.word	0x00000002
        /*0030*/ 	.string	""
        /*0030*/ 	.string	"ptxas"
        /*0030*/ 	.string	"Cuda compilation tools, release 13.0, V13.0.88"
        /*0030*/ 	.string	"Build cuda_13.0.r13.0/compiler.36424714_0"
        /*0030*/ 	.string	"-arch sm_100 -m 64 "



//--------------------- .note.nv.cuinfo           --------------------------
	.section	.note.nv.cuinfo,"",@"SHT_NOTE"
	.sectionflags	@"SHF_NOTE_NV_CUINFO"
        /*0018*/ 	.short	0x0002
        /*001a*/ 	.short	0x0064
        /*001c*/ 	.short	0x0082
	.zero		2


//--------------------- .nv.info                  --------------------------
	.section	.nv.info,"",@"SHT_CUDA_INFO"
	.align	4


	//----- nvinfo : EIATTR_REGCOUNT
	.align		4
        /*0000*/ 	.byte	0x04, 0x2f
        /*0002*/ 	.short	(.L_1 - .L_0)
	.align		4
.L_0:
        /*0004*/ 	.word	index@(_Z16sgemm_b2b_kernelILi1024ELi128ELi128ELi128EEvPfS0_S0_S0_S0_)
        /*0008*/ 	.word	0x000000cd


	//----- nvinfo : EIATTR_FRAME_SIZE
	.align		4
.L_1:
        /*000c*/ 	.byte	0x04, 0x11
        /*000e*/ 	.short	(.L_3 - .L_2)
	.align		4
.L_2:
        /*0010*/ 	.word	index@(_Z16sgemm_b2b_kernelILi1024ELi128ELi128ELi128EEvPfS0_S0_S0_S0_)
        /*0014*/ 	.word	0x00000000


	//----- nvinfo : EIATTR_REGCOUNT
	.align		4
.L_3:
        /*0018*/ 	.byte	0x04, 0x2f
        /*001a*/ 	.short	(.L_5 - .L_4)
	.align		4
.L_4:
        /*001c*/ 	.word	index@(_Z16sgemm_b2b_kernelILi1024ELi1024ELi128ELi128EEvPfS0_S0_S0_S0_)
        /*0020*/ 	.word	0x000000cd


	//----- nvinfo : EIATTR_FRAME_SIZE
	.align		4
.L_5:
        /*0024*/ 	.byte	0x04, 0x11
        /*0026*/ 	.short	(.L_7 - .L_6)
	.align		4
.L_6:
        /*0028*/ 	.word	index@(_Z16sgemm_b2b_kernelILi1024ELi1024ELi128ELi128EEvPfS0_S0_S0_S0_)
        /*002c*/ 	.word	0x00000000


	//----- nvinfo : EIATTR_REGCOUNT
	.align		4
.L_7:
        /*0030*/ 	.byte	0x04, 0x2f
        /*0032*/ 	.short	(.L_9 - .L_8)
	.align		4
.L_8:
        /*0034*/ 	.word	index@(_Z16sgemm_b2b_kernelILi1024ELi1024ELi128ELi1024EEvPfS0_S0_S0_S0_)
        /*0038*/ 	.word	0x000000d1


	//----- nvinfo : EIATTR_FRAME_SIZE
	.align		4
.L_9:
        /*003c*/ 	.byte	0x04, 0x11
        /*003e*/ 	.short	(.L_11 - .L_10)
	.align		4
.L_10:
        /*0040*/ 	.word	index@(_Z16sgemm_b2b_kernelILi1024ELi1024ELi128ELi1024EEvPfS0_S0_S0_S0_)
        /*0044*/ 	.word	0x00000000


	//----- nvinfo : EIATTR_REGCOUNT
	.align		4
.L_11:
        /*0048*/ 	.byte	0x04, 0x2f
        /*004a*/ 	.short	(.L_13 - .L_12)
	.align		4
.L_12:
        /*004c*/ 	.word	index@(_Z16sgemm_b2b_kernelILi640000ELi128ELi128ELi128EEvPfS0_S0_S0_S0_)
        /*0050*/ 	.word	0x000000cd


	//----- nvinfo : EIATTR_FRAME_SIZE
	.align		4
.L_13:
        /*0054*/ 	.byte	0x04, 0x11
        /*0056*/ 	.short	(.L_15 - .L_14)
	.align		4
.L_14:
        /*0058*/ 	.word	index@(_Z16sgemm_b2b_kernelILi640000ELi128ELi128ELi128EEvPfS0_S0_S0_S0_)
        /*005c*/ 	.word	0x00000000


	//----- nvinfo : EIATTR_MIN_STACK_SIZE
	.align		4
.L_15:
        /*0060*/ 	.byte	0x04, 0x12
        /*0062*/ 	.short	(.L_17 - .L_16)
	.align		4
.L_16:
        /*0064*/ 	.word	index@(_Z16sgemm_b2b_kernelILi640000ELi128ELi128ELi128EEvPfS0_S0_S0_S0_)
        /*0068*/ 	.word	0x00000000


	//----- nvinfo : EIATTR_MIN_STACK_SIZE
	.align		4
.L_17:
        /*006c*/ 	.byte	0x04, 0x12
        /*006e*/ 	.short	(.L_19 - .L_18)
	.align		4
.L_18:
        /*0070*/ 	.word	index@(_Z16sgemm_b2b_kernelILi1024ELi1024ELi128ELi1024EEvPfS0_S0_S0_S0_)
        /*0074*/ 	.word	0x00000000


	//----- nvinfo : EIATTR_MIN_STACK_SIZE
	.align		4
.L_19:
        /*0078*/ 	.byte	0x04, 0x12
        /*007a*/ 	.short	(.L_21 - .L_20)
	.align		4
.L_20:
        /*007c*/ 	.word	index@(_Z16sgemm_b2b_kernelILi1024ELi1024ELi128ELi128EEvPfS0_S0_S0_S0_)
        /*0080*/ 	.word	0x00000000


	//----- nvinfo : EIATTR_MIN_STACK_SIZE
	.align		4
.L_21:
        /*0084*/ 	.byte	0x04, 0x12
        /*0086*/ 	.short	(.L_23 - .L_22)
	.align		4
.L_22:
        /*0088*/ 	.word	index@(_Z16sgemm_b2b_kernelILi1024ELi128ELi128ELi128EEvPfS0_S0_S0_S0_)
        /*008c*/ 	.word	0x00000000
.L_23:


//--------------------- .nv.compat                --------------------------
	.section	.nv.compat,"",@"SHT_CUDA_COMPAT_INFO"
	.align	4
        /*0000*/ 	.byte	0x02, 0x09, 0x00, 0x00, 0x02, 0x02, 0x01, 0x00, 0x02, 0x05, 0x05, 0x00, 0x03, 0x07, 0x01, 0x01
        /*0010*/ 	.byte	0x02, 0x03, 0x00, 0x00, 0x02, 0x06, 0x01, 0x00, 0x04, 0x0b, 0x08, 0x00, 0x09, 0x00, 0x00, 0x00
        /*0020*/ 	.byte	0x00, 0x00, 0x00, 0x00


//--------------------- .nv.info._Z16sgemm_b2b_kernelILi640000ELi128ELi128ELi128EEvPfS0_S0_S0_S0_ --------------------------
	.section	.nv.info._Z16sgemm_b2b_kernelILi640000ELi128ELi128ELi128EEvPfS0_S0_S0_S0_,"",@"SHT_CUDA_INFO"
	.sectionflags	@""
	.align	4


	//----- nvinfo : EIATTR_CUDA_API_VERSION
	.align		4
        /*0000*/ 	.byte	0x04, 0x37
        /*0002*/ 	.short	(.L_25 - .L_24)
.L_24:
        /*0004*/ 	.word	0x00000082


	//----- nvinfo : EIATTR_KPARAM_INFO
	.align		4
.L_25:
        /*0008*/ 	.byte	0x04, 0x17
        /*000a*/ 	.short	(.L_27 - .L_26)
.L_26:
        /*000c*/ 	.word	0x00000000
        /*0010*/ 	.short	0x0004
        /*0012*/ 	.short	0x0020
        /*0014*/ 	.byte	0x00, 0xf5, 0x21, 0x00


	//----- nvinfo : EIATTR_KPARAM_INFO
	.align		4
.L_27:
        /*0018*/ 	.byte	0x04, 0x17
        /*001a*/ 	.short	(.L_29 - .L_28)
.L_28:
        /*001c*/ 	.word	0x00000000
        /*0020*/ 	.short	0x0003
        /*0022*/ 	.short	0x0018
        /*0024*/ 	.byte	0x00, 0xf5, 0x21, 0x00


	//----- nvinfo : EIATTR_KPARAM_INFO
	.align		4
.L_29:
        /*0028*/ 	.byte	0x04, 0x17
        /*002a*/ 	.short	(.L_31 - .L_30)
.L_30:
        /*002c*/ 	.word	0x00000000
        /*0030*/ 	.short	0x0002
        /*0032*/ 	.short	0x0010
        /*0034*/ 	.byte	0x00, 0xf5, 0x21, 0x00


	//----- nvinfo : EIATTR_KPARAM_INFO
	.align		4
.L_31:
        /*0038*/ 	.byte	0x04, 0x17
        /*003a*/ 	.short	(.L_33 - .L_32)
.L_32:
        /*003c*/ 	.word	0x00000000
        /*0040*/ 	.short	0x0001
        /*0042*/ 	.short	0x0008
        /*0044*/ 	.byte	0x00, 0xf5, 0x21, 0x00


	//----- nvinfo : EIATTR_KPARAM_INFO
	.align		4
.L_33:
        /*0048*/ 	.byte	0x04, 0x17
        /*004a*/ 	.short	(.L_35 - .L_34)
.L_34:
        /*004c*/ 	.word	0x00000000
        /*0050*/ 	.short	0x0000
        /*0052*/ 	.short	0x0000
        /*0054*/ 	.byte	0x00, 0xf5, 0x21, 0x00


	//----- nvinfo : EIATTR_SPARSE_MMA_MASK
	.align		4
.L_35:
        /*0058*/ 	.byte	0x03, 0x50
        /*005a*/ 	.short	0x0000


	//----- nvinfo : EIATTR_MAXREG_COUNT
	.align		4
        /*005c*/ 	.byte	0x03, 0x1b
        /*005e*/ 	.short	0x00ff


	//----- nvinfo : EIATTR_NUM_BARRIERS
	.align		4
        /*0060*/ 	.byte	0x02, 0x4c
        /*0062*/ 	.byte	0x01
	.zero		1


	//----- nvinfo : EIATTR_MERCURY_ISA_VERSION
	.align		4
        /*0064*/ 	.byte	0x03, 0x5f
        /*0066*/ 	.short	0x0101


	//----- nvinfo : EIATTR_VRC_CTA_INIT_COUNT
	.align		4
        /*0068*/ 	.byte	0x02, 0x4a
	.zero		1
	.zero		1


	//----- nvinfo : EIATTR_EXIT_INSTR_OFFSETS
	.align		4
        /*006c*/ 	.byte	0x04, 0x1c
        /*006e*/ 	.short	(.L_37 - .L_36)


	//   ....[0]....
.L_36:
        /*0070*/ 	.word	0x00047610


	//----- nvinfo : EIATTR_MAX_THREADS
	.align		4
.L_37:
        /*0074*/ 	.byte	0x04, 0x05
        /*0076*/ 	.short	(.L_39 - .L_38)
.L_38:
        /*0078*/ 	.word	0x00000100
        /*007c*/ 	.word	0x00000001
        /*0080*/ 	.word	0x00000001


	//----- nvinfo : EIATTR_CRS_STACK_SIZE
	.align		4
.L_39:
        /*0084*/ 	.byte	0x04, 0x1e
        /*0086*/ 	.short	(.L_41 - .L_40)
.L_40:
        /*0088*/ 	.word	0x00000000


	//----- nvinfo : EIATTR_CBANK_PARAM_SIZE
	.align		4
.L_41:
        /*008c*/ 	.byte	0x03, 0x19
        /*008e*/ 	.short	0x0028


	//----- nvinfo : EIATTR_PARAM_CBANK
	.align		4
        /*0090*/ 	.byte	0x04, 0x0a
        /*0092*/ 	.short	(.L_43 - .L_42)
	.align		4
.L_42:
        /*0094*/ 	.word	index@(.nv.constant0._Z16sgemm_b2b_kernelILi640000ELi128ELi128ELi128EEvPfS0_S0_S0_S0_)
        /*0098*/ 	.short	0x0380
        /*009a*/ 	.short	0x0028


	//----- nvinfo : EIATTR_SW_WAR
	.align		4
.L_43:
        /*009c*/ 	.byte	0x04, 0x36
        /*009e*/ 	.short	(.L_45 - .L_44)
.L_44:
        /*00a0*/ 	.word	0x00000008
.L_45:


//--------------------- .nv.info._Z16sgemm_b2b_kernelILi1024ELi1024ELi128ELi1024EEvPfS0_S0_S0_S0_ --------------------------
	.section	.nv.info._Z16sgemm_b2b_kernelILi1024ELi1024ELi128ELi1024EEvPfS0_S0_S0_S0_,"",@"SHT_CUDA_INFO"
	.sectionflags	@""
	.align	4


	//----- nvinfo : EIATTR_CUDA_API_VERSION
	.align		4
        /*0000*/ 	.byte	0x04, 0x37
        /*0002*/ 	.short	(.L_47 - .L_46)
.L_46:
        /*0004*/ 	.word	0x00000082


	//----- nvinfo : EIATTR_KPARAM_INFO
	.align		4
.L_47:
        /*0008*/ 	.byte	0x04, 0x17
        /*000a*/ 	.short	(.L_49 - .L_48)
.L_48:
        /*000c*/ 	.word	0x00000000
        /*0010*/ 	.short	0x0004
        /*0012*/ 	.short	0x0020
        /*0014*/ 	.byte	0x00, 0xf5, 0x21, 0x00


	//----- nvinfo : EIATTR_KPARAM_INFO
	.align		4
.L_49:
        /*0018*/ 	.byte	0x04, 0x17
        /*001a*/ 	.short	(.L_51 - .L_50)
.L_50:
        /*001c*/ 	.word	0x00000000
        /*0020*/ 	.short	0x0003
        /*0022*/ 	.short	0x0018
        /*0024*/ 	.byte	0x00, 0xf5, 0x21, 0x00


	//----- nvinfo : EIATTR_KPARAM_INFO
	.align		4
.L_51:
        /*0028*/ 	.byte	0x04, 0x17
        /*002a*/ 	.short	(.L_53 - .L_52)
.L_52:
        /*002c*/ 	.word	0x00000000
        /*0030*/ 	.short	0x0002
        /*0032*/ 	.short	0x0010
        /*0034*/ 	.byte	0x00, 0xf5, 0x21, 0x00


	//----- nvinfo : EIATTR_KPARAM_INFO
	.align		4
.L_53:
        /*0038*/ 	.byte	0x04, 0x17
        /*003a*/ 	.short	(.L_55 - .L_54)
.L_54:
        /*003c*/ 	.word	0x00000000
        /*0040*/ 	.short	0x0001
        /*0042*/ 	.short	0x0008
        /*0044*/ 	.byte	0x00, 0xf5, 0x21, 0x00


	//----- nvinfo : EIATTR_KPARAM_INFO
	.align		4
.L_55:
        /*0048*/ 	.byte	0x04, 0x17
        /*004a*/ 	.short	(.L_57 - .L_56)
.L_56:
        /*004c*/ 	.word	0x00000000
        /*0050*/ 	.short	0x0000
        /*0052*/ 	.short	0x0000
        /*0054*/ 	.byte	0x00, 0xf5, 0x21, 0x00


	//----- nvinfo : EIATTR_SPARSE_MMA_MASK
	.align		4
.L_57:
        /*0058*/ 	.byte	0x03, 0x50
        /*005a*/ 	.short	0x0000


	//----- nvinfo : EIATTR_MAXREG_COUNT
	.align		4
        /*005c*/ 	.byte	0x03, 0x1b
        /*005e*/ 	.short	0x00ff


	//----- nvinfo : EIATTR_NUM_BARRIERS
	.align		4
        /*0060*/ 	.byte	0x02, 0x4c
        /*0062*/ 	.byte	0x01
	.zero		1


	//----- nvinfo : EIATTR_MERCURY_ISA_VERSION
	.align		4
        /*0064*/ 	.byte	0x03, 0x5f
        /*0066*/ 	.short	0x0101


	//----- nvinfo : EIATTR_VRC_CTA_INIT_COUNT
	.align		4
        /*0068*/ 	.byte	0x02, 0x4a
	.zero		1
	.zero		1


	//----- nvinfo : EIATTR_EXIT_INSTR_OFFSETS
	.align		4
        /*006c*/ 	.byte	0x04, 0x1c
        /*006e*/ 	.short	(.L_59 - .L_58)


	//   ....[0]....
.L_58:
        /*0070*/ 	.word	0x000364a0


	//----- nvinfo : EIATTR_MAX_THREADS
	.align		4
.L_59:
        /*0074*/ 	.byte	0x04, 0x05
        /*0076*/ 	.short	(.L_61 - .L_60)
.L_60:
        /*0078*/ 	.word	0x00000100
        /*007c*/ 	.word	0x00000001
        /*0080*/ 	.word	0x00000001


	//----- nvinfo : EIATTR_CRS_STACK_SIZE
	.align		4
.L_61:
        /*0084*/ 	.byte	0x04, 0x1e
        /*0086*/ 	.short	(.L_63 - .L_62)
.L_62:
        /*0088*/ 	.word	0x00000000


	//----- nvinfo : EIATTR_CBANK_PARAM_SIZE
	.align		4
.L_63:
        /*008c*/ 	.byte	0x03, 0x19
        /*008e*/ 	.short	0x0028


	//----- nvinfo : EIATTR_PARAM_CBANK
	.align		4
        /*0090*/ 	.byte	0x04, 0x0a
        /*0092*/ 	.short	(.L_65 - .L_64)
	.align		4
.L_64:
        /*0094*/ 	.word	index@(.nv.constant0._Z16sgemm_b2b_kernelILi1024ELi1024ELi128ELi1024EEvPfS0_S0_S0_S0_)
        /*0098*/ 	.short	0x0380
        /*009a*/ 	.short	0x0028


	//----- nvinfo : EIATTR_SW_WAR
	.align		4
.L_65:
        /*009c*/ 	.byte	0x04, 0x36
        /*009e*/ 	.short	(.L_67 - .L_66)
.L_66:
        /*00a0*/ 	.word	0x00000008
.L_67:


//--------------------- .nv.info._Z16sgemm_b2b_kernelILi1024ELi1024ELi128ELi128EEvPfS0_S0_S0_S0_ --------------------------
	.section	.nv.info._Z16sgemm_b2b_kernelILi1024ELi1024ELi128ELi128EEvPfS0_S0_S0_S0_,"",@"SHT_CUDA_INFO"
	.sectionflags	@""
	.align	4


	//----- nvinfo : EIATTR_CUDA_API_VERSION
	.align		4
        /*0000*/ 	.byte	0x04, 0x37
        /*0002*/ 	.short	(.L_69 - .L_68)
.L_68:
        /*0004*/ 	.word	0x00000082


	//----- nvinfo : EIATTR_KPARAM_INFO
	.align		4
.L_69:
        /*0008*/ 	.byte	0x04, 0x17
        /*000a*/ 	.short	(.L_71 - .L_70)
.L_70:
        /*000c*/ 	.word	0x00000000
        /*0010*/ 	.short	0x0004
        /*0012*/ 	.short	0x0020
        /*0014*/ 	.byte	0x00, 0xf5, 0x21, 0x00


	//----- nvinfo : EIATTR_KPARAM_INFO
	.align		4
.L_71:
        /*0018*/ 	.byte	0x04, 0x17
        /*001a*/ 	.short	(.L_73 - .L_72)
.L_72:
        /*001c*/ 	.word	0x00000000
        /*0020*/ 	.short	0x0003
        /*0022*/ 	.short	0x0018
        /*0024*/ 	.byte	0x00, 0xf5, 0x21, 0x00


	//----- nvinfo : EIATTR_KPARAM_INFO
	.align		4
.L_73:
        /*0028*/ 	.byte	0x04, 0x17
        /*002a*/ 	.short	(.L_75 - .L_74)
.L_74:
        /*002c*/ 	.word	0x00000000
        /*0030*/ 	.short	0x0002
        /*0032*/ 	.short	0x0010
        /*0034*/ 	.byte	0x00, 0xf5, 0x21, 0x00


	//----- nvinfo : EIATTR_KPARAM_INFO
	.align		4
.L_75:
        /*0038*/ 	.byte	0x04, 0x17
        /*003a*/ 	.short	(.L_77 - .L_76)
.L_76:
        /*003c*/ 	.word	0x00000000
        /*0040*/ 	.short	0x0001
        /*0042*/ 	.short	0x0008
        /*0044*/ 	.byte	0x00, 0xf5, 0x21, 0x00


	//----- nvinfo : EIATTR_KPARAM_INFO
	.align		4
.L_77:
        /*0048*/ 	.byte	0x04, 0x17
        /*004a*/ 	.short	(.L_79 - .L_78)
.L_78:
        /*004c*/ 	.word	0x00000000
        /*0050*/ 	.short	0x0000
        /*0052*/ 	.short	0x0000
        /*0054*/ 	.byte	0x00, 0xf5, 0x21, 0x00


	//----- nvinfo : EIATTR_SPARSE_MMA_MASK
	.align		4
.L_79:
        /*0058*/ 	.byte	0x03, 0x50
        /*005a*/ 	.short	0x0000


	//----- nvinfo : EIATTR_MAXREG_COUNT
	.align		4
        /*005c*/ 	.byte	0x03, 0x1b
        /*005e*/ 	.short	0x00ff


	//----- nvinfo : EIATTR_NUM_BARRIERS
	.align		4
        /*0060*/ 	.byte	0x02, 0x4c
        /*0062*/ 	.byte	0x01
	.zero		1


	//----- nvinfo : EIATTR_MERCURY_ISA_VERSION
	.align		4
        /*0064*/ 	.byte	0x03, 0x5f
        /*0066*/ 	.short	0x0101


	//----- nvinfo : EIATTR_VRC_CTA_INIT_COUNT
	.align		4
        /*0068*/ 	.byte	0x02, 0x4a
	.zero		1
	.zero		1


	//----- nvinfo : EIATTR_EXIT_INSTR_OFFSETS
	.align		4
        /*006c*/ 	.byte	0x04, 0x1c
        /*006e*/ 	.short	(.L_81 - .L_80)


	//   ....[0]....
.L_80:
        /*0070*/ 	.word	0x00036470


	//----- nvinfo : EIATTR_MAX_THREADS
	.align		4
.L_81:
        /*0074*/ 	.byte	0x04, 0x05
        /*0076*/ 	.short	(.L_83 - .L_82)
.L_82:
        /*0078*/ 	.word	0x00000100
        /*007c*/ 	.word	0x00000001
        /*0080*/ 	.word	0x00000001


	//----- nvinfo : EIATTR_CRS_STACK_SIZE
	.align		4
.L_83:
        /*0084*/ 	.byte	0x04, 0x1e
        /*0086*/ 	.short	(.L_85 - .L_84)
.L_84:
        /*0088*/ 	.word	0x00000000


	//----- nvinfo : EIATTR_CBANK_PARAM_SIZE
	.align		4
.L_85:
        /*008c*/ 	.byte	0x03, 0x19
        /*008e*/ 	.short	0x0028


	//----- nvinfo : EIATTR_PARAM_CBANK
	.align		4
        /*0090*/ 	.byte	0x04, 0x0a
        /*0092*/ 	.short	(.L_87 - .L_86)
	.align		4
.L_86:
        /*0094*/ 	.word	index@(.nv.constant0._Z16sgemm_b2b_kernelILi1024ELi1024ELi128ELi128EEvPfS0_S0_S0_S0_)
        /*0098*/ 	.short	0x0380
        /*009a*/ 	.short	0x0028


	//----- nvinfo : EIATTR_SW_WAR
	.align		4
.L_87:
        /*009c*/ 	.byte	0x04, 0x36
        /*009e*/ 	.short	(.L_89 - .L_88)
.L_88:
        /*00a0*/ 	.word	0x00000008
.L_89:


//--------------------- .nv.info._Z16sgemm_b2b_kernelILi1024ELi128ELi128ELi128EEvPfS0_S0_S0_S0_ --------------------------
	.section	.nv.info._Z16sgemm_b2b_kernelILi1024ELi128ELi128ELi128EEvPfS0_S0_S0_S0_,"",@"SHT_CUDA_INFO"
	.sectionflags	@""
	.align	4


	//----- nvinfo : EIATTR_CUDA_API_VERSION
	.align		4
        /*0000*/ 	.byte	0x04, 0x37
        /*0002*/ 	.short	(.L_91 - .L_90)
.L_90:
        /*0004*/ 	.word	0x00000082


	//----- nvinfo : EIATTR_KPARAM_INFO
	.align		4
.L_91:
        /*0008*/ 	.byte	0x04, 0x17
        /*000a*/ 	.short	(.L_93 - .L_92)
.L_92:
        /*000c*/ 	.word	0x00000000
        /*0010*/ 	.short	0x0004
        /*0012*/ 	.short	0x0020
        /*0014*/ 	.byte	0x00, 0xf5, 0x21, 0x00


	//----- nvinfo : EIATTR_KPARAM_INFO
	.align		4
.L_93:
        /*0018*/ 	.byte	0x04, 0x17
        /*001a*/ 	.short	(.L_95 - .L_94)
.L_94:
        /*001c*/ 	.word	0x00000000
        /*0020*/ 	.short	0x0003
        /*0022*/ 	.short	0x0018
        /*0024*/ 	.byte	0x00, 0xf5, 0x21, 0x00


	//----- nvinfo : EIATTR_KPARAM_INFO
	.align		4
.L_95:
        /*0028*/ 	.byte	0x04, 0x17
        /*002a*/ 	.short	(.L_97 - .L_96)
.L_96:
        /*002c*/ 	.word	0x00000000
        /*0030*/ 	.short	0x0002
        /*0032*/ 	.short	0x0010
        /*0034*/ 	.byte	0x00, 0xf5, 0x21, 0x00


	//----- nvinfo : EIATTR_KPARAM_INFO
	.align		4
.L_97:
        /*0038*/ 	.byte	0x04, 0x17
        /*003a*/ 	.short	(.L_99 - .L_98)
.L_98:
        /*003c*/ 	.word	0x00000000
        /*0040*/ 	.short	0x0001
        /*0042*/ 	.short	0x0008
        /*0044*/ 	.byte	0x00, 0xf5, 0x21, 0x00


	//----- nvinfo : EIATTR_KPARAM_INFO
	.align		4
.L_99:
        /*0048*/ 	.byte	0x04, 0x17
        /*004a*/ 	.short	(.L_101 - .L_100)
.L_100:
        /*004c*/ 	.word	0x00000000
        /*0050*/ 	.short	0x0000
        /*0052*/ 	.short	0x0000
        /*0054*/ 	.byte	0x00, 0xf5, 0x21, 0x00


	//----- nvinfo : EIATTR_SPARSE_MMA_MASK
	.align		4
.L_101:
        /*0058*/ 	.byte	0x03, 0x50
        /*005a*/ 	.short	0x0000


	//----- nvinfo : EIATTR_MAXREG_COUNT
	.align		4
        /*005c*/ 	.byte	0x03, 0x1b
        /*005e*/ 	.short	0x00ff


	//----- nvinfo : EIATTR_NUM_BARRIERS
	.align		4
        /*0060*/ 	.byte	0x02, 0x4c
        /*0062*/ 	.byte	0x01
	.zero		1


	//----- nvinfo : EIATTR_MERCURY_ISA_VERSION
	.align		4
        /*0064*/ 	.byte	0x03, 0x5f
        /*0066*/ 	.short	0x0101


	//----- nvinfo : EIATTR_VRC_CTA_INIT_COUNT
	.align		4
        /*0068*/ 	.byte	0x02, 0x4a
	.zero		1
	.zero		1


	//----- nvinfo : EIATTR_EXIT_INSTR_OFFSETS
	.align		4
        /*006c*/ 	.byte	0x04, 0x1c
        /*006e*/ 	.short	(.L_103 - .L_102)


	//   ....[0]....
.L_102:
        /*0070*/ 	.word	0x00047610


	//----- nvinfo : EIATTR_MAX_THREADS
	.align		4
.L_103:
        /*0074*/ 	.byte	0x04, 0x05
        /*0076*/ 	.short	(.L_105 - .L_104)
.L_104:
        /*0078*/ 	.word	0x00000100
        /*007c*/ 	.word	0x00000001
        /*0080*/ 	.word	0x00000001


	//----- nvinfo : EIATTR_CRS_STACK_SIZE
	.align		4
.L_105:
        /*0084*/ 	.byte	0x04, 0x1e
        /*0086*/ 	.short	(.L_107 - .L_106)
.L_106:
        /*0088*/ 	.word	0x00000000


	//----- nvinfo : EIATTR_CBANK_PARAM_SIZE
	.align		4
.L_107:
        /*008c*/ 	.byte	0x03, 0x19
        /*008e*/ 	.short	0x0028


	//----- nvinfo : EIATTR_PARAM_CBANK
	.align		4
        /*0090*/ 	.byte	0x04, 0x0a
        /*0092*/ 	.short	(.L_109 - .L_108)
	.align		4
.L_108:
        /*0094*/ 	.word	index@(.nv.constant0._Z16sgemm_b2b_kernelILi1024ELi128ELi128ELi128EEvPfS0_S0_S0_S0_)
        /*0098*/ 	.short	0x0380
        /*009a*/ 	.short	0x0028


	//----- nvinfo : EIATTR_SW_WAR
	.align		4
.L_109:
        /*009c*/ 	.byte	0x04, 0x36
        /*009e*/ 	.short	(.L_111 - .L_110)
.L_110:
        /*00a0*/ 	.word	0x00000008
.L_111:


//--------------------- .nv.callgraph             --------------------------
	.section	.nv.callgraph,"",@"SHT_CUDA_CALLGRAPH"
	.align	4
	.sectionentsize	8
	.align		4
        /*0000*/ 	.word	0x00000000
	.align		4
        /*0004*/ 	.word	0xffffffff
	.align		4
        /*0008*/ 	.word	0x00000000
	.align		4
        /*000c*/ 	.word	0xfffffffe
	.align		4
        /*0010*/ 	.word	0x00000000
	.align		4
        /*0014*/ 	.word	0xfffffffd
	.align		4
        /*0018*/ 	.word	0x00000000
	.align		4
        /*001c*/ 	.word	0xfffffffc


//--------------------- .text._Z16sgemm_b2b_kernelILi640000ELi128ELi128ELi128EEvPfS0_S0_S0_S0_ --------------------------
	.section	.text._Z16sgemm_b2b_kernelILi640000ELi128ELi128ELi128EEvPfS0_S0_S0_S0_,"ax",@progbits
	.align	128
        .global         _Z16sgemm_b2b_kernelILi640000ELi128ELi128ELi128EEvPfS0_S0_S0_S0_
        .type           _Z16sgemm_b2b_kernelILi640000ELi128ELi128ELi128EEvPfS0_S0_S0_S0_,@function
        .size           _Z16sgemm_b2b_kernelILi640000ELi128ELi128ELi128EEvPfS0_S0_S0_S0_,(.L_x_134 - _Z16sgemm_b2b_kernelILi640000ELi128ELi128ELi128EEvPfS0_S0_S0_S0_)
        .other          _Z16sgemm_b2b_kernelILi640000ELi128ELi128ELi128EEvPfS0_S0_S0_S0_,@"STO_CUDA_ENTRY STV_DEFAULT"
_Z16sgemm_b2b_kernelILi640000ELi128ELi128ELi128EEvPfS0_S0_S0_S0_:
.text._Z16sgemm_b2b_kernelILi640000ELi128ELi128ELi128EEvPfS0_S0_S0_S0_:
[----:B------:R-:W-:Y:S01]  /*0000*/  LDC R1, c[0x0][0x37c] ;  /* 0x0000df00ff017b82 */ /* 0x000fe20000000800 */
[----:B------:R-:W0:Y:S07]  /*0010*/  S2R R61, SR_TID.Y ;  /* 0x00000000003d7919 */ /* 0x000e2e0000002200 */
[----:B------:R-:W1:Y:S01]  /*0020*/  LDC.64 R12, c[0x0][0x380] ;  /* 0x0000e000ff0c7b82 */ /* 0x000e620000000a00 */
[----:B------:R-:W2:Y:S01]  /*0030*/  LDCU.64 UR8, c[0x0][0x358] ;  /* 0x00006b00ff0877ac */ /* 0x000ea20008000a00 */
[----:B------:R-:W0:Y:S01]  /*0040*/  S2R R0, SR_TID.X ;  /* 0x0000000000007919 */ /* 0x000e220000002100 */
[----:B------:R-:W3:Y:S05]  /*0050*/  S2R R2, SR_CTAID.Y ;  /* 0x0000000000027919 */ /* 0x000eea0000002600 */
[----:B------:R-:W4:Y:S01]  /*0060*/  LDC.64 R14, c[0x0][0x388] ;  /* 0x0000e200ff0e7b82 */ /* 0x000f220000000a00 */
[----:B0-----:R-:W-:-:S02]  /*0070*/  LEA R44, R61, R0, 0x4 ;  /* 0x000000003d2c7211 */ /* 0x001fc400078e20ff */
[----:B------:R-:W-:Y:S02]  /*0080*/  SHF.L.U32 R4, R0, 0x2, RZ ;  /* 0x0000000200047819 */ /* 0x000fe400000006ff */
[C---:B------:R-:W-:Y:S02]  /*0090*/  SHF.L.U32 R3, R44.reuse, 0x6, RZ ;  /* 0x000000062c037819 */ /* 0x040fe400000006ff */
[----:B------:R-:W-:Y:S02]  /*00a0*/  SHF.L.U32 R18, R44, 0x2, RZ ;  /* 0x000000022c127819 */ /* 0x000fe400000006ff */
[----:B------:R-:W-:Y:S02]  /*00b0*/  LOP3.LUT R3, R3, 0x7ff80, RZ, 0xc0, !PT ;  /* 0x0007ff8003037812 */ /* 0x000fe400078ec0ff */
[----:B------:R-:W-:Y:S02]  /*00c0*/  LOP3.LUT R4, R4, 0x4, RZ, 0xc0, !PT ;  /* 0x0000000404047812 */ /* 0x000fe400078ec0ff */
[----:B---3--:R-:W-:-:S02]  /*00d0*/  LEA R3, R2, R3, 0xe ;  /* 0x0000000302037211 */ /* 0x008fc400078e70ff */
[----:B------:R-:W-:Y:S02]  /*00e0*/  LOP3.LUT R19, R18, 0x7f80, RZ, 0xc0, !PT ;  /* 0x00007f8012137812 */ /* 0x000fe400078ec0ff */
[----:B------:R-:W-:Y:S02]  /*00f0*/  IADD3 R3, PT, PT, R3, R4, RZ ;  /* 0x0000000403037210 */ /* 0x000fe40007ffe0ff */
[----:B------:R-:W-:-:S03]  /*0100*/  LOP3.LUT R17, R19, 0x7c, R18, 0xf8, !PT ;  /* 0x0000007c13117812 */ /* 0x000fc600078ef812 */
[----:B-1----:R-:W-:-:S04]  /*0110*/  IMAD.WIDE.U32 R12, R3, 0x4, R12 ;  /* 0x00000004030c7825 */ /* 0x002fc800078e000c */
[----:B----4-:R-:W-:Y:S01]  /*0120*/  IMAD.WIDE.U32 R14, R17, 0x4, R14 ;  /* 0x00000004110e7825 */ /* 0x010fe200078e000e */
[----:B--2---:R-:W2:Y:S04]  /*0130*/  LDG.E.128.CONSTANT R32, desc[UR8][R12.64] ;  /* 0x000000080c207981 */ /* 0x004ea8000c1e9d00 */
[----:B------:R-:W3:Y:S01]  /*0140*/  LDG.E.128.CONSTANT R40, desc[UR8][R14.64] ;  /* 0x000000080e287981 */ /* 0x000ee2000c1e9d00 */
[----:B------:R-:W0:Y:S01]  /*0150*/  S2UR UR5, SR_CgaCtaId ;  /* 0x00000000000579c3 */ /* 0x000e220000008800 */
[----:B------:R-:W-:Y:S01]  /*0160*/  SHF.L.U32 R3, R0, 0x9, RZ ;  /* 0x0000000900037819 */ /* 0x000fe200000006ff */
[----:B------:R-:W-:-:S03]  /*0170*/  UMOV UR4, 0x400 ;  /* 0x0000040000047882 */ /* 0x000fc60000000000 */
[----:B------:R-:W-:-:S04]  /*0180*/  LOP3.LUT R3, R3, 0x200, RZ, 0xc0, !PT ;  /* 0x0000020003037812 */ /* 0x000fc800078ec0ff */
[----:B------:R-:W-:Y:S01]  /*0190*/  LEA.HI R3, R44, R3, RZ, 0x1f ;  /* 0x000000032c037211 */ /* 0x000fe200078ff8ff */
[----:B0-----:R-:W-:Y:S02]  /*01a0*/  ULEA UR6, UR5, UR4, 0x18 ;  /* 0x0000000405067291 */ /* 0x001fe4000f8ec0ff */
[----:B------:R-:W-:-:S04]  /*01b0*/  UIADD3 UR4, UPT, UPT, UR4, 0x2000, URZ ;  /* 0x0000200004047890 */ /* 0x000fc8000fffe0ff */
[----:B------:R-:W-:Y:S01]  /*01c0*/  ULEA UR4, UR5, UR4, 0x18 ;  /* 0x0000000405047291 */ /* 0x000fe2000f8ec0ff */
[----:B------:R-:W-:Y:S02]  /*01d0*/  LEA R16, R3, UR6, 0x2 ;  /* 0x0000000603107c11 */ /* 0x000fe4000f8e10ff */
[----:B------:R-:W-:-:S03]  /*01e0*/  LEA R61, R61, UR6, 0x4 ;  /* 0x000000063d3d7c11 */ /* 0x000fc6000f8e20ff */
[----:B------:R-:W-:Y:S02]  /*01f0*/  LEA R17, R17, UR4, 0x2 ;  /* 0x0000000411117c11 */ /* 0x000fe4000f8e10ff */
[----:B------:R-:W-:Y:S01]  /*0200*/  LEA R3, R0, UR4, 0x4 ;  /* 0x0000000400037c11 */ /* 0x000fe2000f8e20ff */
[----:B--2---:R-:W-:Y:S04]  /*0210*/  STS [R16], R32 ;  /* 0x0000002010007388 */ /* 0x004fe80000000800 */
[----:B------:R-:W-:Y:S04]  /*0220*/  STS [R16+0x200], R33 ;  /* 0x0002002110007388 */ /* 0x000fe80000000800 */
[----:B------:R-:W-:Y:S04]  /*0230*/  STS [R16+0x400], R34 ;  /* 0x0004002210007388 */ /* 0x000fe80000000800 */
[----:B------:R-:W-:Y:S04]  /*0240*/  STS [R16+0x600], R35 ;  /* 0x0006002310007388 */ /* 0x000fe80000000800 */
[----:B---3--:R-:W-:Y:S01]  /*0250*/  STS.128 [R17], R40 ;  /* 0x0000002811007388 */ /* 0x008fe20000000c00 */
[----:B------:R-:W-:Y:S06]  /*0260*/  BAR.SYNC.DEFER_BLOCKING 0x0 ;  /* 0x0000000000007b1d */ /* 0x000fec0000010000 */
[----:B------:R-:W-:Y:S04]  /*0270*/  LDS.128 R8, [R61] ;  /* 0x000000003d087984 */ /* 0x000fe80000000c00 */
[----:B------:R-:W0:Y:S04]  /*0280*/  LDS.128 R48, [R3] ;  /* 0x0000000003307984 */ /* 0x000e280000000c00 */
[----:B------:R-:W-:Y:S04]  /*0290*/  LDS.128 R28, [R61+0x200] ;  /* 0x000200003d1c7984 */ /* 0x000fe80000000c00 */
[----:B------:R-:W1:Y:S04]  /*02a0*/  LDS.128 R36, [R3+0x200] ;  /* 0x0002000003247984 */ /* 0x000e680000000c00 */
[----:B------:R-:W2:Y:S04]  /*02b0*/  LDS.128 R4, [R61+0x100] ;  /* 0x000100003d047984 */ /* 0x000ea80000000c00 */
[----:B------:R-:W3:Y:S04]  /*02c0*/  LDS.128 R20, [R61+0x300] ;  /* 0x000300003d147984 */ /* 0x000ee80000000c00 */
[----:B------:R-:W4:Y:S01]  /*02d0*/  LDS.128 R24, [R3+0x100] ;  /* 0x0001000003187984 */ /* 0x000f220000000c00 */
[CC--:B0-----:R-:W-:Y:S01]  /*02e0*/  FFMA R33, R8.reuse, R48.reuse, RZ ;  /* 0x0000003008217223 */ /* 0x0c1fe200000000ff */
[CC--:B------:R-:W-:Y:S01]  /*02f0*/  FFMA R32, R9.reuse, R48.reuse, RZ ;  /* 0x0000003009207223 */ /* 0x0c0fe200000000ff */
[-C--:B------:R-:W-:Y:S01]  /*0300*/  FFMA R35, R8, R49.reuse, RZ ;  /* 0x0000003108237223 */ /* 0x080fe200000000ff */
[-C--:B------:R-:W-:Y:S01]  /*0310*/  FFMA R34, R9, R49.reuse, RZ ;  /* 0x0000003109227223 */ /* 0x080fe200000000ff */
[CC--:B------:R-:W-:Y:S01]  /*0320*/  FFMA R45, R10.reuse, R48.reuse, RZ ;  /* 0x000000300a2d7223 */ /* 0x0c0fe200000000ff */
[----:B------:R-:W-:Y:S01]  /*0330*/  FFMA R46, R11, R48, RZ ;  /* 0x000000300b2e7223 */ /* 0x000fe200000000ff */
[----:B------:R-:W-:Y:S01]  /*0340*/  FFMA R47, R10, R49, RZ ;  /* 0x000000310a2f7223 */ /* 0x000fe200000000ff */
[----:B------:R-:W-:Y:S01]  /*0350*/  FFMA R41, R8, R50, RZ ;  /* 0x0000003208297223 */ /* 0x000fe200000000ff */
[CC--:B-1----:R-:W-:Y:S01]  /*0360*/  FFMA R73, R28.reuse, R36.reuse, R33 ;  /* 0x000000241c497223 */ /* 0x0c2fe20000000021 */
[C---:B------:R-:W-:Y:S01]  /*0370*/  FFMA R78, R29.reuse, R36, R32 ;  /* 0x000000241d4e7223 */ /* 0x040fe20000000020 */
[-C--:B------:R-:W-:Y:S01]  /*0380*/  FFMA R75, R28, R37.reuse, R35 ;  /* 0x000000251c4b7223 */ /* 0x080fe20000000023 */
[----:B------:R-:W-:Y:S01]  /*0390*/  FFMA R80, R29, R37, R34 ;  /* 0x000000251d507223 */ /* 0x000fe20000000022 */
[-C--:B--2---:R-:W-:Y:S01]  /*03a0*/  FFMA R63, R4, R51.reuse, RZ ;  /* 0x00000033043f7223 */ /* 0x084fe200000000ff */
[----:B------:R-:W0:Y:S01]  /*03b0*/  LDS.128 R32, [R3+0x300] ;  /* 0x0003000003207984 */ /* 0x000e220000000c00 */
[C---:B------:R-:W-:Y:S01]  /*03c0*/  FFMA R68, R7.reuse, R51, RZ ;  /* 0x0000003307447223 */ /* 0x040fe200000000ff */
[----:B------:R-:W-:Y:S01]  /*03d0*/  FFMA R65, R6, R48, RZ ;  /* 0x0000003006417223 */ /* 0x000fe200000000ff */
[CC--:B------:R-:W-:Y:S01]  /*03e0*/  FFMA R57, R4.reuse, R49.reuse, RZ ;  /* 0x0000003104397223 */ /* 0x0c0fe200000000ff */
[CC--:B------:R-:W-:Y:S01]  /*03f0*/  FFMA R59, R4.reuse, R50.reuse, RZ ;  /* 0x00000032043b7223 */ /* 0x0c0fe200000000ff */
[----:B------:R-:W-:Y:S01]  /*0400*/  FFMA R66, R7, R50, RZ ;  /* 0x0000003207427223 */ /* 0x000fe200000000ff */
[-C--:B------:R-:W-:Y:S01]  /*0410*/  FFMA R55, R4, R48.reuse, RZ ;  /* 0x0000003004377223 */ /* 0x080fe200000000ff */
[-C--:B------:R-:W-:Y:S01]  /*0420*/  FFMA R54, R5, R48.reuse, RZ ;  /* 0x0000003005367223 */ /* 0x080fe200000000ff */
[----:B------:R-:W-:Y:S01]  /*0430*/  FFMA R62, R7, R48, RZ ;  /* 0x00000030073e7223 */ /* 0x000fe200000000ff */
[-C--:B------:R-:W-:Y:S01]  /*0440*/  FFMA R48, R11, R49.reuse, RZ ;  /* 0x000000310b307223 */ /* 0x080fe200000000ff */
[-C--:B------:R-:W-:Y:S01]  /*0450*/  FFMA R56, R5, R49.reuse, RZ ;  /* 0x0000003105387223 */ /* 0x080fe200000000ff */
[-C--:B------:R-:W-:Y:S01]  /*0460*/  FFMA R67, R6, R49.reuse, RZ ;  /* 0x0000003106437223 */ /* 0x080fe200000000ff */
[----:B------:R-:W-:Y:S01]  /*0470*/  FFMA R64, R7, R49, RZ ;  /* 0x0000003107407223 */ /* 0x000fe200000000ff */
[-C--:B---3--:R-:W-:Y:S01]  /*0480*/  FFMA R91, R20, R39.reuse, R63 ;  /* 0x00000027145b7223 */ /* 0x088fe2000000003f */
[----:B------:R-:W-:Y:S01]  /*0490*/  FFMA R112, R23, R39, R68 ;  /* 0x0000002717707223 */ /* 0x000fe20000000044 */
[-C--:B------:R-:W-:Y:S01]  /*04a0*/  FFMA R40, R9, R50.reuse, RZ ;  /* 0x0000003209287223 */ /* 0x080fe200000000ff */
[-C--:B------:R-:W-:Y:S01]  /*04b0*/  FFMA R49, R10, R50.reuse, RZ ;  /* 0x000000320a317223 */ /* 0x080fe200000000ff */
[-C--:B------:R-:W-:Y:S01]  /*04c0*/  FFMA R52, R11, R50.reuse, RZ ;  /* 0x000000320b347223 */ /* 0x080fe200000000ff */
[CC--:B------:R-:W-:Y:S01]  /*04d0*/  FFMA R58, R5.reuse, R50.reuse, RZ ;  /* 0x00000032053a7223 */ /* 0x0c0fe200000000ff */
[----:B------:R-:W-:Y:S01]  /*04e0*/  FFMA R69, R6, R50, RZ ;  /* 0x0000003206457223 */ /* 0x000fe200000000ff */
[----:B------:R-:W-:Y:S01]  /*04f0*/  FFMA R60, R5, R51, RZ ;  /* 0x00000033053c7223 */ /* 0x000fe200000000ff */
[----:B------:R-:W-:Y:S01]  /*0500*/  FFMA R93, R22, R36, R65 ;  /* 0x00000024165d7223 */ /* 0x000fe20000000041 */
[C---:B------:R-:W-:Y:S01]  /*0510*/  FFMA R87, R20.reuse, R37, R57 ;  /* 0x0000002514577223 */ /* 0x040fe20000000039 */
[-C--:B------:R-:W-:Y:S01]  /*0520*/  FFMA R89, R20, R38.reuse, R59 ;  /* 0x0000002614597223 */ /* 0x080fe2000000003b */
[----:B------:R-:W-:Y:S01]  /*0530*/  FFMA R110, R23, R38, R66 ;  /* 0x00000026176e7223 */ /* 0x000fe20000000042 */
[C---:B----4-:R-:W-:Y:S01]  /*0540*/  FFMA R68, R5.reuse, R24, RZ ;  /* 0x0000001805447223 */ /* 0x050fe200000000ff */
[C---:B------:R-:W-:Y:S01]  /*0550*/  FFMA R70, R5.reuse, R25, RZ ;  /* 0x0000001905467223 */ /* 0x040fe200000000ff */
[C---:B------:R-:W-:Y:S01]  /*0560*/  FFMA R63, R5.reuse, R26, RZ ;  /* 0x0000001a053f7223 */ /* 0x040fe200000000ff */
[----:B------:R-:W-:Y:S01]  /*0570*/  FFMA R72, R5, R27, RZ ;  /* 0x0000001b05487223 */ /* 0x000fe200000000ff */
[-C--:B------:R-:W-:Y:S01]  /*0580*/  FFMA R53, R10, R51.reuse, RZ ;  /* 0x000000330a357223 */ /* 0x080fe200000000ff */
[-C--:B------:R-:W-:Y:S01]  /*0590*/  FFMA R50, R11, R51.reuse, RZ ;  /* 0x000000330b327223 */ /* 0x080fe200000000ff */
[----:B------:R-:W-:Y:S01]  /*05a0*/  FFMA R71, R6, R51, RZ ;  /* 0x0000003306477223 */ /* 0x000fe200000000ff */
[C---:B------:R-:W-:Y:S01]  /*05b0*/  FFMA R57, R4.reuse, R24, RZ ;  /* 0x0000001804397223 */ /* 0x040fe200000000ff */
[CC--:B------:R-:W-:Y:S01]  /*05c0*/  FFMA R66, R4.reuse, R25.reuse, RZ ;  /* 0x0000001904427223 */ /* 0x0c0fe200000000ff */
[----:B------:R-:W-:Y:S01]  /*05d0*/  FFMA R59, R4, R26, RZ ;  /* 0x0000001a043b7223 */ /* 0x000fe200000000ff */
[C---:B------:R-:W-:Y:S01]  /*05e0*/  FFMA R5, R6.reuse, R24, RZ ;  /* 0x0000001806057223 */ /* 0x040fe200000000ff */
[C---:B------:R-:W-:Y:S01]  /*05f0*/  FFMA R74, R6.reuse, R25, RZ ;  /* 0x00000019064a7223 */ /* 0x040fe200000000ff */
[----:B------:R-:W-:Y:S01]  /*0600*/  FFMA R65, R6, R26, RZ ;  /* 0x0000001a06417223 */ /* 0x000fe200000000ff */
[-C--:B------:R-:W-:Y:S01]  /*0610*/  FFMA R43, R8, R51.reuse, RZ ;  /* 0x00000033082b7223 */ /* 0x080fe200000000ff */
[----:B------:R-:W-:Y:S01]  /*0620*/  FFMA R42, R9, R51, RZ ;  /* 0x00000033092a7223 */ /* 0x000fe200000000ff */
[-C--:B------:R-:W-:Y:S01]  /*0630*/  FFMA R4, R4, R27.reuse, RZ ;  /* 0x0000001b04047223 */ /* 0x080fe200000000ff */
[----:B------:R-:W-:Y:S01]  /*0640*/  FFMA R6, R6, R27, RZ ;  /* 0x0000001b06067223 */ /* 0x000fe200000000ff */
[-C--:B------:R-:W-:Y:S01]  /*0650*/  FFMA R86, R31, R36.reuse, R46 ;  /* 0x000000241f567223 */ /* 0x080fe2000000002e */
[----:B------:R-:W-:Y:S01]  /*0660*/  FFMA R106, R23, R36, R62 ;  /* 0x00000024176a7223 */ /* 0x000fe2000000003e */
[-C--:B------:R-:W-:Y:S01]  /*0670*/  FFMA R98, R21, R37.reuse, R56 ;  /* 0x0000002515627223 */ /* 0x080fe20000000038 */
[C---:B------:R-:W-:Y:S01]  /*0680*/  FFMA R90, R31.reuse, R38, R52 ;  /* 0x000000261f5a7223 */ /* 0x040fe20000000034 */
[-C--:B------:R-:W-:Y:S01]  /*0690*/  FFMA R77, R30, R36.reuse, R45 ;  /* 0x000000241e4d7223 */ /* 0x080fe2000000002d */
[----:B------:R-:W-:Y:S01]  /*06a0*/  FFMA R85, R20, R36, R55 ;  /* 0x0000002414557223 */ /* 0x000fe20000000037 */
[C---:B------:R-:W-:Y:S01]  /*06b0*/  FFMA R79, R30.reuse, R37, R47 ;  /* 0x000000251e4f7223 */ /* 0x040fe2000000002f */
[C---:B------:R-:W-:Y:S01]  /*06c0*/  FFMA R81, R30.reuse, R38, R49 ;  /* 0x000000261e517223 */ /* 0x040fe20000000031 */
[-C--:B------:R-:W-:Y:S01]  /*06d0*/  FFMA R83, R30, R39.reuse, R53 ;  /* 0x000000271e537223 */ /* 0x080fe20000000035 */
[-C--:B------:R-:W-:Y:S01]  /*06e0*/  FFMA R92, R31, R39.reuse, R50 ;  /* 0x000000271f5c7223 */ /* 0x080fe20000000032 */
[----:B------:R-:W-:Y:S01]  /*06f0*/  FFMA R102, R21, R39, R60 ;  /* 0x0000002715667223 */ /* 0x000fe2000000003c */
[-C--:B------:R-:W-:Y:S01]  /*0700*/  FFMA R46, R8, R25.reuse, RZ ;  /* 0x00000019082e7223 */ /* 0x080fe200000000ff */
[-C--:B------:R-:W-:Y:S01]  /*0710*/  FFMA R52, R9, R25.reuse, RZ ;  /* 0x0000001909347223 */ /* 0x080fe200000000ff */
[-C--:B------:R-:W-:Y:S01]  /*0720*/  FFMA R56, R10, R25.reuse, RZ ;  /* 0x000000190a387223 */ /* 0x080fe200000000ff */
[-C--:B------:R-:W-:Y:S01]  /*0730*/  FFMA R62, R11, R25.reuse, RZ ;  /* 0x000000190b3e7223 */ /* 0x080fe200000000ff */
[----:B------:R-:W-:Y:S01]  /*0740*/  FFMA R76, R7, R25, RZ ;  /* 0x00000019074c7223 */ /* 0x000fe200000000ff */
[----:B------:R-:W-:Y:S01]  /*0750*/  FFMA R96, R21, R36, R54 ;  /* 0x0000002415607223 */ /* 0x000fe20000000036 */
[-C--:B------:R-:W-:Y:S01]  /*0760*/  FFMA R88, R31, R37.reuse, R48 ;  /* 0x000000251f587223 */ /* 0x080fe20000000030 */
[CC--:B------:R-:W-:Y:S01]  /*0770*/  FFMA R95, R22.reuse, R37.reuse, R67 ;  /* 0x00000025165f7223 */ /* 0x0c0fe20000000043 */
[----:B------:R-:W-:Y:S01]  /*0780*/  FFMA R108, R23, R37, R64 ;  /* 0x00000025176c7223 */ /* 0x000fe20000000040 */
[-C--:B------:R-:W-:Y:S01]  /*0790*/  FFMA R100, R21, R38.reuse, R58 ;  /* 0x0000002615647223 */ /* 0x080fe2000000003a */
[----:B------:R-:W-:Y:S01]  /*07a0*/  FFMA R97, R22, R38, R69 ;  /* 0x0000002616617223 */ /* 0x000fe20000000045 */
[C---:B------:R-:W-:Y:S01]  /*07b0*/  FFMA R45, R8.reuse, R24, RZ ;  /* 0x00000018082d7223 */ /* 0x040fe200000000ff */
[----:B------:R-:W-:Y:S01]  /*07c0*/  FFMA R47, R8, R26, RZ ;  /* 0x0000001a082f7223 */ /* 0x000fe200000000ff */
[C---:B------:R-:W-:Y:S01]  /*07d0*/  FFMA R50, R9.reuse, R24, RZ ;  /* 0x0000001809327223 */ /* 0x040fe200000000ff */
[----:B------:R-:W-:Y:S01]  /*07e0*/  FFMA R49, R9, R26, RZ ;  /* 0x0000001a09317223 */ /* 0x000fe200000000ff */
[C---:B------:R-:W-:Y:S01]  /*07f0*/  FFMA R51, R10.reuse, R24, RZ ;  /* 0x000000180a337223 */ /* 0x040fe200000000ff */
[----:B------:R-:W-:Y:S01]  /*0800*/  FFMA R53, R10, R26, RZ ;  /* 0x0000001a0a357223 */ /* 0x000fe200000000ff */
[C---:B------:R-:W-:Y:S01]  /*0810*/  FFMA R60, R11.reuse, R24, RZ ;  /* 0x000000180b3c7223 */ /* 0x040fe200000000ff */
[-C--:B------:R-:W-:Y:S01]  /*0820*/  FFMA R55, R11, R26.reuse, RZ ;  /* 0x0000001a0b377223 */ /* 0x080fe200000000ff */
[----:B------:R-:W-:Y:S01]  /*0830*/  FFMA R25, R7, R26, RZ ;  /* 0x0000001a07197223 */ /* 0x000fe200000000ff */
[CC--:B------:R-:W-:Y:S01]  /*0840*/  FFMA R67, R28.reuse, R38.reuse, R41 ;  /* 0x000000261c437223 */ /* 0x0c0fe20000000029 */
        /* <DEDUP_REMOVED lines=8> */
[C---:B------:R-:W-:Y:S01]  /*08d0*/  FFMA R24, R7.reuse, R24, RZ ;  /* 0x0000001807187223 */ /* 0x040fe200000000ff */
[----:B------:R-:W-:Y:S01]  /*08e0*/  FFMA R26, R7, R27, RZ ;  /* 0x0000001b071a7223 */ /* 0x000fe200000000ff */
[-C--:B0-----:R-:W-:Y:S01]  /*08f0*/  FFMA R94, R20, R35.reuse, R4 ;  /* 0x00000023145e7223 */ /* 0x081fe20000000004 */
[CC--:B------:R-:W-:Y:S01]  /*0900*/  FFMA R99, R22.reuse, R32.reuse, R5 ;  /* 0x0000002016637223 */ /* 0x0c0fe20000000005 */
[----:B------:R-:W-:Y:S01]  /*0910*/  FFMA R104, R22, R35, R6 ;  /* 0x0000002316687223 */ /* 0x000fe20000000006 */
[----:B------:R-:W-:Y:S01]  /*0920*/  LDS.128 R36, [R61+0x400] ;  /* 0x000400003d247984 */ /* 0x000fe20000000c00 */
[-C--:B------:R-:W-:Y:S01]  /*0930*/  FFMA R45, R28, R32.reuse, R45 ;  /* 0x000000201c2d7223 */ /* 0x080fe2000000002d */
[-C--:B------:R-:W-:Y:S01]  /*0940*/  FFMA R50, R29, R32.reuse, R50 ;  /* 0x000000201d327223 */ /* 0x080fe20000000032 */
[-C--:B------:R-:W-:Y:S01]  /*0950*/  FFMA R51, R30, R32.reuse, R51 ;  /* 0x000000201e337223 */ /* 0x080fe20000000033 */
[----:B------:R-:W0:Y:S01]  /*0960*/  LDS.128 R40, [R3+0x400] ;  /* 0x0004000003287984 */ /* 0x000e220000000c00 */
[-C--:B------:R-:W-:Y:S01]  /*0970*/  FFMA R60, R31, R32.reuse, R60 ;  /* 0x000000201f3c7223 */ /* 0x080fe2000000003c */
[-C--:B------:R-:W-:Y:S01]  /*0980*/  FFMA R57, R20, R32.reuse, R57 ;  /* 0x0000002014397223 */ /* 0x080fe20000000039 */
[-C--:B------:R-:W-:Y:S01]  /*0990*/  FFMA R68, R21, R32.reuse, R68 ;  /* 0x0000002015447223 */ /* 0x080fe20000000044 */
[----:B------:R-:W1:Y:S01]  /*09a0*/  LDS.128 R8, [R61+0x500] ;  /* 0x000500003d087984 */ /* 0x000e620000000c00 */
[----:B------:R-:W-:Y:S01]  /*09b0*/  FFMA R32, R23, R32, R24 ;  /* 0x0000002017207223 */ /* 0x000fe20000000018 */
[C---:B------:R-:W-:Y:S01]  /*09c0*/  FFMA R46, R28.reuse, R33, R46 ;  /* 0x000000211c2e7223 */ /* 0x040fe2000000002e */
[CC--:B------:R-:W-:Y:S01]  /*09d0*/  FFMA R47, R28.reuse, R34.reuse, R47 ;  /* 0x000000221c2f7223 */ /* 0x0c0fe2000000002f */
[----:B------:R-:W2:Y:S01]  /*09e0*/  LDS.128 R4, [R3+0x500] ;  /* 0x0005000003047984 */ /* 0x000ea20000000c00 */
[----:B------:R-:W-:Y:S01]  /*09f0*/  FFMA R48, R28, R35, R48 ;  /* 0x000000231c307223 */ /* 0x000fe20000000030 */
[C---:B------:R-:W-:Y:S01]  /*0a00*/  FFMA R52, R29.reuse, R33, R52 ;  /* 0x000000211d347223 */ /* 0x040fe20000000034 */
[CC--:B------:R-:W-:Y:S01]  /*0a10*/  FFMA R49, R29.reuse, R34.reuse, R49 ;  /* 0x000000221d317223 */ /* 0x0c0fe20000000031 */
[----:B------:R-:W-:Y:S01]  /*0a20*/  FFMA R54, R29, R35, R54 ;  /* 0x000000231d367223 */ /* 0x000fe20000000036 */
[C---:B------:R-:W-:Y:S01]  /*0a30*/  FFMA R56, R30.reuse, R33, R56 ;  /* 0x000000211e387223 */ /* 0x040fe20000000038 */
[CC--:B------:R-:W-:Y:S01]  /*0a40*/  FFMA R53, R30.reuse, R34.reuse, R53 ;  /* 0x000000221e357223 */ /* 0x0c0fe20000000035 */
[----:B------:R-:W-:Y:S01]  /*0a50*/  FFMA R58, R30, R35, R58 ;  /* 0x000000231e3a7223 */ /* 0x000fe2000000003a */
[C---:B------:R-:W-:Y:S01]  /*0a60*/  FFMA R62, R31.reuse, R33, R62 ;  /* 0x000000211f3e7223 */ /* 0x040fe2000000003e */
[CC--:B------:R-:W-:Y:S01]  /*0a70*/  FFMA R55, R31.reuse, R34.reuse, R55 ;  /* 0x000000221f377223 */ /* 0x0c0fe20000000037 */
[----:B------:R-:W-:Y:S01]  /*0a80*/  FFMA R64, R31, R35, R64 ;  /* 0x000000231f407223 */ /* 0x000fe20000000040 */
[CC--:B------:R-:W-:Y:S01]  /*0a90*/  FFMA R66, R20.reuse, R33.reuse, R66 ;  /* 0x0000002114427223 */ /* 0x0c0fe20000000042 */
[-C--:B------:R-:W-:Y:S01]  /*0aa0*/  FFMA R59, R20, R34.reuse, R59 ;  /* 0x00000022143b7223 */ /* 0x080fe2000000003b */
[C---:B------:R-:W-:Y:S01]  /*0ab0*/  FFMA R70, R21.reuse, R33, R70 ;  /* 0x0000002115467223 */ /* 0x040fe20000000046 */
[CC--:B------:R-:W-:Y:S01]  /*0ac0*/  FFMA R63, R21.reuse, R34.reuse, R63 ;  /* 0x00000022153f7223 */ /* 0x0c0fe2000000003f */
[----:B------:R-:W-:Y:S01]  /*0ad0*/  FFMA R72, R21, R35, R72 ;  /* 0x0000002315487223 */ /* 0x000fe20000000048 */
[CC--:B------:R-:W-:Y:S01]  /*0ae0*/  FFMA R74, R22.reuse, R33.reuse, R74 ;  /* 0x00000021164a7223 */ /* 0x0c0fe2000000004a */
[-C--:B------:R-:W-:Y:S01]  /*0af0*/  FFMA R65, R22, R34.reuse, R65 ;  /* 0x0000002216417223 */ /* 0x080fe20000000041 */
[C---:B------:R-:W-:Y:S01]  /*0b00*/  FFMA R76, R23.reuse, R33, R76 ;  /* 0x00000021174c7223 */ /* 0x040fe2000000004c */
[C---:B------:R-:W-:Y:S01]  /*0b10*/  FFMA R101, R23.reuse, R34, R25 ;  /* 0x0000002217657223 */ /* 0x040fe20000000019 */
[----:B------:R-:W-:Y:S01]  /*0b20*/  FFMA R114, R23, R35, R26 ;  /* 0x0000002317727223 */ /* 0x000fe2000000001a */
[----:B------:R-:W-:Y:S04]  /*0b30*/  LDS.128 R28, [R61+0x700] ;  /* 0x000700003d1c7984 */ /* 0x000fe80000000c00 */
[----:B------:R-:W-:Y:S04]  /*0b40*/  LDS.128 R20, [R61+0x600] ;  /* 0x000600003d147984 */ /* 0x000fe80000000c00 */
[----:B------:R-:W3:Y:S01]  /*0b50*/  LDS.128 R24, [R3+0x600] ;  /* 0x0006000003187984 */ /* 0x000ee20000000c00 */
[-C--:B0-----:R-:W-:Y:S01]  /*0b60*/  FFMA R116, R37, R40.reuse, R78 ;  /* 0x0000002825747223 */ /* 0x081fe2000000004e */
[-C--:B------:R-:W-:Y:S01]  /*0b70*/  FFMA R118, R39, R40.reuse, R86 ;  /* 0x0000002827767223 */ /* 0x080fe20000000056 */
[-C--:B------:R-:W-:Y:S01]  /*0b80*/  FFMA R73, R36, R40.reuse, R73 ;  /* 0x0000002824497223 */ /* 0x080fe20000000049 */
[-C--:B------:R-:W-:Y:S01]  /*0b90*/  FFMA R77, R38, R40.reuse, R77 ;  /* 0x00000028264d7223 */ /* 0x080fe2000000004d */
[----:B-1----:R-:W-:Y:S01]  /*0ba0*/  FFMA R103, R8, R40, R85 ;  /* 0x0000002808677223 */ /* 0x002fe20000000055 */
[----:B------:R-:W-:Y:S01]  /*0bb0*/  FFMA R105, R10, R43, R71 ;  /* 0x0000002b0a697223 */ /* 0x000fe20000000047 */
[CC--:B------:R-:W-:Y:S01]  /*0bc0*/  FFMA R75, R36.reuse, R41.reuse, R75 ;  /* 0x00000029244b7223 */ /* 0x0c0fe2000000004b */
[----:B------:R-:W-:Y:S01]  /*0bd0*/  FFMA R80, R37, R41, R80 ;  /* 0x0000002925507223 */ /* 0x000fe20000000050 */
[-C--:B--2---:R-:W-:Y:S01]  /*0be0*/  FFMA R120, R11, R4.reuse, R32 ;  /* 0x000000040b787223 */ /* 0x084fe20000000020 */
[C---:B------:R-:W-:Y:S01]  /*0bf0*/  FFMA R45, R36.reuse, R4, R45 ;  /* 0x00000004242d7223 */ /* 0x040fe2000000002d */
[C---:B------:R-:W-:Y:S01]  /*0c00*/  FFMA R46, R36.reuse, R5, R46 ;  /* 0x00000005242e7223 */ /* 0x040fe2000000002e */
[C---:B------:R-:W-:Y:S01]  /*0c10*/  FFMA R47, R36.reuse, R6, R47 ;  /* 0x00000006242f7223 */ /* 0x040fe2000000002f */
[----:B------:R-:W-:Y:S01]  /*0c20*/  FFMA R78, R36, R7, R48 ;  /* 0x00000007244e7223 */ /* 0x000fe20000000030 */
        /* <DEDUP_REMOVED lines=22> */
[CC--:B------:R-:W-:Y:S01]  /*0d90*/  FFMA R65, R10.reuse, R6.reuse, R65 ;  /* 0x000000060a417223 */ /* 0x0c0fe20000000041 */
[----:B------:R-:W-:Y:S01]  /*0da0*/  FFMA R104, R10, R7, R104 ;  /* 0x000000070a687223 */ /* 0x000fe20000000068 */
[C---:B------:R-:W-:Y:S01]  /*0db0*/  FFMA R76, R11.reuse, R5, R76 ;  /* 0x000000050b4c7223 */ /* 0x040fe2000000004c */
[----:B------:R-:W2:Y:S01]  /*0dc0*/  LDG.E.128.CONSTANT R32, desc[UR8][R12.64+0x20] ;  /* 0x000020080c207981 */ /* 0x000ea2000c1e9d00 */
[C---:B------:R-:W-:Y:S01]  /*0dd0*/  FFMA R101, R11.reuse, R6, R101 ;  /* 0x000000060b657223 */ /* 0x040fe20000000065 */
[----:B------:R-:W-:Y:S01]  /*0de0*/  FFMA R114, R11, R7, R114 ;  /* 0x000000070b727223 */ /* 0x000fe20000000072 */
[-C--:B------:R-:W-:Y:S01]  /*0df0*/  FFMA R79, R38, R41.reuse, R79 ;  /* 0x00000029264f7223 */ /* 0x080fe2000000004f */
[----:B------:R-:W4:Y:S01]  /*0e00*/  LDG.E.128.CONSTANT R4, desc[UR8][R14.64+0x1000] ;  /* 0x001000080e047981 */ /* 0x000f22000c1e9d00 */
[----:B------:R-:W-:Y:S01]  /*0e10*/  FFMA R88, R39, R41, R88 ;  /* 0x0000002927587223 */ /* 0x000fe20000000058 */
[-C--:B------:R-:W-:Y:S01]  /*0e20*/  FFMA R67, R36, R42.reuse, R67 ;  /* 0x0000002a24437223 */ /* 0x080fe20000000043 */
[-C--:B------:R-:W-:Y:S01]  /*0e30*/  FFMA R82, R37, R42.reuse, R82 ;  /* 0x0000002a25527223 */ /* 0x080fe20000000052 */
[-C--:B------:R-:W-:Y:S01]  /*0e40*/  FFMA R81, R38, R42.reuse, R81 ;  /* 0x0000002a26517223 */ /* 0x080fe20000000051 */
[----:B------:R-:W-:Y:S01]  /*0e50*/  FFMA R90, R39, R42, R90 ;  /* 0x0000002a275a7223 */ /* 0x000fe2000000005a */
[-C--:B------:R-:W-:Y:S01]  /*0e60*/  FFMA R69, R36, R43.reuse, R69 ;  /* 0x0000002b24457223 */ /* 0x080fe20000000045 */
[-C--:B------:R-:W-:Y:S01]  /*0e70*/  FFMA R84, R37, R43.reuse, R84 ;  /* 0x0000002b25547223 */ /* 0x080fe20000000054 */
[-C--:B------:R-:W-:Y:S01]  /*0e80*/  FFMA R83, R38, R43.reuse, R83 ;  /* 0x0000002b26537223 */ /* 0x080fe20000000053 */
[----:B------:R-:W-:Y:S01]  /*0e90*/  FFMA R92, R39, R43, R92 ;  /* 0x0000002b275c7223 */ /* 0x000fe2000000005c */
[-C--:B------:R-:W-:Y:S01]  /*0ea0*/  FFMA R96, R9, R40.reuse, R96 ;  /* 0x0000002809607223 */ /* 0x080fe20000000060 */
[----:B------:R-:W0:Y:S01]  /*0eb0*/  LDS.128 R36, [R3+0x700] ;  /* 0x0007000003247984 */ /* 0x000e220000000c00 */
[-C--:B------:R-:W-:Y:S01]  /*0ec0*/  FFMA R93, R10, R40.reuse, R93 ;  /* 0x000000280a5d7223 */ /* 0x080fe2000000005d */
        /* <DEDUP_REMOVED lines=11> */
[----:B------:R-:W-:Y:S01]  /*0f80*/  FFMA R112, R11, R43, R112 ;  /* 0x0000002b0b707223 */ /* 0x000fe20000000070 */
[-C--:B---3--:R-:W-:Y:S01]  /*0f90*/  FFMA R73, R20, R24.reuse, R73 ;  /* 0x0000001814497223 */ /* 0x088fe20000000049 */
        /* <DEDUP_REMOVED lines=15> */
[----:B------:R-:W-:Y:S04]  /*1090*/  LDS.128 R40, [R61+0x800] ;  /* 0x000800003d287984 */ /* 0x000fe80000000c00 */
[----:B------:R-:W1:Y:S01]  /*10a0*/  LDS.128 R48, [R3+0x800] ;  /* 0x0008000003307984 */ /* 0x000e620000000c00 */
[C---:B0-----:R-:W-:Y:S01]  /*10b0*/  FFMA R45, R20.reuse, R36, R45 ;  /* 0x00000024142d7223 */ /* 0x041fe2000000002d */
        /* <DEDUP_REMOVED lines=15> */
[-C--:B------:R-:W-:Y:S01]  /*11b0*/  FFMA R103, R28, R24.reuse, R103 ;  /* 0x000000181c677223 */ /* 0x080fe20000000067 */
[----:B------:R-:W0:Y:S01]  /*11c0*/  LDS.128 R20, [R3+0x900] ;  /* 0x0009000003147984 */ /* 0x000e220000000c00 */
        /* <DEDUP_REMOVED lines=31> */
[-C--:B-1----:R-:W-:Y:S01]  /*13c0*/  FFMA R73, R40, R48.reuse, R73 ;  /* 0x0000003028497223 */ /* 0x082fe20000000049 */
        /* <DEDUP_REMOVED lines=31> */
[----:B------:R-:W0:Y:S04]  /*15c0*/  LDS.128 R8, [R61+0x900] ;  /* 0x000900003d087984 */ /* 0x000e280000000c00 */
[----:B------:R-:W-:Y:S04]  /*15d0*/  LDS.128 R28, [R61+0xa00] ;  /* 0x000a00003d1c7984 */ /* 0x000fe80000000c00 */
[----:B------:R-:W1:Y:S04]  /*15e0*/  LDS.128 R36, [R3+0xa00] ;  /* 0x000a000003247984 */ /* 0x000e680000000c00 */
[----:B------:R-:W3:Y:S04]  /*15f0*/  LDS.128 R40, [R3+0xb00] ;  /* 0x000b000003287984 */ /* 0x000ee80000000c00 */
[----:B------:R-:W3:Y:S01]  /*1600*/  LDS.128 R24, [R61+0xb00] ;  /* 0x000b00003d187984 */ /* 0x000ee20000000c00 */
[-C--:B0-----:R-:W-:Y:S01]  /*1610*/  FFMA R103, R8, R48.reuse, R103 ;  /* 0x0000003008677223 */ /* 0x081fe20000000067 */
        /* <DEDUP_REMOVED lines=47> */
[C---:B---3--:R-:W-:Y:S01]  /*1910*/  FFMA R45, R28.reuse, R40, R45 ;  /* 0x000000281c2d7223 */ /* 0x048fe2000000002d */
        /* <DEDUP_REMOVED lines=15> */
[----:B------:R-:W-:Y:S04]  /*1a10*/  LDS.128 R8, [R61+0xc00] ;  /* 0x000c00003d087984 */ /* 0x000fe80000000c00 */
[----:B------:R-:W0:Y:S04]  /*1a20*/  LDS.128 R20, [R3+0xc00] ;  /* 0x000c000003147984 */ /* 0x000e280000000c00 */
[----:B------:R-:W1:Y:S04]  /*1a30*/  LDS.128 R28, [R3+0xd00] ;  /* 0x000d0000031c7984 */ /* 0x000e680000000c00 */
[----:B------:R-:W3:Y:S01]  /*1a40*/  LDS.128 R48, [R61+0xd00] ;  /* 0x000d00003d307984 */ /* 0x000ee20000000c00 */
        /* <DEDUP_REMOVED lines=48> */
[C---:B-1----:R-:W-:Y:S01]  /*1d50*/  FFMA R45, R8.reuse, R28, R45 ;  /* 0x0000001c082d7223 */ /* 0x042fe2000000002d */
        /* <DEDUP_REMOVED lines=17> */
[----:B------:R-:W-:Y:S04]  /*1e70*/  LDS.128 R24, [R61+0xf00] ;  /* 0x000f00003d187984 */ /* 0x000fe80000000c00 */
[----:B------:R-:W1:Y:S04]  /*1e80*/  LDS.128 R8, [R3+0xf00] ;  /* 0x000f000003087984 */ /* 0x000e680000000c00 */
[----:B--2---:R-:W-:Y:S04]  /*1e90*/  STS [R16+0x1000], R32 ;  /* 0x0010002010007388 */ /* 0x004fe80000000800 */
[----:B------:R-:W-:Y:S04]  /*1ea0*/  STS [R16+0x1200], R33 ;  /* 0x0012002110007388 */ /* 0x000fe80000000800 */
[----:B------:R-:W-:Y:S04]  /*1eb0*/  STS [R16+0x1400], R34 ;  /* 0x0014002210007388 */ /* 0x000fe80000000800 */
[----:B------:R-:W-:Y:S04]  /*1ec0*/  STS [R16+0x1600], R35 ;  /* 0x0016002310007388 */ /* 0x000fe80000000800 */
[----:B----4-:R-:W-:Y:S01]  /*1ed0*/  STS.128 [R17+0x1000], R4 ;  /* 0x0010000411007388 */ /* 0x010fe20000000c00 */
[----:B------:R-:W-:Y:S01]  /*1ee0*/  BAR.SYNC.DEFER_BLOCKING 0x0 ;  /* 0x0000000000007b1d */ /* 0x000fe20000010000 */
        /* <DEDUP_REMOVED lines=33> */
[----:B------:R-:W-:Y:S04]  /*2100*/  LDS.128 R28, [R61+0x1000] ;  /* 0x001000003d1c7984 */ /* 0x000fe80000000c00 */
[----:B------:R-:W2:Y:S01]  /*2110*/  LDS.128 R48, [R3+0x1000] ;  /* 0x0010000003307984 */ /* 0x000ea20000000c00 */
        /* <DEDUP_REMOVED lines=64> */
[-C--:B--2---:R-:W-:Y:S01]  /*2520*/  FFMA R73, R28, R48.reuse, R73 ;  /* 0x000000301c497223 */ /* 0x084fe20000000049 */
        /* <DEDUP_REMOVED lines=34> */
[----:B------:R-:W2:Y:S04]  /*2750*/  LDS.128 R28, [R3+0x1300] ;  /* 0x00130000031c7984 */ /* 0x000ea80000000c00 */
[----:B------:R-:W3:Y:S04]  /*2760*/  LDS.128 R8, [R61+0x1300] ;  /* 0x001300003d087984 */ /* 0x000ee80000000c00 */
[----:B------:R-:W-:Y:S04]  /*2770*/  LDS.128 R36, [R3+0x1400] ;  /* 0x0014000003247984 */ /* 0x000fe80000000c00 */
[----:B------:R-:W-:Y:S01]  /*2780*/  LDS.128 R40, [R61+0x1800] ;  /* 0x001800003d287984 */ /* 0x000fe20000000c00 */
        /* <DEDUP_REMOVED lines=48> */
[C---:B--2---:R-:W-:Y:S01]  /*2a90*/  FFMA R45, R24.reuse, R28, R45 ;  /* 0x0000001c182d7223 */ /* 0x044fe2000000002d */
        /* <DEDUP_REMOVED lines=16> */
[----:B------:R-:W1:Y:S04]  /*2ba0*/  LDS.128 R24, [R3+0x1500] ;  /* 0x0015000003187984 */ /* 0x000e680000000c00 */
[----:B------:R-:W2:Y:S01]  /*2bb0*/  LDS.128 R4, [R61+0x1500] ;  /* 0x001500003d047984 */ /* 0x000ea20000000c00 */
        /* <DEDUP_REMOVED lines=94> */
[----:B------:R-:W2:Y:S01]  /*31a0*/  LDG.E.128.CONSTANT R20, desc[UR8][R12.64+0x40] ;  /* 0x000040080c147981 */ /* 0x000ea2000c1e9d00 */
[C---:B------:R-:W-:Y:S01]  /*31b0*/  FFMA R101, R7.reuse, R26, R101 ;  /* 0x0000001a07657223 */ /* 0x040fe20000000065 */
[----:B------:R-:W-:-:S02]  /*31c0*/  FFMA R114, R7, R27, R114 ;  /* 0x0000001b07727223 */ /* 0x000fc40000000072 */
[----:B------:R-:W3:Y:S04]  /*31d0*/  LDG.E.128.CONSTANT R4, desc[UR8][R14.64+0x2000] ;  /* 0x002000080e047981 */ /* 0x000ee8000c1e9d00 */
[----:B------:R-:W-:Y:S04]  /*31e0*/  LDS.128 R8, [R61+0x1600] ;  /* 0x001600003d087984 */ /* 0x000fe80000000c00 */
[----:B------:R-:W0:Y:S04]  /*31f0*/  LDS.128 R28, [R3+0x1600] ;  /* 0x00160000031c7984 */ /* 0x000e280000000c00 */
[----:B------:R-:W1:Y:S04]  /*3200*/  LDS.128 R36, [R3+0x1700] ;  /* 0x0017000003247984 */ /* 0x000e680000000c00 */
[----:B------:R-:W4:Y:S04]  /*3210*/  LDS.128 R32, [R61+0x1700] ;  /* 0x001700003d207984 */ /* 0x000f280000000c00 */
[----:B------:R-:W4:Y:S04]  /*3220*/  LDS.128 R48, [R3+0x1800] ;  /* 0x0018000003307984 */ /* 0x000f280000000c00 */
        /* <DEDUP_REMOVED lines=32> */
[----:B------:R-:W-:-:S02]  /*3430*/  FFMA R64, R11, R39, R64 ;  /* 0x000000270b407223 */ /* 0x000fc40000000040 */
[----:B------:R-:W0:Y:S01]  /*3440*/  LDS.128 R8, [R3+0x1900] ;  /* 0x0019000003087984 */ /* 0x000e220000000c00 */
[-C--:B----4-:R-:W-:Y:S01]  /*3450*/  FFMA R103, R32, R28.reuse, R103 ;  /* 0x0000001c20677223 */ /* 0x090fe20000000067 */
        /* <DEDUP_REMOVED lines=65> */
[----:B------:R-:W1:Y:S01]  /*3870*/  LDS.128 R40, [R3+0x1b00] ;  /* 0x001b000003287984 */ /* 0x000e620000000c00 */
        /* <DEDUP_REMOVED lines=32> */
[----:B------:R-:W4:Y:S01]  /*3a80*/  LDS.128 R28, [R61+0x1b00] ;  /* 0x001b00003d1c7984 */ /* 0x000f220000000c00 */
        /* <DEDUP_REMOVED lines=104> */
[----:B--2---:R-:W-:Y:S04]  /*4110*/  STS [R16], R20 ;  /* 0x0000001410007388 */ /* 0x004fe80000000800 */
[----:B------:R-:W-:Y:S04]  /*4120*/  STS [R16+0x200], R21 ;  /* 0x0002001510007388 */ /* 0x000fe80000000800 */
[----:B------:R-:W-:Y:S04]  /*4130*/  STS [R16+0x400], R22 ;  /* 0x0004001610007388 */ /* 0x000fe80000000800 */
[----:B------:R-:W-:Y:S04]  /*4140*/  STS [R16+0x600], R23 ;  /* 0x0006001710007388 */ /* 0x000fe80000000800 */
[----:B---3--:R-:W-:Y:S01]  /*4150*/  STS.128 [R17], R4 ;  /* 0x0000000411007388 */ /* 0x008fe20000000c00 */
[----:B------:R-:W-:Y:S01]  /*4160*/  BAR.SYNC.DEFER_BLOCKING 0x0 ;  /* 0x0000000000007b1d */ /* 0x000fe20000010000 */
        /* <DEDUP_REMOVED lines=33> */
[----:B------:R-:W-:Y:S04]  /*4380*/  LDS.128 R32, [R61] ;  /* 0x000000003d207984 */ /* 0x000fe80000000c00 */
[----:B------:R-:W2:Y:S01]  /*4390*/  LDS.128 R48, [R3] ;  /* 0x0000000003307984 */ /* 0x000ea20000000c00 */
        /* <DEDUP_REMOVED lines=515> */
[----:B---3--:R-:W-:Y:S01]  /*63d0*/  STS.128 [R17+0x1000], R4 ;  /* 0x0010000411007388 */ /* 0x008fe20000000c00 */
        /* <DEDUP_REMOVED lines=2202> */
[----:B------:R-:W4:Y:S04]  /*ed80*/  LDS.128 R8, [R3+0xf00] ;  /* 0x000f000003087984 */ /* 0x000f280000000c00 */
        /* <DEDUP_REMOVED lines=41> */
[----:B0-----:R-:W-:-:S03]  /*f020*/  FFMA R73, R36, R40, R73 ;  /* 0x0000002824497223 */ /* 0x001fc60000000049 */
[----:B------:R-:W0:Y:S01]  /*f030*/  LDS.128 R20, [R61+0x1100] ;  /* 0x001100003d147984 */ /* 0x000e220000000c00 */
[-C--:B------:R-:W-:Y:S01]  /*f040*/  FFMA R116, R37, R40.reuse, R116 ;  /* 0x0000002825747223 */ /* 0x080fe20000000074 */
[-C--:B------:R-:W-:Y:S01]  /*f050*/  FFMA R77, R38, R40.reuse, R77 ;  /* 0x00000028264d7223 */ /* 0x080fe2000000004d */
[-C--:B------:R-:W-:Y:S01]  /*f060*/  FFMA R118, R39, R40.reuse, R118 ;  /* 0x0000002827767223 */ /* 0x080fe20000000076 */
[-C--:B-1----:R-:W-:Y:S01]  /*f070*/  FFMA R103, R28, R40.reuse, R103 ;  /* 0x000000281c677223 */ /* 0x082fe20000000067 */
[-C--:B------:R-:W-:Y:S01]  /*f080*/  FFMA R96, R29, R40.reuse, R96 ;  /* 0x000000281d607223 */ /* 0x080fe20000000060 */
[-C--:B------:R-:W-:Y:S01]  /*f090*/  FFMA R93, R30, R40.reuse, R93 ;  /* 0x000000281e5d7223 */ /* 0x080fe2000000005d */
[----:B------:R-:W-:Y:S01]  /*f0a0*/  FFMA R106, R31, R40, R106 ;  /* 0x000000281f6a7223 */ /* 0x000fe2000000006a */
[-C--:B------:R-:W-:Y:S01]  /*f0b0*/  FFMA R75, R36, R41.reuse, R75 ;  /* 0x00000029244b7223 */ /* 0x080fe2000000004b */
[-C--:B------:R-:W-:Y:S01]  /*f0c0*/  FFMA R80, R37, R41.reuse, R80 ;  /* 0x0000002925507223 */ /* 0x080fe20000000050 */
[-C--:B------:R-:W-:Y:S01]  /*f0d0*/  FFMA R79, R38, R41.reuse, R79 ;  /* 0x00000029264f7223 */ /* 0x080fe2000000004f */
[-C--:B------:R-:W-:Y:S01]  /*f0e0*/  FFMA R88, R39, R41.reuse, R88 ;  /* 0x0000002927587223 */ /* 0x080fe20000000058 */
[-C--:B------:R-:W-:Y:S01]  /*f0f0*/  FFMA R87, R28, R41.reuse, R87 ;  /* 0x000000291c577223 */ /* 0x080fe20000000057 */
        /* <DEDUP_REMOVED lines=19> */
[C---:B----4-:R-:W-:Y:S01]  /*f230*/  FFMA R45, R36.reuse, R8, R45 ;  /* 0x00000008242d7223 */ /* 0x050fe2000000002d */
        /* <DEDUP_REMOVED lines=31> */
[----:B------:R-:W-:Y:S01]  /*f430*/  LDS.128 R24, [R61+0x1200] ;  /* 0x001200003d187984 */ /* 0x000fe20000000c00 */
[----:B--2---:R-:W-:-:S03]  /*f440*/  FFMA R73, R32, R48, R73 ;  /* 0x0000003020497223 */ /* 0x004fc60000000049 */
[----:B------:R-:W1:Y:S01]  /*f450*/  LDS.128 R28, [R3+0x1200] ;  /* 0x00120000031c7984 */ /* 0x000e620000000c00 */
[----:B------:R-:W-:-:S03]  /*f460*/  FFMA R116, R33, R48, R116 ;  /* 0x0000003021747223 */ /* 0x000fc60000000074 */
[----:B------:R-:W2:Y:S01]  /*f470*/  LDS.128 R8, [R61+0x1300] ;  /* 0x001300003d087984 */ /* 0x000ea20000000c00 */
        /* <DEDUP_REMOVED lines=47> */
[-C--:B-1----:R-:W-:Y:S01]  /*f770*/  FFMA R73, R24, R28.reuse, R73 ;  /* 0x0000001c18497223 */ /* 0x082fe20000000049 */
[-C--:B------:R-:W-:Y:S01]  /*f780*/  FFMA R116, R25, R28.reuse, R116 ;  /* 0x0000001c19747223 */ /* 0x080fe20000000074 */
[-C--:B------:R-:W-:Y:S01]  /*f790*/  FFMA R77, R26, R28.reuse, R77 ;  /* 0x0000001c1a4d7223 */ /* 0x080fe2000000004d */
[-C--:B------:R-:W-:Y:S01]  /*f7a0*/  FFMA R118, R27, R28.reuse, R118 ;  /* 0x0000001c1b767223 */ /* 0x080fe20000000076 */
[-C--:B--2---:R-:W-:Y:S01]  /*f7b0*/  FFMA R103, R8, R28.reuse, R103 ;  /* 0x0000001c08677223 */ /* 0x084fe20000000067 */
        /* <DEDUP_REMOVED lines=62> */
[----:B------:R-:W2:Y:S01]  /*fba0*/  LDS.128 R4, [R3+0x1500] ;  /* 0x0015000003047984 */ /* 0x000ea20000000c00 */
        /* <DEDUP_REMOVED lines=16> */
[----:B------:R-:W-:Y:S04]  /*fcb0*/  LDS.128 R8, [R61+0x1600] ;  /* 0x001600003d087984 */ /* 0x000fe80000000c00 */
[----:B------:R-:W3:Y:S01]  /*fcc0*/  LDS.128 R32, [R3+0x1700] ;  /* 0x0017000003207984 */ /* 0x000ee20000000c00 */
        /* <DEDUP_REMOVED lines=65> */
[----:B------:R-:W4:Y:S04]  /*100e0*/  LDG.E.128.CONSTANT R4, desc[UR8][R14.64+0x8000] ;  /* 0x008000080e047981 */ /* 0x000f28000c1e9d00 */
[----:B------:R-:W0:Y:S04]  /*100f0*/  LDS.128 R28, [R3+0x1600] ;  /* 0x00160000031c7984 */ /* 0x000e280000000c00 */
[----:B------:R-:W1:Y:S04]  /*10100*/  LDS.128 R36, [R61+0x1700] ;  /* 0x001700003d247984 */ /* 0x000e680000000c00 */
[----:B------:R-:W-:Y:S04]  /*10110*/  LDS.128 R48, [R3+0x1800] ;  /* 0x0018000003307984 */ /* 0x000fe80000000c00 */
[----:B------:R-:W-:Y:S01]  /*10120*/  LDS.128 R24, [R3+0x1900] ;  /* 0x0019000003187984 */ /* 0x000fe20000000c00 */
        /* <DEDUP_REMOVED lines=10> */
[C---:B0-----:R-:W-:Y:S01]  /*101d0*/  FFMA R100, R10.reuse, R29, R40 ;  /* 0x0000001d0a647223 */ /* 0x041fe20000000028 */
[----:B------:R-:W-:-:S02]  /*101e0*/  FFMA R110, R10, R31, R42 ;  /* 0x0000001f0a6e7223 */ /* 0x000fc4000000002a */
[----:B------:R-:W0:Y:S01]  /*101f0*/  LDS.128 R40, [R61+0x1800] ;  /* 0x001800003d287984 */ /* 0x000e220000000c00 */
        /* <DEDUP_REMOVED lines=15> */
[C---:B------:R-:W-:Y:S01]  /*102f0*/  FFMA R92, R11.reuse, R31, R92 ;  /* 0x0000001f0b5c7223 */ /* 0x040fe2000000005c */
[C---:B------:R-:W-:Y:S01]  /*10300*/  FFMA R91, R11.reuse, R32, R91 ;  /* 0x000000200b5b7223 */ /* 0x040fe2000000005b */
[C---:B------:R-:W-:Y:S01]  /*10310*/  FFMA R62, R11.reuse, R33, R62 ;  /* 0x000000210b3e7223 */ /* 0x040fe2000000003e */
[C---:B------:R-:W-:Y:S01]  /*10320*/  FFMA R55, R11.reuse, R34, R55 ;  /* 0x000000220b377223 */ /* 0x040fe20000000037 */
[----:B------:R-:W-:-:S02]  /*10330*/  FFMA R64, R11, R35, R64 ;  /* 0x000000230b407223 */ /* 0x000fc40000000040 */
[----:B------:R-:W3:Y:S01]  /*10340*/  LDS.128 R8, [R61+0x1900] ;  /* 0x001900003d087984 */ /* 0x000ee20000000c00 */
[C---:B-1----:R-:W-:Y:S01]  /*10350*/  FFMA R103, R36.reuse, R28, R103 ;  /* 0x0000001c24677223 */ /* 0x042fe20000000067 */
[C---:B------:R-:W-:Y:S01]  /*10360*/  FFMA R86, R36.reuse, R29, R86 ;  /* 0x0000001d24567223 */ /* 0x040fe20000000056 */
[C---:B------:R-:W-:Y:S01]  /*10370*/  FFMA R89, R36.reuse, R30, R89 ;  /* 0x0000001e24597223 */ /* 0x040fe20000000059 */
[C---:B------:R-:W-:Y:S01]  /*10380*/  FFMA R90, R36.reuse, R31, R90 ;  /* 0x0000001f245a7223 */ /* 0x040fe2000000005a */
        /* <DEDUP_REMOVED lines=28> */
[C---:B0-----:R-:W-:Y:S01]  /*10550*/  FFMA R73, R40.reuse, R48, R73 ;  /* 0x0000003028497223 */ /* 0x041fe20000000049 */
        /* <DEDUP_REMOVED lines=31> */
[----:B------:R-:W-:Y:S04]  /*10750*/  LDS.128 R32, [R61+0x1a00] ;  /* 0x001a00003d207984 */ /* 0x000fe80000000c00 */
[----:B------:R-:W0:Y:S04]  /*10760*/  LDS.128 R36, [R3+0x1a00] ;  /* 0x001a000003247984 */ /* 0x000e280000000c00 */
[----:B------:R-:W1:Y:S04]  /*10770*/  LDS.128 R28, [R3+0x1b00] ;  /* 0x001b0000031c7984 */ /* 0x000e680000000c00 */
[----:B------:R-:W1:Y:S01]  /*10780*/  LDS.128 R40, [R61+0x1b00] ;  /* 0x001b00003d287984 */ /* 0x000e620000000c00 */
[C---:B---3--:R-:W-:Y:S01]  /*10790*/  FFMA R103, R8.reuse, R48, R103 ;  /* 0x0000003008677223 */ /* 0x048fe20000000067 */
        /* <DEDUP_REMOVED lines=32> */
[----:B------:R-:W-:Y:S04]  /*109a0*/  LDS.128 R8, [R61+0x1c00] ;  /* 0x001c00003d087984 */ /* 0x000fe80000000c00 */
[----:B------:R-:W3:Y:S01]  /*109b0*/  LDS.128 R24, [R3+0x1c00] ;  /* 0x001c000003187984 */ /* 0x000ee20000000c00 */
[C---:B0-----:R-:W-:Y:S01]  /*109c0*/  FFMA R73, R32.reuse, R36, R73 ;  /* 0x0000002420497223 */ /* 0x041fe20000000049 */
[C---:B------:R-:W-:Y:S01]  /*109d0*/  FFMA R60, R32.reuse, R37, R60 ;  /* 0x00000025203c7223 */ /* 0x040fe2000000003c */
[C---:B------:R-:W-:Y:S01]  /*109e0*/  FFMA R67, R32.reuse, R38, R67 ;  /* 0x0000002620437223 */ /* 0x040fe20000000043 */
[C---:B------:R-:W-:Y:S01]  /*109f0*/  FFMA R68, R32.reuse, R39, R68 ;  /* 0x0000002720447223 */ /* 0x040fe20000000044 */
[C---:B-1----:R-:W-:Y:S01]  /*10a00*/  FFMA R45, R32.reuse, R28, R45 ;  /* 0x0000001c202d7223 */ /* 0x042fe2000000002d */
        /* <DEDUP_REMOVED lines=59> */
[----:B------:R-:W0:Y:S04]  /*10dc0*/  LDS.128 R32, [R61+0x1d00] ;  /* 0x001d00003d207984 */ /* 0x000e280000000c00 */
[----:B------:R-:W-:Y:S04]  /*10dd0*/  LDS.128 R40, [R61+0x1e00] ;  /* 0x001e00003d287984 */ /* 0x000fe80000000c00 */
        /* <DEDUP_REMOVED lines=34> */
[----:B------:R-:W3:Y:S04]  /*11000*/  LDS.128 R8, [R61+0x1f00] ;  /* 0x001f00003d087984 */ /* 0x000ee80000000c00 */
[----:B--2---:R-:W-:Y:S04]  /*11010*/  STS [R16], R20 ;  /* 0x0000001410007388 */ /* 0x004fe80000000800 */
[----:B------:R-:W-:Y:S04]  /*11020*/  STS [R16+0x200], R21 ;  /* 0x0002001510007388 */ /* 0x000fe80000000800 */
[----:B------:R-:W-:Y:S04]  /*11030*/  STS [R16+0x400], R22 ;  /* 0x0004001610007388 */ /* 0x000fe80000000800 */
[----:B------:R-:W-:Y:S04]  /*11040*/  STS [R16+0x600], R23 ;  /* 0x0006001710007388 */ /* 0x000fe80000000800 */
[----:B----4-:R-:W-:Y:S01]  /*11050*/  STS.128 [R17], R4 ;  /* 0x0000000411007388 */ /* 0x010fe20000000c00 */
        /* <DEDUP_REMOVED lines=56> */
[----:B------:R-:W-:Y:S01]  /*113e0*/  BAR.SYNC.DEFER_BLOCKING 0x0 ;  /* 0x0000000000007b1d */ /* 0x000fe20000010000 */
        /* <DEDUP_REMOVED lines=23> */
[----:B------:R-:W-:Y:S01]  /*11560*/  LDS.128 R20, [R61] ;  /* 0x000000003d147984 */ /* 0x000fe20000000c00 */
[----:B------:R-:W-:Y:S01]  /*11570*/  FFMA R72, R9, R31, R72 ;  /* 0x0000001f09487223 */ /* 0x000fe20000000048 */
[C---:B------:R-:W-:Y:S01]  /*11580*/  FFMA R93, R10.reuse, R36, R93 ;  /* 0x000000240a5d7223 */ /* 0x040fe2000000005d */
[C---:B------:R-:W-:Y:S01]  /*11590*/  FFMA R106, R10.reuse, R37, R106 ;  /* 0x000000250a6a7223 */ /* 0x040fe2000000006a */
[----:B------:R-:W0:Y:S01]  /*115a0*/  LDS.128 R24, [R3] ;  /* 0x0000000003187984 */ /* 0x000e220000000c00 */
[C---:B------:R-:W-:Y:S01]  /*115b0*/  FFMA R97, R10.reuse, R38, R97 ;  /* 0x000000260a617223 */ /* 0x040fe20000000061 */
[C---:B------:R-:W-:Y:S01]  /*115c0*/  FFMA R82, R10.reuse, R39, R82 ;  /* 0x000000270a527223 */ /* 0x040fe20000000052 */
[C---:B------:R-:W-:Y:S01]  /*115d0*/  FFMA R99, R10.reuse, R28, R99 ;  /* 0x0000001c0a637223 */ /* 0x040fe20000000063 */
[----:B------:R-:W1:Y:S01]  /*115e0*/  LDS.128 R4, [R3+0x100] ;  /* 0x0001000003047984 */ /* 0x000e620000000c00 */
        /* <DEDUP_REMOVED lines=11> */
[----:B------:R-:W2:Y:S04]  /*116a0*/  LDS.128 R32, [R61+0x100] ;  /* 0x000100003d207984 */ /* 0x000ea80000000c00 */
[----:B------:R-:W-:Y:S04]  /*116b0*/  LDS.128 R28, [R61+0x200] ;  /* 0x000200003d1c7984 */ /* 0x000fe80000000c00 */
[----:B------:R-:W3:Y:S04]  /*116c0*/  LDS.128 R36, [R3+0x200] ;  /* 0x0002000003247984 */ /* 0x000ee80000000c00 */
[----:B------:R-:W4:Y:S04]  /*116d0*/  LDS.128 R8, [R3+0x300] ;  /* 0x0003000003087984 */ /* 0x000f280000000c00 */
[----:B------:R-:W-:Y:S04]  /*116e0*/  LDS.128 R40, [R61+0x800] ;  /* 0x000800003d287984 */ /* 0x000fe80000000c00 */
[----:B------:R-:W-:Y:S01]  /*116f0*/  LDS.128 R48, [R3+0x800] ;  /* 0x0008000003307984 */ /* 0x000fe20000000c00 */
        /* <DEDUP_REMOVED lines=32> */
[C---:B--2---:R-:W-:Y:S01]  /*11900*/  FFMA R103, R32.reuse, R24, R103 ;  /* 0x0000001820677223 */ /* 0x044fe20000000067 */
[----:B------:R-:W0:Y:S01]  /*11910*/  LDS.128 R20, [R61+0x300] ;  /* 0x000300003d147984 */ /* 0x000e220000000c00 */
        /* <DEDUP_REMOVED lines=35> */
[C---:B----4-:R-:W-:Y:S01]  /*11b50*/  FFMA R45, R28.reuse, R8, R45 ;  /* 0x000000081c2d7223 */ /* 0x050fe2000000002d */
        /* <DEDUP_REMOVED lines=27> */
[----:B------:R-:W-:Y:S01]  /*11d10*/  LDS.128 R32, [R61+0x400] ;  /* 0x000400003d207984 */ /* 0x000fe20000000c00 */
[C---:B0-----:R-:W-:Y:S01]  /*11d20*/  FFMA R103, R20.reuse, R36, R103 ;  /* 0x0000002414677223 */ /* 0x041fe20000000067 */
[C---:B------:R-:W-:Y:S01]  /*11d30*/  FFMA R86, R20.reuse, R37, R86 ;  /* 0x0000002514567223 */ /* 0x040fe20000000056 */
[C---:B------:R-:W-:Y:S01]  /*11d40*/  FFMA R89, R20.reuse, R38, R89 ;  /* 0x0000002614597223 */ /* 0x040fe20000000059 */
[----:B------:R-:W0:Y:S01]  /*11d50*/  LDS.128 R24, [R3+0x400] ;  /* 0x0004000003187984 */ /* 0x000e220000000c00 */
[----:B------:R-:W-:Y:S01]  /*11d60*/  FFMA R90, R20, R39, R90 ;  /* 0x00000027145a7223 */ /* 0x000fe2000000005a */
[C---:B------:R-:W-:Y:S01]  /*11d70*/  FFMA R96, R21.reuse, R36, R96 ;  /* 0x0000002415607223 */ /* 0x040fe20000000060 */
[C---:B------:R-:W-:Y:S01]  /*11d80*/  FFMA R98, R21.reuse, R37, R98 ;  /* 0x0000002515627223 */ /* 0x040fe20000000062 */
[----:B------:R-:W1:Y:S01]  /*11d90*/  LDS.128 R28, [R61+0x500] ;  /* 0x000500003d1c7984 */ /* 0x000e620000000c00 */
[C---:B------:R-:W-:Y:S01]  /*11da0*/  FFMA R95, R21.reuse, R38, R95 ;  /* 0x00000026155f7223 */ /* 0x040fe2000000005f */
[----:B------:R-:W-:Y:S01]  /*11db0*/  FFMA R102, R21, R39, R102 ;  /* 0x0000002715667223 */ /* 0x000fe20000000066 */
[C---:B------:R-:W-:Y:S01]  /*11dc0*/  FFMA R93, R22.reuse, R36, R93 ;  /* 0x00000024165d7223 */ /* 0x040fe2000000005d */
[----:B------:R-:W2:Y:S01]  /*11dd0*/  LDS.128 R4, [R3+0x500] ;  /* 0x0005000003047984 */ /* 0x000ea20000000c00 */
        /* <DEDUP_REMOVED lines=24> */
[----:B------:R-:W-:Y:S01]  /*11f60*/  LDS.128 R8, [R61+0x600] ;  /* 0x000600003d087984 */ /* 0x000fe20000000c00 */
        /* <DEDUP_REMOVED lines=66> */
[----:B------:R-:W0:Y:S04]  /*12390*/  LDS.128 R20, [R3+0x600] ;  /* 0x0006000003147984 */ /* 0x000e280000000c00 */
[----:B------:R-:W1:Y:S04]  /*123a0*/  LDS.128 R32, [R3+0x700] ;  /* 0x0007000003207984 */ /* 0x000e680000000c00 */
[----:B------:R-:W4:Y:S01]  /*123b0*/  LDS.128 R28, [R3+0x900] ;  /* 0x00090000031c7984 */ /* 0x000f220000000c00 */
        /* <DEDUP_REMOVED lines=32> */
[----:B------:R-:W0:Y:S01]  /*125c0*/  LDS.128 R8, [R61+0x900] ;  /* 0x000900003d087984 */ /* 0x000e220000000c00 */
        /* <DEDUP_REMOVED lines=34> */
[----:B------:R-:W1:Y:S01]  /*127f0*/  LDS.128 R36, [R3+0xa00] ;  /* 0x000a000003247984 */ /* 0x000e620000000c00 */
[C---:B------:R-:W-:Y:S01]  /*12800*/  FFMA R73, R40.reuse, R48, R73 ;  /* 0x0000003028497223 */ /* 0x040fe20000000049 */
        /* <DEDUP_REMOVED lines=65> */
[----:B------:R-:W4:Y:S04]  /*12c20*/  LDS.128 R28, [R3+0xc00] ;  /* 0x000c0000031c7984 */ /* 0x000f280000000c00 */
[----:B------:R-:W4:Y:S01]  /*12c30*/  LDS.128 R48, [R3+0xd00] ;  /* 0x000d000003307984 */ /* 0x000f220000000c00 */
        /* <DEDUP_REMOVED lines=32> */
[----:B------:R-:W1:Y:S01]  /*12e40*/  LDS.128 R32, [R61+0xd00] ;  /* 0x000d00003d207984 */ /* 0x000e620000000c00 */
        /* <DEDUP_REMOVED lines=32> */
[C---:B----4-:R-:W-:Y:S01]  /*13050*/  FFMA R73, R8.reuse, R28, R73 ;  /* 0x0000001c08497223 */ /* 0x050fe20000000049 */
        /* <DEDUP_REMOVED lines=33> */
[----:B------:R-:W4:Y:S04]  /*13270*/  LDS.128 R20, [R3+0xf00] ;  /* 0x000f000003147984 */ /* 0x000f280000000c00 */
[----:B------:R-:W4:Y:S04]  /*13280*/  LDS.128 R8, [R61+0xf00] ;  /* 0x000f00003d087984 */ /* 0x000f280000000c00 */
[----:B--2---:R2:W-:Y:S04]  /*13290*/  STS [R16+0x1000], R24 ;  /* 0x0010001810007388 */ /* 0x0045e80000000800 */
[----:B------:R2:W-:Y:S04]  /*132a0*/  STS [R16+0x1200], R25 ;  /* 0x0012001910007388 */ /* 0x0005e80000000800 */
[----:B------:R-:W-:Y:S04]  /*132b0*/  STS [R16+0x1400], R26 ;  /* 0x0014001a10007388 */ /* 0x000fe80000000800 */
[----:B------:R-:W-:Y:S04]  /*132c0*/  STS [R16+0x1600], R27 ;  /* 0x0016001b10007388 */ /* 0x000fe80000000800 */
[----:B---3--:R-:W-:Y:S01]  /*132d0*/  STS.128 [R17+0x1000], R4 ;  /* 0x0010000411007388 */ /* 0x008fe20000000c00 */
[----:B------:R-:W-:Y:S01]  /*132e0*/  BAR.SYNC.DEFER_BLOCKING 0x0 ;  /* 0x0000000000007b1d */ /* 0x000fe20000010000 */
        /* <DEDUP_REMOVED lines=34> */
[----:B------:R-:W1:Y:S04]  /*13510*/  LDS.128 R48, [R3+0x1000] ;  /* 0x0010000003307984 */ /* 0x000e680000000c00 */
[----:B------:R-:W3:Y:S01]  /*13520*/  LDS.128 R4, [R3+0x1100] ;  /* 0x0011000003047984 */ /* 0x000ee20000000c00 */
[C---:B0-----:R-:W-:Y:S01]  /*13530*/  FFMA R73, R36.reuse, R40, R73 ;  /* 0x0000002824497223 */ /* 0x041fe20000000049 */
        /* <DEDUP_REMOVED lines=25> */
[C---:B--2---:R-:W-:Y:S01]  /*136d0*/  FFMA R24, R39.reuse, R42, R87 ;  /* 0x0000002a27187223 */ /* 0x044fe20000000057 */
        /* <DEDUP_REMOVED lines=21> */
[CC--:B------:R-:W-:Y:S01]  /*13830*/  FFMA R93, R10.reuse, R40.reuse, R93 ;  /* 0x000000280a5d7223 */ /* 0x0c0fe2000000005d */
[C---:B------:R-:W-:Y:S01]  /*13840*/  FFMA R9, R10.reuse, R41, R106 ;  /* 0x000000290a097223 */ /* 0x040fe2000000006a */
[C---:B------:R-:W-:Y:S01]  /*13850*/  FFMA R122, R11.reuse, R40, R122 ;  /* 0x000000280b7a7223 */ /* 0x040fe2000000007a */
[CC--:B------:R-:W-:Y:S01]  /*13860*/  FFMA R97, R10.reuse, R42.reuse, R97 ;  /* 0x0000002a0a617223 */ /* 0x0c0fe20000000061 */
[C---:B------:R-:W-:Y:S01]  /*13870*/  FFMA R42, R11.reuse, R42, R75 ;  /* 0x0000002a0b2a7223 */ /* 0x040fe2000000004b */
[----:B------:R-:W-:Y:S01]  /*13880*/  FFMA R83, R10, R43, R82 ;  /* 0x0000002b0a537223 */ /* 0x000fe20000000052 */
[C---:B------:R-:W-:Y:S01]  /*13890*/  FFMA R108, R11.reuse, R41, R108 ;  /* 0x000000290b6c7223 */ /* 0x040fe2000000006c */
[----:B------:R-:W-:Y:S01]  /*138a0*/  FFMA R40, R11, R20, R69 ;  /* 0x000000140b287223 */ /* 0x000fe20000000045 */
[-C--:B-1----:R-:W-:Y:S01]  /*138b0*/  FFMA R73, R32, R48.reuse, R73 ;  /* 0x0000003020497223 */ /* 0x082fe20000000049 */
        /* <DEDUP_REMOVED lines=9> */
[CC--:B------:R-:W-:Y:S01]  /*13950*/  FFMA R65, R10.reuse, R22.reuse, R65 ;  /* 0x000000160a417223 */ /* 0x0c0fe20000000041 */
        /* <DEDUP_REMOVED lines=15> */
[----:B------:R-:W-:Y:S01]  /*13a50*/  LDS.128 R20, [R61+0x1200] ;  /* 0x001200003d147984 */ /* 0x000fe20000000c00 */
[-C--:B------:R-:W-:Y:S01]  /*13a60*/  FFMA R107, R32, R49.reuse, R107 ;  /* 0x00000031206b7223 */ /* 0x080fe2000000006b */
[-C--:B------:R-:W-:Y:S01]  /*13a70*/  FFMA R80, R33, R49.reuse, R80 ;  /* 0x0000003121507223 */ /* 0x080fe20000000050 */
[-C--:B------:R-:W-:Y:S01]  /*13a80*/  FFMA R37, R34, R49.reuse, R37 ;  /* 0x0000003122257223 */ /* 0x080fe20000000025 */
[----:B------:R-:W0:Y:S01]  /*13a90*/  LDS.128 R24, [R3+0x1200] ;  /* 0x0012000003187984 */ /* 0x000e220000000c00 */
[----:B------:R-:W-:Y:S01]  /*13aa0*/  FFMA R88, R35, R49, R88 ;  /* 0x0000003123587223 */ /* 0x000fe20000000058 */
[-C--:B------:R-:W-:Y:S01]  /*13ab0*/  FFMA R109, R32, R51.reuse, R109 ;  /* 0x00000033206d7223 */ /* 0x080fe2000000006d */
[-C--:B------:R-:W-:Y:S01]  /*13ac0*/  FFMA R84, R33, R51.reuse, R84 ;  /* 0x0000003321547223 */ /* 0x080fe20000000054 */
[----:B------:R-:W1:Y:S01]  /*13ad0*/  LDS.128 R8, [R61+0x1300] ;  /* 0x001300003d087984 */ /* 0x000e620000000c00 */
        /* <DEDUP_REMOVED lines=18> */
[----:B------:R-:W2:Y:S01]  /*13c00*/  LDS.128 R32, [R3+0x1300] ;  /* 0x0013000003207984 */ /* 0x000ea20000000c00 */
[-C--:B------:R-:W-:Y:S01]  /*13c10*/  FFMA R98, R29, R49.reuse, R98 ;  /* 0x000000311d627223 */ /* 0x080fe20000000062 */
[----:B------:R-:W-:Y:S01]  /*13c20*/  FFMA R108, R31, R49, R108 ;  /* 0x000000311f6c7223 */ /* 0x000fe2000000006c */
        /* <DEDUP_REMOVED lines=16> */
[-C--:B------:R-:W-:Y:S01]  /*13d30*/  FFMA R118, R23, R24.reuse, R118 ;  /* 0x0000001817767223 */ /* 0x080fe20000000076 */
[-C--:B-1----:R-:W-:Y:S01]  /*13d40*/  FFMA R103, R8, R24.reuse, R103 ;  /* 0x0000001808677223 */ /* 0x082fe20000000067 */
[-C--:B------:R-:W-:Y:S01]  /*13d50*/  FFMA R96, R9, R24.reuse, R96 ;  /* 0x0000001809607223 */ /* 0x080fe20000000060 */
[-C--:B------:R-:W-:Y:S01]  /*13d60*/  FFMA R93, R10, R24.reuse, R93 ;  /* 0x000000180a5d7223 */ /* 0x080fe2000000005d */
[----:B------:R-:W-:Y:S01]  /*13d70*/  FFMA R122, R11, R24, R122 ;  /* 0x000000180b7a7223 */ /* 0x000fe2000000007a */
[C---:B------:R-:W-:Y:S01]  /*13d80*/  FFMA R40, R31.reuse, R4, R40 ;  /* 0x000000041f287223 */ /* 0x040fe20000000028 */
[C---:B------:R-:W-:Y:S01]  /*13d90*/  FFMA R76, R31.reuse, R5, R76 ;  /* 0x000000051f4c7223 */ /* 0x040fe2000000004c */
[C---:B------:R-:W-:Y:S01]  /*13da0*/  FFMA R101, R31.reuse, R6, R101 ;  /* 0x000000061f657223 */ /* 0x040fe20000000065 */
[----:B------:R-:W-:Y:S01]  /*13db0*/  FFMA R114, R31, R7, R114 ;  /* 0x000000071f727223 */ /* 0x000fe20000000072 */
[----:B------:R-:W-:Y:S01]  /*13dc0*/  FFMA R49, R22, R25, R37 ;  /* 0x0000001916317223 */ /* 0x000fe20000000025 */
[-C--:B------:R-:W-:Y:S01]  /*13dd0*/  FFMA R24, R21, R26.reuse, R36 ;  /* 0x0000001a15187223 */ /* 0x080fe20000000024 */
[-C--:B------:R-:W-:Y:S01]  /*13de0*/  FFMA R102, R29, R51.reuse, R102 ;  /* 0x000000331d667223 */ /* 0x080fe20000000066 */
[-C--:B------:R-:W-:Y:S01]  /*13df0*/  FFMA R83, R30, R51.reuse, R83 ;  /* 0x000000331e537223 */ /* 0x080fe20000000053 */
[----:B------:R-:W-:Y:S01]  /*13e00*/  FFMA R112, R31, R51, R112 ;  /* 0x000000331f707223 */ /* 0x000fe20000000070 */
[CC--:B------:R-:W-:Y:S01]  /*13e10*/  FFMA R107, R20.reuse, R25.reuse, R107 ;  /* 0x00000019146b7223 */ /* 0x0c0fe2000000006b */
[-C--:B------:R-:W-:Y:S01]  /*13e20*/  FFMA R80, R21, R25.reuse, R80 ;  /* 0x0000001915507223 */ /* 0x080fe20000000050 */
[C---:B------:R-:W-:Y:S01]  /*13e30*/  FFMA R88, R23.reuse, R25, R88 ;  /* 0x0000001917587223 */ /* 0x040fe20000000058 */
        /* <DEDUP_REMOVED lines=25> */
[----:B------:R-:W1:Y:S04]  /*13fd0*/  LDS.128 R28, [R61+0x1400] ;  /* 0x001400003d1c7984 */ /* 0x000e680000000c00 */
[----:B------:R-:W2:Y:S01]  /*13fe0*/  LDS.128 R20, [R3+0x1500] ;  /* 0x0015000003147984 */ /* 0x000ea20000000c00 */
[CC--:B------:R-:W-:Y:S01]  /*13ff0*/  FFMA R82, R9.reuse, R26.reuse, R82 ;  /* 0x0000001a09527223 */ /* 0x0c0fe20000000052 */
[-C--:B------:R-:W-:Y:S01]  /*14000*/  FFMA R69, R10, R25.reuse, R69 ;  /* 0x000000190a457223 */ /* 0x080fe20000000045 */
[CC--:B------:R-:W-:Y:S01]  /*14010*/  FFMA R41, R8.reuse, R25.reuse, R41 ;  /* 0x0000001908297223 */ /* 0x0c0fe20000000029 */
[-C--:B------:R-:W-:Y:S01]  /*14020*/  FFMA R98, R9, R25.reuse, R98 ;  /* 0x0000001909627223 */ /* 0x080fe20000000062 */
[C---:B------:R-:W-:Y:S01]  /*14030*/  FFMA R108, R11.reuse, R25, R108 ;  /* 0x000000190b6c7223 */ /* 0x040fe2000000006c */
        /* <DEDUP_REMOVED lines=24> */
[-C--:B------:R-:W-:Y:S01]  /*141c0*/  FFMA R51, R6, R37.reuse, R69 ;  /* 0x0000002506337223 */ /* 0x080fe20000000045 */
[-C--:B------:R-:W-:Y:S01]  /*141d0*/  FFMA R103, R4, R36.reuse, R103 ;  /* 0x0000002404677223 */ /* 0x080fe20000000067 */
[-C--:B------:R-:W-:Y:S01]  /*141e0*/  FFMA R96, R5, R36.reuse, R96 ;  /* 0x0000002405607223 */ /* 0x080fe20000000060 */
        /* <DEDUP_REMOVED lines=66> */
[----:B------:R-:W-:Y:S01]  /*14610*/  LDS.128 R20, [R61+0x1900] ;  /* 0x001900003d147984 */ /* 0x000fe20000000c00 */
        /* <DEDUP_REMOVED lines=19> */
[----:B------:R-:W-:Y:S04]  /*14750*/  LDS.128 R40, [R61+0x1800] ;  /* 0x001800003d287984 */ /* 0x000fe80000000c00 */
[----:B------:R-:W0:Y:S01]  /*14760*/  LDS.128 R48, [R3+0x1800] ;  /* 0x0018000003307984 */ /* 0x000e220000000c00 */
[CC--:B------:R-:W-:Y:S01]  /*14770*/  FFMA R107, R8.reuse, R25.reuse, R107 ;  /* 0x00000019086b7223 */ /* 0x0c0fe2000000006b */
[-C--:B------:R-:W-:Y:S01]  /*14780*/  FFMA R80, R9, R25.reuse, R80 ;  /* 0x0000001909507223 */ /* 0x080fe20000000050 */
[----:B------:R-:W-:Y:S01]  /*14790*/  FFMA R88, R11, R25, R88 ;  /* 0x000000190b587223 */ /* 0x000fe20000000058 */
        /* <DEDUP_REMOVED lines=20> */
[----:B------:R-:W1:Y:S01]  /*148e0*/  LDS.128 R8, [R3+0x1900] ;  /* 0x0019000003087984 */ /* 0x000e620000000c00 */
        /* <DEDUP_REMOVED lines=12> */
[----:B------:R-:W-:Y:S01]  /*149b0*/  FFMA R63, R33, R38, R63 ;  /* 0x00000026213f7223 */ /* 0x000fe2000000003f */
[-C--:B0-----:R-:W-:Y:S01]  /*149c0*/  FFMA R73, R40, R48.reuse, R73 ;  /* 0x0000003028497223 */ /* 0x081fe20000000049 */
        /* <DEDUP_REMOVED lines=13> */
[----:B------:R-:W-:Y:S01]  /*14aa0*/  FFMA R97, R22, R50, R97 ;  /* 0x0000003216617223 */ /* 0x000fe20000000061 */
        /* <DEDUP_REMOVED lines=9> */
[----:B------:R-:W-:Y:S01]  /*14b40*/  FFMA R50, R23, R50, R26 ;  /* 0x0000003217327223 */ /* 0x000fe2000000001a */
[----:B------:R-:W-:Y:S01]  /*14b50*/  LDS.128 R32, [R61+0x1a00] ;  /* 0x001a00003d207984 */ /* 0x000fe20000000c00 */
[----:B------:R-:W-:-:S03]  /*14b60*/  FFMA R107, R40, R49, R107 ;  /* 0x00000031286b7223 */ /* 0x000fc6000000006b */
[----:B------:R-:W0:Y:S01]  /*14b70*/  LDS.128 R36, [R3+0x1a00] ;  /* 0x001a000003247984 */ /* 0x000e220000000c00 */
[----:B------:R-:W-:-:S03]  /*14b80*/  FFMA R80, R41, R49, R80 ;  /* 0x0000003129507223 */ /* 0x000fc60000000050 */
[----:B------:R-:W4:Y:S01]  /*14b90*/  LDS.128 R24, [R61+0x1b00] ;  /* 0x001b00003d187984 */ /* 0x000f220000000c00 */
        /* <DEDUP_REMOVED lines=32> */
[----:B------:R-:W-:Y:S01]  /*14da0*/  FFMA R66, R20, R9, R66 ;  /* 0x0000000914427223 */ /* 0x000fe20000000042 */
[-C--:B0-----:R-:W-:Y:S01]  /*14db0*/  FFMA R73, R32, R36.reuse, R73 ;  /* 0x0000002420497223 */ /* 0x081fe20000000049 */
[-C--:B------:R-:W-:Y:S01]  /*14dc0*/  FFMA R116, R33, R36.reuse, R116 ;  /* 0x0000002421747223 */ /* 0x080fe20000000074 */
[-C--:B------:R-:W-:Y:S01]  /*14dd0*/  FFMA R77, R34, R36.reuse, R77 ;  /* 0x00000024224d7223 */ /* 0x080fe2000000004d */
[-C--:B------:R-:W-:Y:S01]  /*14de0*/  FFMA R118, R35, R36.reuse, R118 ;  /* 0x0000002423767223 */ /* 0x080fe20000000076 */
[-C--:B----4-:R-:W-:Y:S01]  /*14df0*/  FFMA R103, R24, R36.reuse, R103 ;  /* 0x0000002418677223 */ /* 0x090fe20000000067 */
        /* <DEDUP_REMOVED lines=33> */
[----:B------:R-:W4:Y:S01]  /*15010*/  LDS.128 R48, [R61+0x1d00] ;  /* 0x001d00003d307984 */ /* 0x000f220000000c00 */
        /* <DEDUP_REMOVED lines=157> */
[CC--:B------:R-:W-:Y:S01]  /*159f0*/  FFMA R90, R25.reuse, R42.reuse, R90 ;  /* 0x0000002a195a7223 */ /* 0x0c0fe2000000005a */
[-C--:B------:R-:W-:Y:S01]  /*15a00*/  FFMA R97, R26, R42.reuse, R97 ;  /* 0x0000002a1a617223 */ /* 0x080fe20000000061 */
[-C--:B------:R-:W-:Y:S01]  /*15a10*/  FFMA R87, R24, R41.reuse, R87 ;  /* 0x0000002918577223 */ /* 0x080fe20000000057 */
[-C--:B------:R-:W-:Y:S01]  /*15a20*/  FFMA R98, R25, R41.reuse, R98 ;  /* 0x0000002919627223 */ /* 0x080fe20000000062 */
[-C--:B------:R-:W-:Y:S01]  /*15a30*/  FFMA R91, R26, R41.reuse, R91 ;  /* 0x000000291a5b7223 */ /* 0x080fe2000000005b */
[C---:B------:R-:W-:Y:S01]  /*15a40*/  FFMA R108, R27.reuse, R41, R108 ;  /* 0x000000291b6c7223 */ /* 0x040fe2000000006c */
        /* <DEDUP_REMOVED lines=228> */
[----:B------:R-:W-:Y:S04]  /*16890*/  LDS.128 R48, [R3+0x800] ;  /* 0x0008000003307984 */ /* 0x000fe80000000c00 */
[----:B------:R-:W4:Y:S01]  /*168a0*/  LDS.128 R24, [R61+0x900] ;  /* 0x000900003d187984 */ /* 0x000f220000000c00 */
        /* <DEDUP_REMOVED lines=15> */
[----:B------:R-:W-:-:S02]  /*169a0*/  FFMA R30, R35, R30, R42 ;  /* 0x0000001e231e7223 */ /* 0x000fc4000000002a */
[----:B------:R-:W0:Y:S01]  /*169b0*/  LDS.128 R40, [R61+0x800] ;  /* 0x000800003d287984 */ /* 0x000e220000000c00 */
        /* <DEDUP_REMOVED lines=1721> */
[----:B------:R-:W-:Y:S04]  /*1d550*/  LDS.128 R32, [R61+0x1a00] ;  /* 0x001a00003d207984 */ /* 0x000fe80000000c00 */
[----:B------:R-:W0:Y:S04]  /*1d560*/  LDS.128 R36, [R3+0x1a00] ;  /* 0x001a000003247984 */ /* 0x000e280000000c00 */
[----:B------:R-:W4:Y:S01]  /*1d570*/  LDS.128 R28, [R61+0x1b00] ;  /* 0x001b00003d1c7984 */ /* 0x000f220000000c00 */
        /* <DEDUP_REMOVED lines=160> */
[----:B------:R-:W1:Y:S04]  /*1df80*/  LDS.128 R8, [R3+0x1f00] ;  /* 0x001f000003087984 */ /* 0x000e680000000c00 */
[----:B--2---:R-:W-:Y:S04]  /*1df90*/  STS [R16], R24 ;  /* 0x0000001810007388 */ /* 0x004fe80000000800 */
[----:B------:R-:W-:Y:S04]  /*1dfa0*/  STS [R16+0x200], R25 ;  /* 0x0002001910007388 */ /* 0x000fe80000000800 */
[----:B------:R-:W-:Y:S04]  /*1dfb0*/  STS [R16+0x400], R26 ;  /* 0x0004001a10007388 */ /* 0x000fe80000000800 */
[----:B------:R-:W-:Y:S04]  /*1dfc0*/  STS [R16+0x600], R27 ;  /* 0x0006001b10007388 */ /* 0x000fe80000000800 */
[----:B---3--:R-:W-:Y:S01]  /*1dfd0*/  STS.128 [R17], R4 ;  /* 0x0000000411007388 */ /* 0x008fe20000000c00 */
[-C--:B------:R-:W-:Y:S01]  /*1dfe0*/  FFMA R87, R48, R21.reuse, R87 ;  /* 0x0000001530577223 */ /* 0x080fe20000000057 */
[-C--:B------:R-:W-:Y:S01]  /*1dff0*/  FFMA R98, R49, R21.reuse, R98 ;  /* 0x0000001531627223 */ /* 0x080fe20000000062 */
[-C--:B------:R-:W-:Y:S01]  /*1e000*/  FFMA R91, R50, R21.reuse, R91 ;  /* 0x00000015325b7223 */ /* 0x080fe2000000005b */
[----:B------:R-:W-:Y:S01]  /*1e010*/  FFMA R108, R51, R21, R108 ;  /* 0x00000015336c7223 */ /* 0x000fe2000000006c */
[C---:B------:R-:W-:Y:S01]  /*1e020*/  FFMA R69, R48.reuse, R23, R69 ;  /* 0x0000001730457223 */ /* 0x040fe20000000045 */
        /* <DEDUP_REMOVED lines=20> */
[CC--:B------:R-:W-:Y:S01]  /*1e170*/  FFMA R83, R50.reuse, R23.reuse, R83 ;  /* 0x0000001732537223 */ /* 0x0c0fe20000000053 */
        /* <DEDUP_REMOVED lines=20> */
[C---:B------:R-:W-:Y:S01]  /*1e2c0*/  FFMA R108, R31.reuse, R41, R108 ;  /* 0x000000291f6c7223 */ /* 0x040fe2000000006c */
[----:B------:R-:W-:Y:S01]  /*1e2d0*/  FFMA R42, R31, R42, R22 ;  /* 0x0000002a1f2a7223 */ /* 0x000fe20000000016 */
[----:B------:R-:W-:Y:S06]  /*1e2e0*/  BAR.SYNC.DEFER_BLOCKING 0x0 ;  /* 0x0000000000007b1d */ /* 0x000fec0000010000 */
[----:B------:R-:W-:Y:S01]  /*1e2f0*/  LDS.128 R4, [R61] ;  /* 0x000000003d047984 */ /* 0x000fe20000000c00 */
[-C--:B------:R-:W-:Y:S01]  /*1e300*/  FFMA R109, R36, R43.reuse, R109 ;  /* 0x0000002b246d7223 */ /* 0x080fe2000000006d */
[-C--:B------:R-:W-:Y:S01]  /*1e310*/  FFMA R84, R37, R43.reuse, R84 ;  /* 0x0000002b25547223 */ /* 0x080fe20000000054 */
[-C--:B------:R-:W-:Y:S01]  /*1e320*/  FFMA R79, R38, R43.reuse, R79 ;  /* 0x0000002b264f7223 */ /* 0x080fe2000000004f */
[----:B------:R-:W0:Y:S01]  /*1e330*/  LDS.128 R20, [R3] ;  /* 0x0000000003147984 */ /* 0x000e220000000c00 */
[----:B------:R-:W-:Y:S01]  /*1e340*/  FFMA R92, R39, R43, R92 ;  /* 0x0000002b275c7223 */ /* 0x000fe2000000005c */
[C---:B-1----:R-:W-:Y:S01]  /*1e350*/  FFMA R45, R36.reuse, R8, R45 ;  /* 0x00000008242d7223 */ /* 0x042fe2000000002d */
[C---:B------:R-:W-:Y:S01]  /*1e360*/  FFMA R46, R36.reuse, R9, R46 ;  /* 0x00000009242e7223 */ /* 0x040fe2000000002e */
[----:B------:R-:W1:Y:S01]  /*1e370*/  LDS.128 R32, [R3+0x100] ;  /* 0x0001000003207984 */ /* 0x000e620000000c00 */
        /* <DEDUP_REMOVED lines=68> */
[----:B------:R-:W0:Y:S01]  /*1e7c0*/  S2UR UR5, SR_CTAID.X ;  /* 0x00000000000579c3 */ /* 0x000e220000002500 */
[----:B------:R-:W1:Y:S02]  /*1e7d0*/  LDCU.64 UR6, c[0x0][0x390] ;  /* 0x00007200ff0677ac */ /* 0x000e640008000a00 */
[----:B------:R-:W3:Y:S01]  /*1e7e0*/  LDS.128 R36, [R3+0x200] ;  /* 0x0002000003247984 */ /* 0x000ee20000000c00 */
[----:B--2---:R-:W-:-:S03]  /*1e7f0*/  FFMA R103, R24, R20, R103 ;  /* 0x0000001418677223 */ /* 0x004fc60000000067 */
[----:B------:R-:W2:Y:S01]  /*1e800*/  LDS.128 R4, [R3+0x300] ;  /* 0x0003000003047984 */ /* 0x000ea20000000c00 */
[-C--:B------:R-:W-:Y:S01]  /*1e810*/  FFMA R96, R25, R20.reuse, R96 ;  /* 0x0000001419607223 */ /* 0x080fe20000000060 */
[-C--:B------:R-:W-:Y:S01]  /*1e820*/  FFMA R93, R26, R20.reuse, R93 ;  /* 0x000000141a5d7223 */ /* 0x080fe2000000005d */
[----:B------:R-:W-:Y:S01]  /*1e830*/  FFMA R48, R27, R20, R48 ;  /* 0x000000141b307223 */ /* 0x000fe20000000030 */
        /* <DEDUP_REMOVED lines=30> */
[----:B0-----:R-:W-:Y:S01]  /*1ea20*/  USHF.L.U32 UR5, UR5, 0x7, URZ ;  /* 0x0000000705057899 */ /* 0x001fe200080006ff */
        /* <DEDUP_REMOVED lines=33> */
[-C--:B----4-:R-:W-:Y:S01]  /*1ec40*/  FFMA R103, R8, R36.reuse, R103 ;  /* 0x0000002408677223 */ /* 0x090fe20000000067 */
[-C--:B------:R-:W-:Y:S01]  /*1ec50*/  FFMA R96, R9, R36.reuse, R96 ;  /* 0x0000002409607223 */ /* 0x080fe20000000060 */
[-C--:B------:R-:W-:Y:S01]  /*1ec60*/  FFMA R93, R10, R36.reuse, R93 ;  /* 0x000000240a5d7223 */ /* 0x080fe2000000005d */
[----:B------:R-:W0:Y:S01]  /*1ec70*/  LDS.128 R32, [R3+0x400] ;  /* 0x0004000003207984 */ /* 0x000e220000000c00 */
[----:B------:R-:W-:Y:S01]  /*1ec80*/  FFMA R48, R11, R36, R48 ;  /* 0x000000240b307223 */ /* 0x000fe20000000030 */
[-C--:B------:R-:W-:Y:S01]  /*1ec90*/  FFMA R87, R8, R37.reuse, R87 ;  /* 0x0000002508577223 */ /* 0x080fe20000000057 */
[-C--:B------:R-:W-:Y:S01]  /*1eca0*/  FFMA R98, R9, R37.reuse, R98 ;  /* 0x0000002509627223 */ /* 0x080fe20000000062 */
        /* <DEDUP_REMOVED lines=28> */
[----:B------:R-:W-:-:S03]  /*1ee70*/  IADD3 R19, P0, PT, R19, UR5, RZ ;  /* 0x0000000513137c10 */ /* 0x000fc6000ff1e0ff */
[----:B------:R-:W-:Y:S01]  /*1ee80*/  LDS.128 R4, [R61+0x600] ;  /* 0x000600003d047984 */ /* 0x000fe20000000c00 */
[----:B------:R-:W-:Y:S02]  /*1ee90*/  LOP3.LUT R18, R19, 0x7c, R18, 0xf8, !PT ;  /* 0x0000007c13127812 */ /* 0x000fe400078ef812 */
[----:B------:R-:W-:Y:S01]  /*1eea0*/  IADD3.X R19, PT, PT, RZ, RZ, RZ, P0, !PT ;  /* 0x000000ffff137210 */ /* 0x000fe200007fe4ff */
        /* <DEDUP_REMOVED lines=65> */
[----:B------:R-:W-:Y:S01]  /*1f2c0*/  FFMA R114, R23, R31, R114 ;  /* 0x0000001f17727223 */ /* 0x000fe20000000072 */
[----:B-1----:R-:W-:Y:S01]  /*1f2d0*/  LEA R122, P0, R18, UR6, 0x2 ;  /* 0x00000006127a7c11 */ /* 0x002fe2000f8010ff */
[----:B------:R0:W4:Y:S01]  /*1f2e0*/  LDG.E.128.CONSTANT R20, desc[UR8][R14.64+0xf000] ;  /* 0x00f000080e147981 */ /* 0x000122000c1e9d00 */
[-C--:B---3--:R-:W-:Y:S01]  /*1f2f0*/  FFMA R73, R4, R8.reuse, R73 ;  /* 0x0000000804497223 */ /* 0x088fe20000000049 */
[-C--:B------:R-:W-:Y:S01]  /*1f300*/  FFMA R116, R5, R8.reuse, R116 ;  /* 0x0000000805747223 */ /* 0x080fe20000000074 */
[-C--:B------:R-:W-:Y:S01]  /*1f310*/  FFMA R77, R6, R8.reuse, R77 ;  /* 0x00000008064d7223 */ /* 0x080fe2000000004d */
[----:B------:R-:W1:Y:S01]  /*1f320*/  LDS.128 R32, [R61+0x700] ;  /* 0x000700003d207984 */ /* 0x000e620000000c00 */
[----:B------:R-:W-:Y:S01]  /*1f330*/  FFMA R118, R7, R8, R118 ;  /* 0x0000000807767223 */ /* 0x000fe20000000076 */
[-C--:B------:R-:W-:Y:S01]  /*1f340*/  FFMA R67, R4, R10.reuse, R67 ;  /* 0x0000000a04437223 */ /* 0x080fe20000000043 */
[CC--:B------:R-:W-:Y:S01]  /*1f350*/  FFMA R86, R5.reuse, R10.reuse, R86 ;  /* 0x0000000a05567223 */ /* 0x0c0fe20000000056 */
[----:B------:R-:W-:Y:S01]  /*1f360*/  FFMA R81, R6, R10, R81 ;  /* 0x0000000a06517223 */ /* 0x000fe20000000051 */
[----:B------:R-:W-:Y:S01]  /*1f370*/  LDS.128 R28, [R61+0x800] ;  /* 0x000800003d1c7984 */ /* 0x000fe20000000c00 */
[-C--:B------:R-:W-:Y:S01]  /*1f380*/  FFMA R107, R4, R9.reuse, R107 ;  /* 0x00000009046b7223 */ /* 0x080fe2000000006b */
[-C--:B------:R-:W-:Y:S01]  /*1f390*/  FFMA R80, R5, R9.reuse, R80 ;  /* 0x0000000905507223 */ /* 0x080fe20000000050 */
[-C--:B------:R-:W-:Y:S01]  /*1f3a0*/  FFMA R75, R6, R9.reuse, R75 ;  /* 0x00000009064b7223 */ /* 0x080fe2000000004b */
[----:B0-----:R-:W-:Y:S01]  /*1f3b0*/  LDS.128 R12, [R61+0x900] ;  /* 0x000900003d0c7984 */ /* 0x001fe20000000c00 */
        /* <DEDUP_REMOVED lines=21> */
[----:B------:R-:W-:Y:S01]  /*1f510*/  LEA.HI.X R123, R18, UR7, R19, 0x2, P0 ;  /* 0x00000007127b7c11 */ /* 0x000fe200080f1413 */
        /* <DEDUP_REMOVED lines=8> */
[----:B------:R-:W-:Y:S01]  /*1f5a0*/  FFMA R10, R35, R10, R42 ;  /* 0x0000000a230a7223 */ /* 0x000fe2000000002a */
[----:B------:R-:W-:Y:S04]  /*1f5b0*/  LDS.128 R4, [R3+0x900] ;  /* 0x0009000003047984 */ /* 0x000fe80000000c00 */
        /* <DEDUP_REMOVED lines=26> */
[----:B------:R-:W-:Y:S01]  /*1f760*/  LDS.128 R32, [R61+0xa00] ;  /* 0x000a00003d207984 */ /* 0x000fe20000000c00 */
[-C--:B0-----:R-:W-:Y:S01]  /*1f770*/  FFMA R67, R28, R42.reuse, R67 ;  /* 0x0000002a1c437223 */ /* 0x081fe20000000043 */
        /* <DEDUP_REMOVED lines=40> */
[CC--:B------:R-:W-:Y:S01]  /*1fa00*/  FFMA R93, R14.reuse, R40.reuse, R93 ;  /* 0x000000280e5d7223 */ /* 0x0c0fe2000000005d */
[----:B------:R-:W-:Y:S01]  /*1fa10*/  FFMA R48, R15, R40, R48 ;  /* 0x000000280f307223 */ /* 0x000fe20000000030 */
[-C--:B------:R-:W-:Y:S01]  /*1fa20*/  FFMA R98, R13, R41.reuse, R98 ;  /* 0x000000290d627223 */ /* 0x080fe20000000062 */
[-C--:B------:R-:W-:Y:S01]  /*1fa30*/  FFMA R91, R14, R41.reuse, R91 ;  /* 0x000000290e5b7223 */ /* 0x080fe2000000005b */
[----:B------:R-:W-:Y:S01]  /*1fa40*/  FFMA R108, R15, R41, R108 ;  /* 0x000000290f6c7223 */ /* 0x000fe2000000006c */
[----:B------:R-:W-:Y:S01]  /*1fa50*/  FFMA R69, R12, R43, R69 ;  /* 0x0000002b0c457223 */ /* 0x000fe20000000045 */
[----:B0-----:R-:W-:Y:S01]  /*1fa60*/  FFMA R50, R8, R37, R87 ;  /* 0x0000002508327223 */ /* 0x001fe20000000057 */
        /* <DEDUP_REMOVED lines=20> */
[----:B------:R-:W-:Y:S04]  /*1fbb0*/  LDS.128 R4, [R61+0xc00] ;  /* 0x000c00003d047984 */ /* 0x000fe80000000c00 */
[----:B------:R-:W0:Y:S04]  /*1fbc0*/  LDS.128 R12, [R3+0xc00] ;  /* 0x000c0000030c7984 */ /* 0x000e280000000c00 */
[----:B------:R-:W3:Y:S01]  /*1fbd0*/  LDS.128 R40, [R3+0xd00] ;  /* 0x000d000003287984 */ /* 0x000ee20000000c00 */
        /* <DEDUP_REMOVED lines=23> */
[CC--:B-1----:R-:W-:Y:S01]  /*1fd50*/  FFMA R37, R33.reuse, R28.reuse, R60 ;  /* 0x0000001c21257223 */ /* 0x0c2fe2000000003c */
        /* <DEDUP_REMOVED lines=21> */
[----:B------:R-:W1:Y:S01]  /*1feb0*/  LDS.128 R32, [R61+0xd00] ;  /* 0x000d00003d207984 */ /* 0x000e620000000c00 */
        /* <DEDUP_REMOVED lines=17> */
[----:B0-----:R-:W-:Y:S01]  /*1ffd0*/  FFMA R60, R4, R13, R36 ;  /* 0x0000000d043c7223 */ /* 0x001fe20000000024 */
[C---:B---3--:R-:W-:Y:S01]  /*1ffe0*/  FFMA R83, R5.reuse, R40, R37 ;  /* 0x0000002805537223 */ /* 0x048fe20000000025 */
[-C--:B------:R-:W-:Y:S01]  /*1fff0*/  FFMA R68, R6, R15.reuse, R38 ;  /* 0x0000000f06447223 */ /* 0x080fe20000000026 */
[----:B------:R-:W-:Y:S04]  /*20000*/  LDS.128 R28, [R61+0xe00] ;  /* 0x000e00003d1c7984 */ /* 0x000fe80000000c00 */
[----:B------:R-:W0:Y:S04]  /*20010*/  LDS.128 R36, [R3+0xe00] ;  /* 0x000e000003247984 */ /* 0x000e280000000c00 */
[----:B------:R-:W3:Y:S01]  /*20020*/  LDS.128 R8, [R3+0xf00] ;  /* 0x000f000003087984 */ /* 0x000ee20000000c00 */
        /* <DEDUP_REMOVED lines=30> */
[----:B--2---:R-:W-:Y:S04]  /*20210*/  STS [R16+0x1000], R24 ;  /* 0x0010001810007388 */ /* 0x004fe80000000800 */
[----:B------:R-:W-:Y:S04]  /*20220*/  STS [R16+0x1200], R25 ;  /* 0x0012001910007388 */ /* 0x000fe80000000800 */
[----:B------:R-:W-:Y:S04]  /*20230*/  STS [R16+0x1400], R26 ;  /* 0x0014001a10007388 */ /* 0x000fe80000000800 */
[----:B------:R-:W-:Y:S04]  /*20240*/  STS [R16+0x1600], R27 ;  /* 0x0016001b10007388 */ /* 0x000fe80000000800 */
[----:B----4-:R2:W-:Y:S01]  /*20250*/  STS.128 [R17+0x1000], R20 ;  /* 0x0010001411007388 */ /* 0x0105e20000000c00 */
        /* <DEDUP_REMOVED lines=28> */
[----:B------:R-:W-:Y:S01]  /*20420*/  BAR.SYNC.DEFER_BLOCKING 0x0 ;  /* 0x0000000000007b1d */ /* 0x000fe20000010000 */
        /* <DEDUP_REMOVED lines=8> */
[C---:B---3--:R-:W-:Y:S01]  /*204b0*/  FFMA R45, R28.reuse, R8, R45 ;  /* 0x000000081c2d7223 */ /* 0x048fe2000000002d */
[C---:B------:R-:W-:Y:S01]  /*204c0*/  FFMA R46, R28.reuse, R9, R46 ;  /* 0x000000091c2e7223 */ /* 0x040fe2000000002e */
[C---:B------:R-:W-:Y:S01]  /*204d0*/  FFMA R47, R28.reuse, R10, R47 ;  /* 0x0000000a1c2f7223 */ /* 0x040fe2000000002f */
[----:B------:R-:W-:Y:S01]  /*204e0*/  FFMA R78, R28, R11, R78 ;  /* 0x0000000b1c4e7223 */ /* 0x000fe2000000004e */
[C---:B------:R-:W-:Y:S01]  /*204f0*/  FFMA R28, R29.reuse, R38, R19 ;  /* 0x000000261d1c7223 */ /* 0x040fe20000000013 */
[----:B------:R-:W-:Y:S04]  /*20500*/  LDS.128 R40, [R3+0x1000] ;  /* 0x0010000003287984 */ /* 0x000fe80000000c00 */
[----:B------:R-:W0:Y:S04]  /*20510*/  LDS.128 R12, [R61+0x1100] ;  /* 0x001100003d0c7984 */ /* 0x000e280000000c00 */
[----:B------:R-:W1:Y:S04]  /*20520*/  LDS.128 R32, [R61+0x1000] ;  /* 0x001000003d207984 */ /* 0x000e680000000c00 */
        /* <DEDUP_REMOVED lines=17> */
[C---:B--2---:R-:W-:Y:S01]  /*20640*/  FFMA R21, R4.reuse, R37, R50 ;  /* 0x0000002504157223 */ /* 0x044fe20000000032 */
        /* <DEDUP_REMOVED lines=37> */
[----:B------:R-:W-:Y:S01]  /*208a0*/  FFMA R114, R7, R11, R114 ;  /* 0x0000000b07727223 */ /* 0x000fe20000000072 */
[-C--:B0-----:R-:W-:Y:S01]  /*208b0*/  FFMA R31, R12, R41.reuse, R21 ;  /* 0x000000290c1f7223 */ /* 0x081fe20000000015 */
[----:B------:R-:W-:Y:S01]  /*208c0*/  FFMA R39, R14, R41, R5 ;  /* 0x000000290e277223 */ /* 0x000fe20000000005 */
[----:B------:R-:W-:Y:S01]  /*208d0*/  FFMA R48, R13, R42, R4 ;  /* 0x0000002a0d307223 */ /* 0x000fe20000000004 */
[----:B------:R-:W-:Y:S01]  /*208e0*/  LDS.128 R8, [R61+0x1200] ;  /* 0x001200003d087984 */ /* 0x000fe20000000c00 */
[-C--:B-1----:R-:W-:Y:S01]  /*208f0*/  FFMA R73, R32, R40.reuse, R73 ;  /* 0x0000002820497223 */ /* 0x082fe20000000049 */
[----:B------:R-:W-:-:S02]  /*20900*/  FFMA R116, R33, R40, R116 ;  /* 0x0000002821747223 */ /* 0x000fc40000000074 */
[----:B------:R-:W0:Y:S01]  /*20910*/  LDS.128 R20, [R3+0x1200] ;  /* 0x0012000003147984 */ /* 0x000e220000000c00 */
[-C--:B------:R-:W-:Y:S01]  /*20920*/  FFMA R77, R34, R40.reuse, R77 ;  /* 0x00000028224d7223 */ /* 0x080fe2000000004d */
[-C--:B------:R-:W-:Y:S02]  /*20930*/  FFMA R118, R35, R40.reuse, R118 ;  /* 0x0000002823767223 */ /* 0x080fe40000000076 */
        /* <DEDUP_REMOVED lines=13> */
[C---:B---3--:R-:W-:Y:S01]  /*20a10*/  FFMA R45, R32.reuse, R16, R45 ;  /* 0x00000010202d7223 */ /* 0x048fe2000000002d */
[C---:B------:R-:W-:Y:S01]  /*20a20*/  FFMA R46, R32.reuse, R17, R46 ;  /* 0x00000011202e7223 */ /* 0x040fe2000000002e */
[C---:B------:R-:W-:Y:S01]  /*20a30*/  FFMA R47, R32.reuse, R18, R47 ;  /* 0x00000012202f7223 */ /* 0x040fe2000000002f */
[----:B------:R-:W-:Y:S01]  /*20a40*/  FFMA R78, R32, R19, R78 ;  /* 0x00000013204e7223 */ /* 0x000fe2000000004e */
[C---:B------:R-:W-:Y:S01]  /*20a50*/  FFMA R40, R35.reuse, R42, R24 ;  /* 0x0000002a23287223 */ /* 0x040fe20000000018 */
[-C--:B------:R-:W-:Y:S01]  /*20a60*/  FFMA R37, R12, R43.reuse, R25 ;  /* 0x0000002b0c257223 */ /* 0x080fe20000000019 */
[----:B------:R-:W-:Y:S01]  /*20a70*/  FFMA R41, R14, R43, R27 ;  /* 0x0000002b0e297223 */ /* 0x000fe2000000001b */
[----:B------:R-:W-:-:S02]  /*20a80*/  FFMA R32, R35, R16, R26 ;  /* 0x0000001023207223 */ /* 0x000fc4000000001a */
[----:B------:R-:W2:Y:S01]  /*20a90*/  LDS.128 R24, [R3+0x1300] ;  /* 0x0013000003187984 */ /* 0x000ea20000000c00 */
[CC--:B------:R-:W-:Y:S01]  /*20aa0*/  FFMA R28, R33.reuse, R42.reuse, R28 ;  /* 0x0000002a211c7223 */ /* 0x0c0fe2000000001c */
[C---:B------:R-:W-:Y:S01]  /*20ab0*/  FFMA R81, R34.reuse, R42, R81 ;  /* 0x0000002a22517223 */ /* 0x040fe20000000051 */
[-C--:B------:R-:W-:Y:S01]  /*20ac0*/  FFMA R84, R33, R43.reuse, R84 ;  /* 0x0000002b21547223 */ /* 0x080fe20000000054 */
[CC--:B------:R-:W-:Y:S01]  /*20ad0*/  FFMA R83, R34.reuse, R43.reuse, R83 ;  /* 0x0000002b22537223 */ /* 0x0c0fe20000000053 */
        /* <DEDUP_REMOVED lines=43> */
[----:B------:R-:W-:Y:S01]  /*20d90*/  FFMA R20, R9, R22, R28 ;  /* 0x0000001609147223 */ /* 0x000fe2000000001c */
[----:B------:R-:W-:Y:S01]  /*20da0*/  FFMA R49, R6, R21, R39 ;  /* 0x0000001506317223 */ /* 0x000fe20000000027 */
[----:B------:R-:W-:Y:S01]  /*20db0*/  LDS.128 R16, [R61+0x1400] ;  /* 0x001400003d107984 */ /* 0x000fe20000000c00 */
[----:B------:R-:W-:Y:S01]  /*20dc0*/  FFMA R39, R4, R23, R37 ;  /* 0x0000001704277223 */ /* 0x000fe20000000025 */
[----:B------:R-:W-:-:S02]  /*20dd0*/  FFMA R91, R8, R21, R91 ;  /* 0x00000015085b7223 */ /* 0x000fc4000000005b */
[----:B------:R-:W0:Y:S01]  /*20de0*/  LDS.128 R28, [R3+0x1400] ;  /* 0x00140000031c7984 */ /* 0x000e220000000c00 */
[-C--:B------:R-:W-:Y:S01]  /*20df0*/  FFMA R80, R9, R21.reuse, R80 ;  /* 0x0000001509507223 */ /* 0x080fe20000000050 */
[C---:B------:R-:W-:Y:S02]  /*20e00*/  FFMA R88, R11.reuse, R21, R88 ;  /* 0x000000150b587223 */ /* 0x040fe40000000058 */
[----:B------:R-:W1:Y:S01]  /*20e10*/  LDS.128 R12, [R61+0x1500] ;  /* 0x001500003d0c7984 */ /* 0x000e620000000c00 */
        /* <DEDUP_REMOVED lines=44> */
[C---:B--2---:R-:W-:Y:S01]  /*210e0*/  FFMA R38, R17.reuse, R9, R52 ;  /* 0x0000000911267223 */ /* 0x044fe20000000034 */
[----:B------:R-:W-:-:S02]  /*210f0*/  FFMA R40, R17, R11, R54 ;  /* 0x0000000b11287223 */ /* 0x000fc40000000036 */
[----:B------:R0:W5:Y:S01]  /*21100*/  LDG.E.128.CONSTANT R52, desc[UR8][R122.64] ;  /* 0x000000087a347981 */ /* 0x000162000c1e9d00 */
        /* <DEDUP_REMOVED lines=22> */
[----:B------:R-:W1:Y:S04]  /*21270*/  LDS.128 R4, [R61+0x1600] ;  /* 0x001600003d047984 */ /* 0x000e680000000c00 */
[----:B------:R-:W2:Y:S01]  /*21280*/  LDS.128 R24, [R61+0x1700] ;  /* 0x001700003d187984 */ /* 0x000ea20000000c00 */
        /* <DEDUP_REMOVED lines=23> */
[----:B------:R-:W3:Y:S01]  /*21400*/  LDS.128 R16, [R3+0x1700] ;  /* 0x0017000003107984 */ /* 0x000ee20000000c00 */
        /* <DEDUP_REMOVED lines=40> */
[----:B------:R-:W1:Y:S04]  /*21690*/  LDS.128 R28, [R3+0x1800] ;  /* 0x00180000031c7984 */ /* 0x000e680000000c00 */
[----:B------:R-:W2:Y:S01]  /*216a0*/  LDS.128 R8, [R61+0x1900] ;  /* 0x001900003d087984 */ /* 0x000ea20000000c00 */
        /* <DEDUP_REMOVED lines=26> */
[----:B------:R-:W3:Y:S01]  /*21850*/  LDS.128 R4, [R3+0x1900] ;  /* 0x0019000003047984 */ /* 0x000ee20000000c00 */
[C---:B------:R-:W-:Y:S01]  /*21860*/  FFMA R39, R24.reuse, R23, R39 ;  /* 0x0000001718277223 */ /* 0x040fe20000000027 */
[C---:B------:R-:W-:Y:S01]  /*21870*/  FFMA R57, R24.reuse, R16, R57 ;  /* 0x0000001018397223 */ /* 0x040fe20000000039 */
[C---:B------:R-:W-:Y:S01]  /*21880*/  FFMA R66, R24.reuse, R17, R66 ;  /* 0x0000001118427223 */ /* 0x040fe20000000042 */
[C---:B------:R-:W-:Y:S01]  /*21890*/  FFMA R59, R24.reuse, R18, R59 ;  /* 0x00000012183b7223 */ /* 0x040fe2000000003b */
[----:B------:R-:W-:Y:S01]  /*218a0*/  FFMA R94, R24, R19, R94 ;  /* 0x00000013185e7223 */ /* 0x000fe2000000005e */
[-C--:B------:R-:W-:Y:S01]  /*218b0*/  FFMA R98, R25, R21.reuse, R98 ;  /* 0x0000001519627223 */ /* 0x080fe20000000062 */
[----:B------:R-:W-:Y:S01]  /*218c0*/  FFMA R108, R27, R21, R108 ;  /* 0x000000151b6c7223 */ /* 0x000fe2000000006c */
[-C--:B------:R-:W-:Y:S01]  /*218d0*/  FFMA R102, R25, R23.reuse, R102 ;  /* 0x0000001719667223 */ /* 0x080fe20000000066 */
        /* <DEDUP_REMOVED lines=26> */
[----:B------:R-:W-:Y:S04]  /*21a80*/  LDS.128 R16, [R61+0x1a00] ;  /* 0x001a00003d107984 */ /* 0x000fe80000000c00 */
[----:B------:R-:W1:Y:S04]  /*21a90*/  LDS.128 R20, [R3+0x1a00] ;  /* 0x001a000003147984 */ /* 0x000e680000000c00 */
[----:B------:R-:W2:Y:S01]  /*21aa0*/  LDS.128 R48, [R61+0x1b00] ;  /* 0x001b00003d307984 */ /* 0x000ea20000000c00 */
[-C--:B------:R-:W-:Y:S01]  /*21ab0*/  FFMA R25, R12, R29.reuse, R91 ;  /* 0x0000001d0c197223 */ /* 0x080fe2000000005b */
[-C--:B------:R-:W-:Y:S01]  /*21ac0*/  FFMA R80, R13, R29.reuse, R80 ;  /* 0x0000001d0d507223 */ /* 0x080fe20000000050 */
[-C--:B------:R-:W-:Y:S01]  /*21ad0*/  FFMA R33, R14, R29.reuse, R33 ;  /* 0x0000001d0e217223 */ /* 0x080fe20000000021 */
[-C--:B------:R-:W-:Y:S01]  /*21ae0*/  FFMA R26, R15, R29.reuse, R88 ;  /* 0x0000001d0f1a7223 */ /* 0x080fe20000000058 */
[CC--:B------:R-:W-:Y:S01]  /*21af0*/  FFMA R43, R8.reuse, R29.reuse, R43 ;  /* 0x0000001d082b7223 */ /* 0x0c0fe2000000002b */
[-C--:B------:R-:W-:Y:S01]  /*21b00*/  FFMA R98, R9, R29.reuse, R98 ;  /* 0x0000001d09627223 */ /* 0x080fe20000000062 */
[----:B------:R-:W-:Y:S01]  /*21b10*/  FFMA R108, R11, R29, R108 ;  /* 0x0000001d0b6c7223 */ /* 0x000fe2000000006c */
[----:B------:R-:W-:-:S02]  /*21b20*/  FFMA R29, R8, R30, R89 ;  /* 0x0000001e081d7223 */ /* 0x000fc40000000059 */
[----:B------:R-:W4:Y:S01]  /*21b30*/  LDS.128 R88, [R3+0x1b00] ;  /* 0x001b000003587984 */ /* 0x000f220000000c00 */
[-C--:B------:R-:W-:Y:S01]  /*21b40*/  FFMA R67, R12, R30.reuse, R67 ;  /* 0x0000001e0c437223 */ /* 0x080fe20000000043 */
[-C--:B------:R-:W-:Y:S01]  /*21b50*/  FFMA R81, R14, R30.reuse, R81 ;  /* 0x0000001e0e517223 */ /* 0x080fe20000000051 */
[-C--:B------:R-:W-:Y:S01]  /*21b60*/  FFMA R42, R15, R30.reuse, R42 ;  /* 0x0000001e0f2a7223 */ /* 0x080fe2000000002a */
[----:B------:R-:W-:Y:S01]  /*21b70*/  FFMA R97, R10, R30, R97 ;  /* 0x0000001e0a617223 */ /* 0x000fe20000000061 */
        /* <DEDUP_REMOVED lines=56> */
[-C--:B------:R-:W-:Y:S01]  /*21f00*/  FFMA R21, R18, R22.reuse, R81 ;  /* 0x0000001612157223 */ /* 0x080fe20000000051 */
[----:B------:R-:W-:Y:S01]  /*21f10*/  LDS.128 R56, [R61+0x1c00] ;  /* 0x001c00003d387984 */ /* 0x000fe20000000c00 */
[-C--:B------:R-:W-:Y:S01]  /*21f20*/  FFMA R67, R16, R22.reuse, R67 ;  /* 0x0000001610437223 */ /* 0x080fe20000000043 */
[-C--:B------:R-:W-:Y:S01]  /*21f30*/  FFMA R24, R17, R22.reuse, R24 ;  /* 0x0000001611187223 */ /* 0x080fe20000000018 */
[-C--:B------:R-:W-:Y:S01]  /*21f40*/  FFMA R106, R19, R22.reuse, R42 ;  /* 0x00000016136a7223 */ /* 0x080fe2000000002a */
[----:B------:R-:W1:Y:S01]  /*21f50*/  LDS.128 R4, [R3+0x1c00] ;  /* 0x001c000003047984 */ /* 0x000e620000000c00 */
[-C--:B------:R-:W-:Y:S01]  /*21f60*/  FFMA R29, R48, R22.reuse, R29 ;  /* 0x00000016301d7223 */ /* 0x080fe2000000001d */
[-C--:B------:R-:W-:Y:S01]  /*21f70*/  FFMA R28, R49, R22.reuse, R28 ;  /* 0x00000016311c7223 */ /* 0x080fe2000000001c */
[CC--:B------:R-:W-:Y:S01]  /*21f80*/  FFMA R111, R50.reuse, R22.reuse, R97 ;  /* 0x00000016326f7223 */ /* 0x0c0fe20000000061 */
[----:B------:R-:W2:Y:S01]  /*21f90*/  LDS.128 R80, [R61+0x1d00] ;  /* 0x001d00003d507984 */ /* 0x000ea20000000c00 */
[----:B------:R-:W-:Y:S01]  /*21fa0*/  FFMA R138, R51, R22, R68 ;  /* 0x00000016338a7223 */ /* 0x000fe20000000044 */
[-C--:B------:R-:W-:Y:S01]  /*21fb0*/  FFMA R22, R19, R23.reuse, R92 ;  /* 0x0000001713167223 */ /* 0x080fe2000000005c */
[----:B------:R-:W-:Y:S01]  /*21fc0*/  FFMA R113, R50, R23, R41 ;  /* 0x0000001732717223 */ /* 0x000fe20000000029 */
[-C--:B----4-:R-:W-:Y:S01]  /*21fd0*/  FFMA R92, R16, R91.reuse, R78 ;  /* 0x0000005b105c7223 */ /* 0x090fe2000000004e */
[-C--:B------:R-:W-:Y:S01]  /*21fe0*/  FFMA R98, R17, R91.reuse, R40 ;  /* 0x0000005b11627223 */ /* 0x080fe20000000028 */
[C---:B------:R-:W-:Y:S01]  /*21ff0*/  FFMA R128, R49.reuse, R91, R72 ;  /* 0x0000005b31807223 */ /* 0x040fe20000000048 */
[----:B------:R-:W-:Y:S04]  /*22000*/  LDS.128 R76, [R61+0x1e00] ;  /* 0x001e00003d4c7984 */ /* 0x000fe80000000c00 */
[----:B------:R-:W3:Y:S04]  /*22010*/  LDS.128 R40, [R3+0x1e00] ;  /* 0x001e000003287984 */ /* 0x000ee80000000c00 */
[----:B------:R-:W4:Y:S01]  /*22020*/  LDS.128 R72, [R61+0x1f00] ;  /* 0x001f00003d487984 */ /* 0x000f220000000c00 */
[-C--:B------:R-:W-:Y:S01]  /*22030*/  FFMA R39, R48, R23.reuse, R39 ;  /* 0x0000001730277223 */ /* 0x080fe20000000027 */
[----:B------:R-:W-:Y:S01]  /*22040*/  FFMA R115, R50, R90, R65 ;  /* 0x0000005a32737223 */ /* 0x000fe20000000041 */
[-C--:B------:R-:W-:Y:S01]  /*22050*/  FFMA R68, R49, R23.reuse, R102 ;  /* 0x0000001731447223 */ /* 0x080fe20000000066 */
[-C--:B------:R-:W-:Y:S01]  /*22060*/  FFMA R95, R16, R23.reuse, R95 ;  /* 0x00000017105f7223 */ /* 0x080fe2000000005f */
[-C--:B------:R-:W-:Y:S01]  /*22070*/  FFMA R84, R17, R23.reuse, R84 ;  /* 0x0000001711547223 */ /* 0x080fe20000000054 */
[-C--:B------:R-:W-:Y:S01]  /*22080*/  FFMA R27, R18, R23.reuse, R27 ;  /* 0x00000017121b7223 */ /* 0x080fe2000000001b */
        /* <DEDUP_REMOVED lines=8> */
[C---:B------:R-:W-:Y:S01]  /*22110*/  FFMA R100, R18.reuse, R89, R12 ;  /* 0x0000005912647223 */ /* 0x040fe2000000000c */
[C---:B------:R-:W-:Y:S01]  /*22120*/  FFMA R101, R18.reuse, R90, R35 ;  /* 0x0000005a12657223 */ /* 0x040fe20000000023 */
[----:B------:R-:W-:Y:S01]  /*22130*/  FFMA R102, R18, R91, R14 ;  /* 0x0000005b12667223 */ /* 0x000fe2000000000e */
        /* <DEDUP_REMOVED lines=9> */
[----:B------:R-:W-:Y:S01]  /*221d0*/  FFMA R67, R56, R6, R67 ;  /* 0x0000000638437223 */ /* 0x000fe20000000043 */
[----:B------:R-:W-:Y:S01]  /*221e0*/  FFMA R65, R80, R7, R39 ;  /* 0x0000000750417223 */ /* 0x000fe20000000027 */
[C---:B------:R-:W-:Y:S01]  /*221f0*/  FFMA R62, R19.reuse, R89, R62 ;  /* 0x00000059133e7223 */ /* 0x040fe2000000003e */
[C---:B------:R-:W-:Y:S01]  /*22200*/  FFMA R103, R19.reuse, R90, R37 ;  /* 0x0000005a13677223 */ /* 0x040fe20000000025 */
[----:B------:R-:W-:Y:S01]  /*22210*/  FFMA R110, R19, R91, R64 ;  /* 0x0000005b136e7223 */ /* 0x000fe20000000040 */
[C---:B------:R-:W-:Y:S01]  /*22220*/  FFMA R105, R48.reuse, R88, R13 ;  /* 0x0000005830697223 */ /* 0x040fe2000000000d */
[C---:B------:R-:W-:Y:S01]  /*22230*/  FFMA R107, R48.reuse, R90, R15 ;  /* 0x0000005a306b7223 */ /* 0x040fe2000000000f */
[----:B------:R-:W-:Y:S01]  /*22240*/  FFMA R124, R49, R88, R34 ;  /* 0x00000058317c7223 */ /* 0x000fe20000000022 */
[C---:B------:R-:W-:Y:S01]  /*22250*/  FFMA R112, R48.reuse, R89, R66 ;  /* 0x0000005930707223 */ /* 0x040fe20000000042 */
[----:B------:R-:W-:Y:S01]  /*22260*/  FFMA R94, R48, R91, R94 ;  /* 0x0000005b305e7223 */ /* 0x000fe2000000005e */
[----:B------:R-:W-:Y:S01]  /*22270*/  FFMA R34, R81, R6, R28 ;  /* 0x0000000651227223 */ /* 0x000fe2000000001c */
[-C--:B---3--:R-:W-:Y:S01]  /*22280*/  FFMA R12, R76, R40.reuse, R9 ;  /* 0x000000284c0c7223 */ /* 0x088fe20000000009 */
[-C--:B------:R-:W-:Y:S01]  /*22290*/  FFMA R13, R77, R40.reuse, R116 ;  /* 0x000000284d0d7223 */ /* 0x080fe20000000074 */
[-C--:B------:R-:W-:Y:S01]  /*222a0*/  FFMA R14, R78, R40.reuse, R11 ;  /* 0x000000284e0e7223 */ /* 0x080fe2000000000b */
[-C--:B------:R-:W-:Y:S01]  /*222b0*/  FFMA R15, R79, R40.reuse, R118 ;  /* 0x000000284f0f7223 */ /* 0x080fe20000000076 */
[-C--:B----4-:R-:W-:Y:S01]  /*222c0*/  FFMA R16, R72, R40.reuse, R31 ;  /* 0x0000002848107223 */ /* 0x090fe2000000001f */
[-C--:B------:R-:W-:Y:S01]  /*222d0*/  FFMA R17, R73, R40.reuse, R114 ;  /* 0x0000002849117223 */ /* 0x080fe20000000072 */
[-C--:B------:R-:W-:Y:S01]  /*222e0*/  FFMA R18, R74, R40.reuse, R109 ;  /* 0x000000284a127223 */ /* 0x080fe2000000006d */
[----:B------:R-:W-:Y:S01]  /*222f0*/  FFMA R19, R75, R40, R134 ;  /* 0x000000284b137223 */ /* 0x000fe20000000086 */
[----:B------:R-:W-:Y:S01]  /*22300*/  FFMA R126, R49, R89, R70 ;  /* 0x00000059317e7223 */ /* 0x000fe20000000046 */
[----:B------:R-:W-:Y:S01]  /*22310*/  FFMA R37, R82, R5, R69 ;  /* 0x0000000552257223 */ /* 0x000fe20000000045 */
[----:B------:R-:W-:Y:S01]  /*22320*/  FFMA R48, R81, R7, R68 ;  /* 0x0000000751307223 */ /* 0x000fe20000000044 */
[----:B------:R-:W-:Y:S01]  /*22330*/  FFMA R28, R76, R42, R67 ;  /* 0x0000002a4c1c7223 */ /* 0x000fe20000000043 */
[----:B------:R-:W-:Y:S01]  /*22340*/  FFMA R40, R72, R43, R65 ;  /* 0x0000002b48287223 */ /* 0x000fe20000000041 */
[----:B------:R0:W1:Y:S04]  /*22350*/  LDS.128 R68, [R3+0x1d00] ;  /* 0x001d000003447984 */ /* 0x0000680000000c00 */
[----:B------:R0:W2:Y:S01]  /*22360*/  LDS.128 R64, [R3+0x1f00] ;  /* 0x001f000003407984 */ /* 0x0000a20000000c00 */
[----:B------:R-:W-:Y:S01]  /*22370*/  ISETP.GT.U32.AND P1, PT, R0, 0x1, PT ;  /* 0x000000010000780c */ /* 0x000fe20003f24070 */
[----:B------:R-:W-:Y:S01]  /*22380*/  FFMA R130, R50, R89, R30 ;  /* 0x0000005932827223 */ /* 0x000fe2000000001e */
[-C--:B------:R-:W-:Y:S01]  /*22390*/  FFMA R33, R58, R5.reuse, R33 ;  /* 0x000000053a217223 */ /* 0x080fe20000000021 */
[-C--:B------:R-:W-:Y:S01]  /*223a0*/  FFMA R25, R56, R5.reuse, R25 ;  /* 0x0000000538197223 */ /* 0x080fe20000000019 */
[-C--:B------:R-:W-:Y:S01]  /*223b0*/  FFMA R4, R57, R5.reuse, R20 ;  /* 0x0000000539047223 */ /* 0x080fe20000000014 */
[-C--:B------:R-:W-:Y:S01]  /*223c0*/  FFMA R26, R59, R5.reuse, R26 ;  /* 0x000000053b1a7223 */ /* 0x080fe2000000001a */
[CC--:B------:R-:W-:Y:S01]  /*223d0*/  FFMA R87, R80.reuse, R5.reuse, R87 ;  /* 0x0000000550577223 */ /* 0x0c0fe20000000057 */
[-C--:B------:R-:W-:Y:S01]  /*223e0*/  FFMA R120, R81, R5.reuse, R120 ;  /* 0x0000000551787223 */ /* 0x080fe20000000078 */
[----:B------:R-:W-:Y:S01]  /*223f0*/  FFMA R136, R83, R5, R136 ;  /* 0x0000000553887223 */ /* 0x000fe20000000088 */
[-C--:B------:R-:W-:Y:S01]  /*22400*/  FFMA R30, R57, R6.reuse, R24 ;  /* 0x00000006391e7223 */ /* 0x080fe20000000018 */
[----:B------:R-:W-:Y:S01]  /*22410*/  FFMA R35, R80, R6, R29 ;  /* 0x0000000650237223 */ /* 0x000fe2000000001d */
        /* <DEDUP_REMOVED lines=15> */
[CC--:B------:R-:W-:Y:S01]  /*22510*/  FFMA R32, R72.reuse, R42.reuse, R35 ;  /* 0x0000002a48207223 */ /* 0x0c0fe20000000023 */
[----:B------:R-:W-:Y:S01]  /*22520*/  FFMA R33, R73, R42, R34 ;  /* 0x0000002a49217223 */ /* 0x000fe20000000022 */
[----:B------:R-:W-:Y:S01]  /*22530*/  BSSY.RECONVERGENT B0, `(.L_x_0) ;  /* 0x0000039000007945 */ /* 0x000fe20003800200 */
        /* <DEDUP_REMOVED lines=18> */
[----:B------:R-:W-:Y:S01]  /*22660*/  FFMA R144, R51, R89, R86 ;  /* 0x0000005933907223 */ /* 0x000fe20000000056 */
[----:B------:R-:W-:Y:S01]  /*22670*/  P2R R4, PR, RZ, 0x2 ;  /* 0x00000002ff047803 */ /* 0x000fe20000000000 */
[----:B------:R-:W-:Y:S01]  /*22680*/  FFMA R43, R75, R43, R140 ;  /* 0x0000002b4b2b7223 */ /* 0x000fe2000000008c */
[----:B------:R-:W-:Y:S01]  /*22690*/  LEA R44, R44, UR4, 0x4 ;  /* 0x000000042c2c7c11 */ /* 0x000fe2000f8e20ff */
[----:B012---:R-:W-:Y:S06]  /*226a0*/  @P1 BRA `(.L_x_1) ;  /* 0x0000000000841947 */ /* 0x007fec0003800000 */
[----:B------:R-:W-:-:S05]  /*226b0*/  LEA R4, R0, R61, 0xb ;  /* 0x0000003d00047211 */ /* 0x000fca00078e58ff */
[----:B------:R0:W-:Y:S04]  /*226c0*/  STS [R4], R12 ;  /* 0x0000000c04007388 */ /* 0x0001e80000000800 */
[----:B------:R0:W-:Y:S04]  /*226d0*/  STS [R4+0x200], R20 ;  /* 0x0002001404007388 */ /* 0x0001e80000000800 */
        /* <DEDUP_REMOVED lines=29> */
[----:B------:R0:W-:Y:S02]  /*228b0*/  STS [R4+0x70c], R43 ;  /* 0x00070c2b04007388 */ /* 0x0001e40000000800 */
.L_x_1:
[----:B------:R-:W-:Y:S05]  /*228c0*/  BSYNC.RECONVERGENT B0 ;  /* 0x0000000000007941 */ /* 0x000fea0003800200 */
.L_x_0:
[----:B-----5:R1:W-:Y:S01]  /*228d0*/  STS.128 [R44], R52 ;  /* 0x000000342c007388 */ /* 0x0203e20000000c00 */
[C---:B------:R-:W-:Y:S01]  /*228e0*/  FFMA R109, R51.reuse, R90, R8 ;  /* 0x0000005a336d7223 */ /* 0x040fe20000000008 */
[----:B------:R-:W-:Y:S01]  /*228f0*/  FFMA R120, R51, R91, R10 ;  /* 0x0000005b33787223 */ /* 0x000fe2000000000a */
[-C--:B------:R-:W-:Y:S01]  /*22900*/  FFMA R50, R57, R68.reuse, R60 ;  /* 0x0000004439327223 */ /* 0x080fe2000000003c */
[----:B------:R-:W-:Y:S01]  /*22910*/  BAR.SYNC.DEFER_BLOCKING 0x0 ;  /* 0x0000000000007b1d */ /* 0x000fe20000010000 */
[----:B------:R-:W-:Y:S01]  /*22920*/  FFMA R60, R59, R68, R108 ;  /* 0x000000443b3c7223 */ /* 0x000fe2000000006c */
[-C--:B------:R-:W-:Y:S01]  /*22930*/  FFMA R48, R56, R71.reuse, R92 ;  /* 0x0000004738307223 */ /* 0x080fe2000000005c */
[----:B------:R-:W-:Y:S01]  /*22940*/  FFMA R49, R57, R70, R93 ;  /* 0x0000004639317223 */ /* 0x000fe2000000005d */
[-C--:B------:R-:W-:Y:S01]  /*22950*/  FFMA R51, R58, R68.reuse, R97 ;  /* 0x000000443a337223 */ /* 0x080fe20000000061 */
[----:B------:R-:W-:Y:S01]  /*22960*/  FFMA R108, R80, R71, R94 ;  /* 0x00000047506c7223 */ /* 0x000fe2000000005e */
[C---:B------:R-:W-:Y:S01]  /*22970*/  FFMA R45, R56.reuse, R68, R45 ;  /* 0x00000044382d7223 */ /* 0x040fe2000000002d */
[CC--:B------:R-:W-:Y:S01]  /*22980*/  FFMA R46, R56.reuse, R69.reuse, R46 ;  /* 0x00000045382e7223 */ /* 0x0c0fe2000000002e */
[-C--:B------:R-:W-:Y:S01]  /*22990*/  FFMA R47, R56, R70.reuse, R47 ;  /* 0x00000046382f7223 */ /* 0x080fe2000000002f */
[-C--:B------:R-:W-:Y:S01]  /*229a0*/  FFMA R56, R58, R69.reuse, R100 ;  /* 0x000000453a387223 */ /* 0x080fe20000000064 */
[C---:B------:R-:W-:Y:S01]  /*229b0*/  FFMA R62, R59.reuse, R69, R62 ;  /* 0x000000453b3e7223 */ /* 0x040fe2000000003e */
[C---:B------:R-:W-:Y:S01]  /*229c0*/  FFMA R100, R59.reuse, R71, R110 ;  /* 0x000000473b647223 */ /* 0x040fe2000000006e */
[----:B-1----:R-:W-:Y:S01]  /*229d0*/  FFMA R55, R59, R70, R103 ;  /* 0x000000463b377223 */ /* 0x002fe20000000067 */
[C---:B------:R-:W-:Y:S01]  /*229e0*/  FFMA R52, R57.reuse, R69, R96 ;  /* 0x0000004539347223 */ /* 0x040fe20000000060 */
[-C--:B------:R-:W-:Y:S01]  /*229f0*/  FFMA R54, R57, R71.reuse, R98 ;  /* 0x0000004739367223 */ /* 0x080fe20000000062 */
[----:B------:R-:W-:Y:S01]  /*22a00*/  FFMA R103, R82, R68, R99 ;  /* 0x0000004452677223 */ /* 0x000fe20000000063 */
[C---:B------:R-:W-:Y:S01]  /*22a10*/  FFMA R53, R58.reuse, R70, R101 ;  /* 0x000000463a357223 */ /* 0x040fe20000000065 */
[----:B------:R-:W-:Y:S01]  /*22a20*/  FFMA R58, R58, R71, R102 ;  /* 0x000000473a3a7223 */ /* 0x000fe20000000066 */
[C---:B------:R-:W-:Y:S01]  /*22a30*/  FFMA R57, R80.reuse, R68, R105 ;  /* 0x0000004450397223 */ /* 0x040fe20000000069 */
[CC--:B------:R-:W-:Y:S01]  /*22a40*/  FFMA R102, R80.reuse, R69.reuse, R112 ;  /* 0x0000004550667223 */ /* 0x0c0fe20000000070 */
[----:B------:R-:W-:Y:S01]  /*22a50*/  FFMA R59, R80, R70, R107 ;  /* 0x00000046503b7223 */ /* 0x000fe2000000006b */
[C---:B------:R-:W-:Y:S01]  /*22a60*/  FFMA R106, R81.reuse, R68, R124 ;  /* 0x00000044516a7223 */ /* 0x040fe2000000007c */
[C---:B------:R-:W-:Y:S01]  /*22a70*/  FFMA R104, R81.reuse, R69, R126 ;  /* 0x0000004551687223 */ /* 0x040fe2000000007e */
[CC--:B------:R-:W-:Y:S01]  /*22a80*/  FFMA R63, R81.reuse, R70.reuse, R63 ;  /* 0x00000046513f7223 */ /* 0x0c0fe2000000003f */
[----:B0-----:R-:W-:Y:S01]  /*22a90*/  LDS.128 R4, [R61] ;  /* 0x000000003d047984 */ /* 0x001fe20000000c00 */
[----:B------:R-:W-:Y:S01]  /*22aa0*/  FFMA R112, R81, R71, R128 ;  /* 0x0000004751707223 */ /* 0x000fe20000000080 */
[C---:B------:R-:W-:Y:S01]  /*22ab0*/  FFMA R110, R82.reuse, R69, R130 ;  /* 0x00000045526e7223 */ /* 0x040fe20000000082 */
[C---:B------:R-:W-:Y:S01]  /*22ac0*/  FFMA R101, R82.reuse, R70, R115 ;  /* 0x0000004652657223 */ /* 0x040fe20000000073 */
[----:B------:R-:W0:Y:S01]  /*22ad0*/  LDS.128 R84, [R3] ;  /* 0x0000000003547984 */ /* 0x000e220000000c00 */
[----:B------:R-:W-:Y:S01]  /*22ae0*/  FFMA R114, R82, R71, R132 ;  /* 0x0000004752727223 */ /* 0x000fe20000000084 */
[C---:B------:R-:W-:Y:S01]  /*22af0*/  FFMA R116, R83.reuse, R68, R142 ;  /* 0x0000004453747223 */ /* 0x040fe2000000008e */
[C---:B------:R-:W-:Y:S01]  /*22b00*/  FFMA R118, R83.reuse, R69, R144 ;  /* 0x0000004553767223 */ /* 0x040fe20000000090 */
[----:B------:R-:W1:Y:S01]  /*22b10*/  LDS.128 R8, [R61+0x100] ;  /* 0x000100003d087984 */ /* 0x000e620000000c00 */
[C---:B------:R-:W-:Y:S01]  /*22b20*/  FFMA R105, R83.reuse, R70, R109 ;  /* 0x0000004653697223 */ /* 0x040fe2000000006d */
[----:B------:R-:W-:-:S02]  /*22b30*/  FFMA R120, R83, R71, R120 ;  /* 0x0000004753787223 */ /* 0x000fc40000000078 */
[----:B------:R-:W-:Y:S04]  /*22b40*/  LDS.128 R92, [R3+0x200] ;  /* 0x00020000035c7984 */ /* 0x000fe80000000c00 */
[----:B------:R-:W2:Y:S04]  /*22b50*/  LDS.128 R96, [R61+0x300] ;  /* 0x000300003d607984 */ /* 0x000ea80000000c00 */
[----:B------:R-:W3:Y:S04]  /*22b60*/  LDS.128 R88, [R61+0x200] ;  /* 0x000200003d587984 */ /* 0x000ee80000000c00 */
[----:B------:R-:W4:Y:S01]  /*22b70*/  LDS.128 R68, [R3+0x100] ;  /* 0x0001000003447984 */ /* 0x000f220000000c00 */
[CC--:B0-----:R-:W-:Y:S01]  /*22b80*/  FFMA R81, R4.reuse, R84.reuse, RZ ;  /* 0x0000005404517223 */ /* 0x0c1fe200000000ff */
[CC--:B------:R-:W-:Y:S01]  /*22b90*/  FFMA R80, R5.reuse, R84.reuse, RZ ;  /* 0x0000005405507223 */ /* 0x0c0fe200000000ff */
[-C--:B------:R-:W-:Y:S01]  /*22ba0*/  FFMA R83, R4, R85.reuse, RZ ;  /* 0x0000005504537223 */ /* 0x080fe200000000ff */
[-C--:B------:R-:W-:Y:S01]  /*22bb0*/  FFMA R82, R5, R85.reuse, RZ ;  /* 0x0000005505527223 */ /* 0x080fe200000000ff */
[-C--:B-1----:R-:W-:Y:S01]  /*22bc0*/  FFMA R117, R8, R84.reuse, RZ ;  /* 0x0000005408757223 */ /* 0x082fe200000000ff */
[-C--:B------:R-:W-:Y:S01]  /*22bd0*/  FFMA R109, R6, R84.reuse, RZ ;  /* 0x00000054066d7223 */ /* 0x080fe200000000ff */
[-C--:B------:R-:W-:Y:S01]  /*22be0*/  FFMA R124, R7, R84.reuse, RZ ;  /* 0x00000054077c7223 */ /* 0x080fe200000000ff */
[-C--:B------:R-:W-:Y:S01]  /*22bf0*/  FFMA R132, R9, R84.reuse, RZ ;  /* 0x0000005409847223 */ /* 0x080fe200000000ff */
[-C--:B------:R-:W-:Y:S01]  /*22c00*/  FFMA R127, R10, R84.reuse, RZ ;  /* 0x000000540a7f7223 */ /* 0x080fe200000000ff */
[----:B------:R-:W-:Y:S01]  /*22c10*/  FFMA R140, R11, R84, RZ ;  /* 0x000000540b8c7223 */ /* 0x000fe200000000ff */
[-C--:B------:R-:W-:Y:S01]  /*22c20*/  FFMA R111, R6, R85.reuse, RZ ;  /* 0x00000055066f7223 */ /* 0x080fe200000000ff */
[-C--:B------:R-:W-:Y:S01]  /*22c30*/  FFMA R126, R7, R85.reuse, RZ ;  /* 0x00000055077e7223 */ /* 0x080fe200000000ff */
[-C--:B--2---:R-:W-:Y:S01]  /*22c40*/  FFMA R143, R96, R92.reuse, R117 ;  /* 0x0000005c608f7223 */ /* 0x084fe20000000075 */
[-C--:B------:R-:W-:Y:S01]  /*22c50*/  FFMA R119, R8, R85.reuse, RZ ;  /* 0x0000005508777223 */ /* 0x080fe200000000ff */
[-C--:B------:R-:W-:Y:S01]  /*22c60*/  FFMA R134, R9, R85.reuse, RZ ;  /* 0x0000005509867223 */ /* 0x080fe200000000ff */
[----:B------:R-:W-:Y:S01]  /*22c70*/  FFMA R129, R10, R85, RZ ;  /* 0x000000550a817223 */ /* 0x000fe200000000ff */
[CC--:B---3--:R-:W-:Y:S01]  /*22c80*/  FFMA R135, R88.reuse, R92.reuse, R81 ;  /* 0x0000005c58877223 */ /* 0x0c8fe20000000051 */
[C---:B------:R-:W-:Y:S01]  /*22c90*/  FFMA R148, R89.reuse, R92, R80 ;  /* 0x0000005c59947223 */ /* 0x040fe20000000050 */
[-C--:B------:R-:W-:Y:S01]  /*22ca0*/  FFMA R117, R88, R93.reuse, R83 ;  /* 0x0000005d58757223 */ /* 0x080fe20000000053 */
[----:B------:R-:W-:Y:S01]  /*22cb0*/  FFMA R150, R89, R93, R82 ;  /* 0x0000005d59967223 */ /* 0x000fe20000000052 */
[----:B------:R-:W-:Y:S01]  /*22cc0*/  FFMA R142, R11, R85, RZ ;  /* 0x000000550b8e7223 */ /* 0x000fe200000000ff */
[----:B------:R-:W0:Y:S01]  /*22cd0*/  LDS.128 R80, [R3+0x300] ;  /* 0x0003000003507984 */ /* 0x000e220000000c00 */
[-C--:B------:R-:W-:Y:S01]  /*22ce0*/  FFMA R85, R4, R86.reuse, RZ ;  /* 0x0000005604557223 */ /* 0x080fe200000000ff */
[-C--:B------:R-:W-:Y:S01]  /*22cf0*/  FFMA R84, R5, R86.reuse, RZ ;  /* 0x0000005605547223 */ /* 0x080fe200000000ff */
[-C--:B------:R-:W-:Y:S01]  /*22d00*/  FFMA R113, R6, R86.reuse, RZ ;  /* 0x0000005606717223 */ /* 0x080fe200000000ff */
[-C--:B------:R-:W-:Y:S01]  /*22d10*/  FFMA R128, R7, R86.reuse, RZ ;  /* 0x0000005607807223 */ /* 0x080fe200000000ff */
[-C--:B------:R-:W-:Y:S01]  /*22d20*/  FFMA R121, R8, R86.reuse, RZ ;  /* 0x0000005608797223 */ /* 0x080fe200000000ff */
[-C--:B------:R-:W-:Y:S01]  /*22d30*/  FFMA R136, R9, R86.reuse, RZ ;  /* 0x0000005609887223 */ /* 0x080fe200000000ff */
[-C--:B------:R-:W-:Y:S01]  /*22d40*/  FFMA R131, R10, R86.reuse, RZ ;  /* 0x000000560a837223 */ /* 0x080fe200000000ff */
[----:B------:R-:W-:Y:S01]  /*22d50*/  FFMA R144, R11, R86, RZ ;  /* 0x000000560b907223 */ /* 0x000fe200000000ff */
        /* <DEDUP_REMOVED lines=35> */
[C---:B----4-:R-:W-:Y:S01]  /*22f90*/  FFMA R86, R5.reuse, R68, RZ ;  /* 0x0000004405567223 */ /* 0x050fe200000000ff */
[C---:B------:R-:W-:Y:S01]  /*22fa0*/  FFMA R92, R5.reuse, R69, RZ ;  /* 0x00000045055c7223 */ /* 0x040fe200000000ff */
[C---:B------:R-:W-:Y:S01]  /*22fb0*/  FFMA R93, R5.reuse, R70, RZ ;  /* 0x00000046055d7223 */ /* 0x040fe200000000ff */
[----:B------:R-:W-:Y:S01]  /*22fc0*/  FFMA R94, R5, R71, RZ ;  /* 0x00000047055e7223 */ /* 0x000fe200000000ff */
[C---:B------:R-:W-:Y:S01]  /*22fd0*/  FFMA R126, R7.reuse, R68, RZ ;  /* 0x00000044077e7223 */ /* 0x040fe200000000ff */
        /* <DEDUP_REMOVED lines=8> */
[CC--:B------:R-:W-:Y:S01]  /*23060*/  FFMA R84, R4.reuse, R69.reuse, RZ ;  /* 0x0000004504547223 */ /* 0x0c0fe200000000ff */
        /* <DEDUP_REMOVED lines=9> */
[-C--:B------:R-:W-:Y:S01]  /*23100*/  FFMA R113, R10, R70.reuse, RZ ;  /* 0x000000460a717223 */ /* 0x080fe200000000ff */
[C---:B------:R-:W-:Y:S01]  /*23110*/  FFMA R142, R11.reuse, R69, RZ ;  /* 0x000000450b8e7223 */ /* 0x040fe200000000ff */
[-C--:B------:R-:W-:Y:S01]  /*23120*/  FFMA R4, R4, R71.reuse, RZ ;  /* 0x0000004704047223 */ /* 0x080fe200000000ff */
[-C--:B------:R-:W-:Y:S01]  /*23130*/  FFMA R6, R6, R71.reuse, RZ ;  /* 0x0000004706067223 */ /* 0x080fe200000000ff */
[-C--:B------:R-:W-:Y:S01]  /*23140*/  FFMA R8, R8, R71.reuse, RZ ;  /* 0x0000004708087223 */ /* 0x080fe200000000ff */
[-C--:B------:R-:W-:Y:S01]  /*23150*/  FFMA R10, R10, R71.reuse, RZ ;  /* 0x000000470a0a7223 */ /* 0x080fe200000000ff */
[C---:B------:R-:W-:Y:S01]  /*23160*/  FFMA R69, R11.reuse, R70, RZ ;  /* 0x000000460b457223 */ /* 0x040fe200000000ff */
[C---:B------:R-:W-:Y:S01]  /*23170*/  FFMA R68, R11.reuse, R68, RZ ;  /* 0x000000440b447223 */ /* 0x040fe200000000ff */
[----:B------:R-:W-:Y:S01]  /*23180*/  FFMA R70, R11, R71, RZ ;  /* 0x000000470b467223 */ /* 0x000fe200000000ff */
[C---:B0-----:R-:W-:Y:S01]  /*23190*/  FFMA R134, R97.reuse, R80, R134 ;  /* 0x0000005061867223 */ /* 0x041fe20000000086 */
[C---:B------:R-:W-:Y:S01]  /*231a0*/  FFMA R136, R97.reuse, R81, R136 ;  /* 0x0000005161887223 */ /* 0x040fe20000000088 */
[C---:B------:R-:W-:Y:S01]  /*231b0*/  FFMA R111, R97.reuse, R82, R111 ;  /* 0x00000052616f7223 */ /* 0x040fe2000000006f */
[-C--:B------:R-:W-:Y:S01]  /*231c0*/  FFMA R138, R97, R83.reuse, R138 ;  /* 0x00000053618a7223 */ /* 0x080fe2000000008a */
[-C--:B------:R-:W-:Y:S01]  /*231d0*/  FFMA R146, R88, R83.reuse, R4 ;  /* 0x0000005358927223 */ /* 0x080fe20000000004 */
[CC--:B------:R-:W-:Y:S01]  /*231e0*/  FFMA R133, R90.reuse, R80.reuse, R5 ;  /* 0x000000505a857223 */ /* 0x0c0fe20000000005 */
[-C--:B------:R-:W-:Y:S01]  /*231f0*/  FFMA R164, R90, R83.reuse, R6 ;  /* 0x000000535aa47223 */ /* 0x080fe20000000006 */
[CC--:B------:R-:W-:Y:S01]  /*23200*/  FFMA R151, R96.reuse, R80.reuse, R7 ;  /* 0x0000005060977223 */ /* 0x0c0fe20000000007 */
[-C--:B------:R-:W-:Y:S01]  /*23210*/  FFMA R178, R96, R83.reuse, R8 ;  /* 0x0000005360b27223 */ /* 0x080fe20000000008 */
[CC--:B------:R-:W-:Y:S01]  /*23220*/  FFMA R97, R98.reuse, R80.reuse, R9 ;  /* 0x0000005062617223 */ /* 0x0c0fe20000000009 */
[-C--:B------:R-:W-:Y:S01]  /*23230*/  FFMA R188, R98, R83.reuse, R10 ;  /* 0x0000005362bc7223 */ /* 0x080fe2000000000a */
[C---:B------:R-:W-:Y:S01]  /*23240*/  FFMA R198, R99.reuse, R80, R68 ;  /* 0x0000005063c67223 */ /* 0x040fe20000000044 */
[C---:B------:R-:W-:Y:S01]  /*23250*/  FFMA R161, R99.reuse, R82, R69 ;  /* 0x0000005263a17223 */ /* 0x040fe20000000045 */
[----:B------:R-:W-:Y:S01]  /*23260*/  FFMA R200, R99, R83, R70 ;  /* 0x0000005363c87223 */ /* 0x000fe20000000046 */
[----:B------:R-:W-:Y:S01]  /*23270*/  LDS.128 R4, [R61+0x400] ;  /* 0x000400003d047984 */ /* 0x000fe20000000c00 */
[C---:B------:R-:W-:Y:S01]  /*23280*/  FFMA R115, R88.reuse, R80, R85 ;  /* 0x0000005058737223 */ /* 0x040fe20000000055 */
[CC--:B------:R-:W-:Y:S01]  /*23290*/  FFMA R144, R88.reuse, R81.reuse, R84 ;  /* 0x0000005158907223 */ /* 0x0c0fe20000000054 */
[----:B------:R-:W-:Y:S01]  /*232a0*/  FFMA R125, R88, R82, R87 ;  /* 0x00000052587d7223 */ /* 0x000fe20000000057 */
[----:B------:R-:W0:Y:S01]  /*232b0*/  LDS.128 R8, [R3+0x400] ;  /* 0x0004000003087984 */ /* 0x000e220000000c00 */
[C---:B------:R-:W-:Y:S01]  /*232c0*/  FFMA R156, R89.reuse, R80, R86 ;  /* 0x00000050599c7223 */ /* 0x040fe20000000056 */
[C---:B------:R-:W-:Y:S01]  /*232d0*/  FFMA R158, R89.reuse, R81, R92 ;  /* 0x00000051599e7223 */ /* 0x040fe2000000005c */
[CC--:B------:R-:W-:Y:S01]  /*232e0*/  FFMA R127, R89.reuse, R82.reuse, R93 ;  /* 0x00000052597f7223 */ /* 0x0c0fe2000000005d */
[----:B------:R-:W1:Y:S01]  /*232f0*/  LDS.128 R68, [R61+0x500] ;  /* 0x000500003d447984 */ /* 0x000e620000000c00 */
[----:B------:R-:W-:Y:S01]  /*23300*/  FFMA R160, R89, R83, R94 ;  /* 0x0000005359a07223 */ /* 0x000fe2000000005e */
[CC--:B------:R-:W-:Y:S01]  /*23310*/  FFMA R162, R90.reuse, R81.reuse, R124 ;  /* 0x000000515aa27223 */ /* 0x0c0fe2000000007c */
[----:B------:R-:W-:Y:S01]  /*23320*/  FFMA R141, R90, R82, R95 ;  /* 0x000000525a8d7223 */ /* 0x000fe2000000005f */
[C---:B------:R-:W-:Y:S01]  /*23330*/  FFMA R174, R91.reuse, R80, R126 ;  /* 0x000000505bae7223 */ /* 0x040fe2000000007e */
[C---:B------:R-:W-:Y:S01]  /*23340*/  FFMA R176, R91.reuse, R81, R128 ;  /* 0x000000515bb07223 */ /* 0x040fe20000000080 */
[CC--:B------:R-:W-:Y:S01]  /*23350*/  FFMA R107, R91.reuse, R82.reuse, R107 ;  /* 0x000000525b6b7223 */ /* 0x0c0fe2000000006b */
[----:B------:R-:W-:Y:S01]  /*23360*/  FFMA R130, R91, R83, R130 ;  /* 0x000000535b827223 */ /* 0x000fe20000000082 */
[CC--:B------:R-:W-:Y:S01]  /*23370*/  FFMA R132, R96.reuse, R81.reuse, R132 ;  /* 0x0000005160847223 */ /* 0x0c0fe20000000084 */
[-C--:B------:R-:W-:Y:S01]  /*23380*/  FFMA R109, R96, R82.reuse, R109 ;  /* 0x00000052606d7223 */ /* 0x080fe2000000006d */
[CC--:B------:R-:W-:Y:S01]  /*23390*/  FFMA R140, R98.reuse, R81.reuse, R140 ;  /* 0x00000051628c7223 */ /* 0x0c0fe2000000008c */
[----:B------:R-:W-:Y:S01]  /*233a0*/  FFMA R113, R98, R82, R113 ;  /* 0x0000005262717223 */ /* 0x000fe20000000071 */
[----:B------:R-:W-:-:S02]  /*233b0*/  FFMA R142, R99, R81, R142 ;  /* 0x00000051638e7223 */ /* 0x000fc4000000008e */
[----:B------:R-:W2:Y:S01]  /*233c0*/  LDS.128 R80, [R3+0x500] ;  /* 0x0005000003507984 */ /* 0x000ea20000000c00 */
[-C--:B0-----:R-:W-:Y:S01]  /*233d0*/  FFMA R84, R7, R8.reuse, R166 ;  /* 0x0000000807547223 */ /* 0x081fe200000000a6 */
[C---:B------:R-:W-:Y:S01]  /*233e0*/  FFMA R202, R5.reuse, R8, R148 ;  /* 0x0000000805ca7223 */ /* 0x040fe20000000094 */
[CC--:B------:R-:W-:Y:S01]  /*233f0*/  FFMA R166, R5.reuse, R9.reuse, R150 ;  /* 0x0000000905a67223 */ /* 0x0c0fe20000000096 */
[----:B------:R-:W-:Y:S01]  /*23400*/  FFMA R99, R5, R10, R152 ;  /* 0x0000000a05637223 */ /* 0x000fe20000000098 */
[-C--:B-1----:R-:W-:Y:S01]  /*23410*/  FFMA R86, R69, R8.reuse, R180 ;  /* 0x0000000845567223 */ /* 0x082fe200000000b4 */
[-C--:B------:R-:W-:Y:S01]  /*23420*/  FFMA R85, R68, R8.reuse, R143 ;  /* 0x0000000844557223 */ /* 0x080fe2000000008f */
[-C--:B------:R-:W-:Y:S01]  /*23430*/  FFMA R148, R4, R9.reuse, R117 ;  /* 0x0000000904947223 */ /* 0x080fe20000000075 */
[-C--:B------:R-:W-:Y:S01]  /*23440*/  FFMA R180, R6, R9.reuse, R139 ;  /* 0x0000000906b47223 */ /* 0x080fe2000000008b */
[----:B------:R-:W-:Y:S01]  /*23450*/  FFMA R90, R7, R9, R168 ;  /* 0x00000009075a7223 */ /* 0x000fe200000000a8 */
        /* <DEDUP_REMOVED lines=228> */
[----:B------:R0:W5:Y:S01]  /*242a0*/  LDG.E.128.CONSTANT R4, desc[UR8][R122.64+0x1000] ;  /* 0x001000087a047981 */ /* 0x000162000c1e9d00 */
        /* <DEDUP_REMOVED lines=32> */
[----:B------:R-:W1:Y:S04]  /*244b0*/  LDS.128 R80, [R61+0xc00] ;  /* 0x000c00003d507984 */ /* 0x000e680000000c00 */
[----:B------:R-:W2:Y:S01]  /*244c0*/  LDS.128 R68, [R3+0xc00] ;  /* 0x000c000003447984 */ /* 0x000ea20000000c00 */
[C---:B-1----:R-:W-:Y:S01]  /*244d0*/  FFMA R115, R80.reuse, R8, R115 ;  /* 0x0000000850737223 */ /* 0x042fe20000000073 */
[C---:B------:R-:W-:Y:S01]  /*244e0*/  FFMA R144, R80.reuse, R9, R144 ;  /* 0x0000000950907223 */ /* 0x040fe20000000090 */
[C---:B------:R-:W-:Y:S01]  /*244f0*/  FFMA R125, R80.reuse, R10, R125 ;  /* 0x0000000a507d7223 */ /* 0x040fe2000000007d */
[C---:B------:R-:W-:Y:S01]  /*24500*/  FFMA R146, R80.reuse, R11, R146 ;  /* 0x0000000b50927223 */ /* 0x040fe20000000092 */
[C---:B--2---:R-:W-:Y:S01]  /*24510*/  FFMA R135, R80.reuse, R68, R135 ;  /* 0x0000004450877223 */ /* 0x044fe20000000087 */
        /* <DEDUP_REMOVED lines=27> */
[----:B------:R-:W1:Y:S02]  /*246d0*/  LDS.128 R80, [R61+0xd00] ;  /* 0x000d00003d507984 */ /* 0x000e640000000c00 */
        /* <DEDUP_REMOVED lines=68> */
[----:B------:R-:W-:-:S04]  /*24b20*/  SHF.R.U32.HI R84, RZ, 0x1, R0 ;  /* 0x00000001ff547819 */ /* 0x000fc80000011600 */
[----:B------:R-:W-:Y:S01]  /*24b30*/  ISETP.NE.AND P0, PT, R84, 0x1, PT ;  /* 0x000000015400780c */ /* 0x000fe20003f05270 */
[----:B------:R-:W-:Y:S01]  /*24b40*/  BSSY.RECONVERGENT B0, `(.L_x_2) ;  /* 0x0000040000007945 */ /* 0x000fe20003800200 */
[-C--:B-1----:R-:W-:Y:S01]  /*24b50*/  FFMA R85, R80, R68.reuse, R85 ;  /* 0x0000004450557223 */ /* 0x082fe20000000055 */
[-C--:B------:R-:W-:Y:S01]  /*24b60*/  FFMA R86, R81, R68.reuse, R86 ;  /* 0x0000004451567223 */ /* 0x080fe20000000056 */
[-C--:B------:R-:W-:Y:S01]  /*24b70*/  FFMA R87, R82, R68.reuse, R87 ;  /* 0x0000004452577223 */ /* 0x080fe20000000057 */
        /* <DEDUP_REMOVED lines=22> */
[----:B------:R-:W-:Y:S01]  /*24ce0*/  FFMA R98, R83, R69, R98 ;  /* 0x0000004553627223 */ /* 0x000fe20000000062 */
[----:B------:R-:W-:Y:S01]  /*24cf0*/  P2R R68, PR, RZ, 0x1 ;  /* 0x00000001ff447803 */ /* 0x000fe20000000000 */
[----:B0-----:R-:W-:Y:S06]  /*24d00*/  @P0 BRA `(.L_x_3) ;  /* 0x00000000008c0947 */ /* 0x001fec0003800000 */
[----:B------:R-:W-:-:S04]  /*24d10*/  SHF.L.U32 R68, R0, 0xb, RZ ;  /* 0x0000000b00447819 */ /* 0x000fc800000006ff */
[----:B------:R-:W-:-:S04]  /*24d20*/  LOP3.LUT R68, R68, 0x800, RZ, 0xc0, !PT ;  /* 0x0000080044447812 */ /* 0x000fc800078ec0ff */
[----:B------:R-:W-:-:S05]  /*24d30*/  IADD3 R68, PT, PT, R61, R68, RZ ;  /* 0x000000443d447210 */ /* 0x000fca0007ffe0ff */
        /* <DEDUP_REMOVED lines=32> */
.L_x_3:
[----:B------:R-:W-:Y:S05]  /*24f40*/  BSYNC.RECONVERGENT B0 ;  /* 0x0000000000007941 */ /* 0x000fea0003800200 */
.L_x_2:
[----:B-----5:R-:W-:Y:S01]  /*24f50*/  STS.128 [R44+0x1000], R4 ;  /* 0x001000042c007388 */ /* 0x020fe20000000c00 */
[C---:B------:R-:W-:Y:S01]  /*24f60*/  FFMA R95, R83.reuse, R70, R134 ;  /* 0x00000046535f7223 */ /* 0x040fe20000000086 */
[C---:B------:R-:W-:Y:S01]  /*24f70*/  FFMA R128, R83.reuse, R71, R128 ;  /* 0x0000004753807223 */ /* 0x040fe20000000080 */
[C---:B------:R-:W-:Y:S01]  /*24f80*/  FFMA R143, R83.reuse, R8, R143 ;  /* 0x00000008538f7223 */ /* 0x040fe2000000008f */
[----:B------:R-:W-:Y:S01]  /*24f90*/  BAR.SYNC.DEFER_BLOCKING 0x0 ;  /* 0x0000000000007b1d */ /* 0x000fe20000010000 */
[C---:B------:R-:W-:Y:S01]  /*24fa0*/  FFMA R142, R83.reuse, R9, R142 ;  /* 0x00000009538e7223 */ /* 0x040fe2000000008e */
[C---:B------:R-:W-:Y:S01]  /*24fb0*/  FFMA R161, R83.reuse, R10, R161 ;  /* 0x0000000a53a17223 */ /* 0x040fe200000000a1 */
[----:B------:R-:W-:-:S03]  /*24fc0*/  FFMA R200, R83, R11, R200 ;  /* 0x0000000b53c87223 */ /* 0x000fc600000000c8 */
[----:B------:R-:W-:Y:S04]  /*24fd0*/  LDS.128 R80, [R61+0x1000] ;  /* 0x001000003d507984 */ /* 0x000fe80000000c00 */
[----:B0-----:R-:W0:Y:S04]  /*24fe0*/  LDS.128 R68, [R3+0x1000] ;  /* 0x0010000003447984 */ /* 0x001e280000000c00 */
        /* <DEDUP_REMOVED lines=102> */
[----:B------:R-:W0:Y:S02]  /*25650*/  LDS.128 R68, [R61+0x1300] ;  /* 0x001300003d447984 */ /* 0x000e240000000c00 */
        /* <DEDUP_REMOVED lines=34> */
[----:B------:R-:W1:Y:S01]  /*25880*/  LDS.128 R4, [R3+0x1500] ;  /* 0x0015000003047984 */ /* 0x000e620000000c00 */
        /* <DEDUP_REMOVED lines=372> */
[----:B------:R-:W-:Y:S01]  /*26fd0*/  ISETP.NE.AND P0, PT, R84, 0x2, PT ;  /* 0x000000025400780c */ /* 0x000fe20003f05270 */
[----:B------:R0:W5:Y:S01]  /*26fe0*/  LDG.E.128.CONSTANT R8, desc[UR8][R122.64+0x2000] ;  /* 0x002000087a087981 */ /* 0x000162000c1e9d00 */
[----:B------:R-:W-:Y:S01]  /*26ff0*/  BSSY.RECONVERGENT B0, `(.L_x_4) ;  /* 0x000003f000007945 */ /* 0x000fe20003800200 */
        /* <DEDUP_REMOVED lines=25> */
[----:B------:R-:W-:Y:S01]  /*27190*/  FFMA R98, R83, R69, R98 ;  /* 0x0000004553627223 */ /* 0x000fe20000000062 */
[----:B0-----:R-:W-:Y:S06]  /*271a0*/  @P0 BRA `(.L_x_5) ;  /* 0x00000000008c0947 */ /* 0x001fec0003800000 */
[----:B------:R-:W-:-:S04]  /*271b0*/  SHF.L.U32 R68, R0, 0xb, RZ ;  /* 0x0000000b00447819 */ /* 0x000fc800000006ff */
[----:B------:R-:W-:-:S04]  /*271c0*/  LOP3.LUT R68, R68, 0x800, RZ, 0xc0, !PT ;  /* 0x0000080044447812 */ /* 0x000fc800078ec0ff */
[----:B------:R-:W-:-:S05]  /*271d0*/  IADD3 R68, PT, PT, R61, R68, RZ ;  /* 0x000000443d447210 */ /* 0x000fca0007ffe0ff */
        /* <DEDUP_REMOVED lines=32> */
.L_x_5:
[----:B------:R-:W-:Y:S05]  /*273e0*/  BSYNC.RECONVERGENT B0 ;  /* 0x0000000000007941 */ /* 0x000fea0003800200 */
.L_x_4:
[----:B-----5:R-:W-:Y:S01]  /*273f0*/  STS.128 [R44], R8 ;  /* 0x000000082c007388 */ /* 0x020fe20000000c00 */
[C---:B------:R-:W-:Y:S01]  /*27400*/  FFMA R95, R83.reuse, R70, R134 ;  /* 0x00000046535f7223 */ /* 0x040fe20000000086 */
[C---:B------:R-:W-:Y:S01]  /*27410*/  FFMA R128, R83.reuse, R71, R128 ;  /* 0x0000004753807223 */ /* 0x040fe20000000080 */
[C---:B------:R-:W-:Y:S01]  /*27420*/  FFMA R143, R83.reuse, R4, R143 ;  /* 0x00000004538f7223 */ /* 0x040fe2000000008f */
[----:B------:R-:W-:Y:S01]  /*27430*/  BAR.SYNC.DEFER_BLOCKING 0x0 ;  /* 0x0000000000007b1d */ /* 0x000fe20000010000 */
[C---:B------:R-:W-:Y:S01]  /*27440*/  FFMA R142, R83.reuse, R5, R142 ;  /* 0x00000005538e7223 */ /* 0x040fe2000000008e */
[C---:B------:R-:W-:Y:S01]  /*27450*/  FFMA R161, R83.reuse, R6, R161 ;  /* 0x0000000653a17223 */ /* 0x040fe200000000a1 */
[----:B------:R-:W-:-:S03]  /*27460*/  FFMA R200, R83, R7, R200 ;  /* 0x0000000753c87223 */ /* 0x000fc600000000c8 */
[----:B------:R-:W-:Y:S04]  /*27470*/  LDS.128 R80, [R61] ;  /* 0x000000003d507984 */ /* 0x000fe80000000c00 */
[----:B0-----:R-:W0:Y:S04]  /*27480*/  LDS.128 R68, [R3] ;  /* 0x0000000003447984 */ /* 0x001e280000000c00 */
        /* <DEDUP_REMOVED lines=575> */
.L_x_7:
[----:B------:R-:W-:Y:S05]  /*29880*/  BSYNC.RECONVERGENT B0 ;  /* 0x0000000000007941 */ /* 0x000fea0003800200 */
.L_x_6:
        /* <DEDUP_REMOVED lines=585> */
.L_x_9:
[----:B------:R-:W-:Y:S05]  /*2bd20*/  BSYNC.RECONVERGENT B0 ;  /* 0x0000000000007941 */ /* 0x000fea0003800200 */
.L_x_8:
        /* <DEDUP_REMOVED lines=585> */
.L_x_11:
[----:B------:R-:W-:Y:S05]  /*2e1c0*/  BSYNC.RECONVERGENT B0 ;  /* 0x0000000000007941 */ /* 0x000fea0003800200 */
.L_x_10:
        /* <DEDUP_REMOVED lines=585> */
.L_x_13:
[----:B------:R-:W-:Y:S05]  /*30660*/  BSYNC.RECONVERGENT B0 ;  /* 0x0000000000007941 */ /* 0x000fea0003800200 */
.L_x_12:
        /* <DEDUP_REMOVED lines=353> */
[-C--:B------:R-:W-:Y:S01]  /*31c80*/  FFMA R96, R4, R11.reuse, R150 ;  /* 0x0000000b04607223 */ /* 0x080fe20000000096 */
[----:B------:R-:W-:Y:S01]  /*31c90*/  FFMA R138, R6, R11, R152 ;  /* 0x0000000b068a7223 */ /* 0x000fe20000000098 */
[C---:B-1----:R-:W-:Y:S01]  /*31ca0*/  FFMA R97, R4.reuse, R68, R115 ;  /* 0x0000004404617223 */ /* 0x042fe20000000073 */
[C---:B------:R-:W-:Y:S01]  /*31cb0*/  FFMA R98, R4.reuse, R69, R144 ;  /* 0x0000004504627223 */ /* 0x040fe20000000090 */
[C---:B------:R-:W-:Y:S01]  /*31cc0*/  FFMA R99, R4.reuse, R70, R125 ;  /* 0x0000004604637223 */ /* 0x040fe2000000007d */
[C---:B------:R-:W-:Y:S01]  /*31cd0*/  FFMA R124, R4.reuse, R71, R146 ;  /* 0x00000047047c7223 */ /* 0x040fe20000000092 */
[C---:B------:R-:W-:Y:S01]  /*31ce0*/  FFMA R109, R5.reuse, R68, R117 ;  /* 0x00000044056d7223 */ /* 0x040fe20000000075 */
[C---:B------:R-:W-:Y:S01]  /*31cf0*/  FFMA R111, R5.reuse, R70, R127 ;  /* 0x00000046056f7223 */ /* 0x040fe2000000007f */
[-C--:B------:R-:W-:Y:S01]  /*31d00*/  FFMA R93, R4, R8.reuse, R135 ;  /* 0x00000008045d7223 */ /* 0x080fe20000000087 */
        /* <DEDUP_REMOVED lines=21> */
[----:B------:R0:W5:Y:S04]  /*31e60*/  LDG.E.128.CONSTANT R4, desc[UR8][R122.64+0x7000] ;  /* 0x007000087a047981 */ /* 0x000168000c1e9d00 */
[----:B------:R-:W1:Y:S01]  /*31e70*/  LDS.128 R80, [R61+0xb00] ;  /* 0x000b00003d507984 */ /* 0x000e620000000c00 */
[----:B------:R-:W-:Y:S01]  /*31e80*/  FFMA R90, R79, R66, R55 ;  /* 0x000000424f5a7223 */ /* 0x000fe20000000037 */
[C---:B-1----:R-:W-:Y:S01]  /*31e90*/  FFMA R156, R80.reuse, R11, R168 ;  /* 0x0000000b509c7223 */ /* 0x042fe200000000a8 */
[CC--:B------:R-:W-:Y:S01]  /*31ea0*/  FFMA R135, R80.reuse, R70.reuse, R147 ;  /* 0x0000004650877223 */ /* 0x0c0fe20000000093 */
[C---:B------:R-:W-:Y:S01]  /*31eb0*/  FFMA R141, R81.reuse, R70, R153 ;  /* 0x00000046518d7223 */ /* 0x040fe20000000099 */
[CC--:B------:R-:W-:Y:S01]  /*31ec0*/  FFMA R133, R80.reuse, R68.reuse, R151 ;  /* 0x0000004450857223 */ /* 0x0c0fe20000000097 */
[----:B------:R-:W-:Y:S01]  /*31ed0*/  FFMA R158, R80, R69, R160 ;  /* 0x00000045509e7223 */ /* 0x000fe200000000a0 */
[C---:B------:R-:W-:Y:S01]  /*31ee0*/  FFMA R164, R81.reuse, R9, R170 ;  /* 0x0000000951a47223 */ /* 0x040fe200000000aa */
[C---:B------:R-:W-:Y:S01]  /*31ef0*/  FFMA R166, R81.reuse, R11, R174 ;  /* 0x0000000b51a67223 */ /* 0x040fe200000000ae */
[CC--:B------:R-:W-:Y:S01]  /*31f00*/  FFMA R139, R81.reuse, R68.reuse, R149 ;  /* 0x00000044518b7223 */ /* 0x0c0fe20000000095 */
[----:B------:R-:W-:Y:S01]  /*31f10*/  FFMA R168, R81, R69, R182 ;  /* 0x0000004551a87223 */ /* 0x000fe200000000b6 */
[-C--:B------:R-:W-:Y:S01]  /*31f20*/  FFMA R147, R82, R68.reuse, R157 ;  /* 0x0000004452937223 */ /* 0x080fe2000000009d */
[----:B------:R-:W-:Y:S01]  /*31f30*/  FFMA R153, R83, R68, R165 ;  /* 0x0000004453997223 */ /* 0x000fe200000000a5 */
[C---:B------:R-:W-:Y:S01]  /*31f40*/  FFMA R129, R80.reuse, R8, R85 ;  /* 0x0000000850817223 */ /* 0x040fe20000000055 */
[C---:B------:R-:W-:Y:S01]  /*31f50*/  FFMA R154, R80.reuse, R9, R92 ;  /* 0x00000009509a7223 */ /* 0x040fe2000000005c */
[CC--:B------:R-:W-:Y:S01]  /*31f60*/  FFMA R131, R80.reuse, R10.reuse, R89 ;  /* 0x0000000a50837223 */ /* 0x0c0fe20000000059 */
[-C--:B------:R-:W-:Y:S01]  /*31f70*/  FFMA R160, R80, R71.reuse, R178 ;  /* 0x0000004750a07223 */ /* 0x080fe200000000b2 */
        /* <DEDUP_REMOVED lines=10> */
[----:B------:R-:W-:Y:S01]  /*32020*/  FFMA R68, R83, R69, R198 ;  /* 0x0000004553447223 */ /* 0x000fe200000000c6 */
        /* <DEDUP_REMOVED lines=10> */
[-C--:B------:R-:W-:Y:S01]  /*320d0*/  FFMA R89, R78, R67.reuse, R58 ;  /* 0x000000434e597223 */ /* 0x080fe2000000003a */
[C---:B------:R-:W-:Y:S01]  /*320e0*/  FFMA R91, R72.reuse, R64, R57 ;  /* 0x00000040485b7223 */ /* 0x040fe20000000039 */
[----:B------:R-:W-:Y:S01]  /*320f0*/  FFMA R92, R72, R66, R59 ;  /* 0x00000042485c7223 */ /* 0x000fe2000000003b */
[----:B------:R-:W-:Y:S01]  /*32100*/  FFMA R80, R76, R67, R48 ;  /* 0x000000434c507223 */ /* 0x000fe20000000030 */
[C---:B------:R-:W-:Y:S01]  /*32110*/  FFMA R81, R77.reuse, R64, R50 ;  /* 0x000000404d517223 */ /* 0x040fe20000000032 */
[----:B------:R-:W-:Y:S01]  /*32120*/  FFMA R83, R77, R66, R49 ;  /* 0x000000424d537223 */ /* 0x000fe20000000031 */
[-C--:B------:R-:W-:Y:S01]  /*32130*/  FFMA R86, R78, R64.reuse, R51 ;  /* 0x000000404e567223 */ /* 0x080fe20000000033 */
[----:B------:R-:W-:Y:S04]  /*32140*/  LDS.128 R52, [R3+0xc00] ;  /* 0x000c000003347984 */ /* 0x000fe80000000c00 */
[----:B------:R-:W-:Y:S04]  /*32150*/  LDS.128 R8, [R3+0xd00] ;  /* 0x000d000003087984 */ /* 0x000fe80000000c00 */
[----:B------:R-:W1:Y:S04]  /*32160*/  LDS.128 R56, [R61+0xd00] ;  /* 0x000d00003d387984 */ /* 0x000e680000000c00 */
[----:B------:R-:W2:Y:S01]  /*32170*/  LDS.128 R48, [R61+0xc00] ;  /* 0x000c00003d307984 */ /* 0x000ea20000000c00 */
[C---:B------:R-:W-:Y:S01]  /*32180*/  FFMA R45, R76.reuse, R64, R45 ;  /* 0x000000404c2d7223 */ /* 0x040fe2000000002d */
[CC--:B------:R-:W-:Y:S01]  /*32190*/  FFMA R46, R76.reuse, R65.reuse, R46 ;  /* 0x000000414c2e7223 */ /* 0x0c0fe2000000002e */
[----:B------:R-:W-:Y:S01]  /*321a0*/  FFMA R47, R76, R66, R47 ;  /* 0x000000424c2f7223 */ /* 0x000fe2000000002f */
[C---:B------:R-:W-:Y:S01]  /*321b0*/  FFMA R60, R79.reuse, R64, R60 ;  /* 0x000000404f3c7223 */ /* 0x040fe2000000003c */
[C---:B------:R-:W-:Y:S01]  /*321c0*/  FFMA R62, R79.reuse, R65, R62 ;  /* 0x000000414f3e7223 */ /* 0x040fe2000000003e */
[----:B------:R-:W-:-:S02]  /*321d0*/  FFMA R100, R79, R67, R100 ;  /* 0x000000434f647223 */ /* 0x000fc40000000064 */
[----:B------:R0:W3:Y:S01]  /*321e0*/  LDS.128 R76, [R61+0xf00] ;  /* 0x000f00003d4c7984 */ /* 0x0000e20000000c00 */
[----:B------:R-:W-:Y:S01]  /*321f0*/  ISETP.NE.AND P5, PT, R84, 0x7, PT ;  /* 0x000000075400780c */ /* 0x000fe20003fa5270 */
        /* <DEDUP_REMOVED lines=57> */
[----:B------:R-:W-:Y:S01]  /*32590*/  FFMA R57, R59, R10, R69 ;  /* 0x0000000a3b397223 */ /* 0x000fe20000000045 */
[----:B------:R0:W1:Y:S04]  /*325a0*/  LDS.128 R48, [R61+0xe00] ;  /* 0x000e00003d307984 */ /* 0x0000680000000c00 */
[----:B------:R0:W2:Y:S04]  /*325b0*/  LDS.128 R52, [R3+0xe00] ;  /* 0x000e000003347984 */ /* 0x0000a80000000c00 */
[----:B------:R0:W4:Y:S01]  /*325c0*/  LDS.128 R68, [R3+0xf00] ;  /* 0x000f000003447984 */ /* 0x0001220000000c00 */
[----:B------:R-:W-:Y:S01]  /*325d0*/  BSSY.RECONVERGENT B0, `(.L_x_14) ;  /* 0x0000037000007945 */ /* 0x000fe20003800200 */
        /* <DEDUP_REMOVED lines=18> */
[----:B0--3--:R-:W-:Y:S06]  /*32700*/  @P5 BRA `(.L_x_15) ;  /* 0x00000000008c5947 */ /* 0x009fec0003800000 */
        /* <DEDUP_REMOVED lines=35> */
.L_x_15:
[----:B------:R-:W-:Y:S05]  /*32940*/  BSYNC.RECONVERGENT B0 ;  /* 0x0000000000007941 */ /* 0x000fea0003800200 */
.L_x_14:
[----:B------:R-:W3:Y:S01]  /*32950*/  S2R R9, SR_TID.Y ;  /* 0x0000000000097919 */ /* 0x000ee20000002200 */
[----:B------:R-:W-:Y:S01]  /*32960*/  FFMA R178, R59, R11, R178 ;  /* 0x0000000b3bb27223 */ /* 0x000fe200000000b2 */
[C---:B-12---:R-:W-:Y:S01]  /*32970*/  FFMA R93, R48.reuse, R52, R93 ;  /* 0x00000034305d7223 */ /* 0x046fe2000000005d */
[C---:B------:R-:W-:Y:S01]  /*32980*/  FFMA R94, R48.reuse, R53, R94 ;  /* 0x00000035305e7223 */ /* 0x040fe2000000005e */
[----:B-----5:R-:W-:Y:S01]  /*32990*/  STS.128 [R44+0x1000], R4 ;  /* 0x001000042c007388 */ /* 0x020fe20000000c00 */
[C---:B------:R-:W-:Y:S01]  /*329a0*/  FFMA R95, R48.reuse, R54, R95 ;  /* 0x00000036305f7223 */ /* 0x040fe2000000005f */
[C---:B------:R-:W-:Y:S01]  /*329b0*/  FFMA R96, R48.reuse, R55, R96 ;  /* 0x0000003730607223 */ /* 0x040fe20000000060 */
[C---:B----4-:R-:W-:Y:S01]  /*329c0*/  FFMA R97, R48.reuse, R68, R97 ;  /* 0x0000004430617223 */ /* 0x050fe20000000061 */
[----:B------:R-:W-:Y:S01]  /*329d0*/  BAR.SYNC.DEFER_BLOCKING 0x0 ;  /* 0x0000000000007b1d */ /* 0x000fe20000010000 */
        /* <DEDUP_REMOVED lines=23> */
[----:B---3--:R-:W-:Y:S01]  /*32b50*/  LEA R2, R2, R9, 0x5 ;  /* 0x0000000902027211 */ /* 0x008fe200078e28ff */
[----:B0-----:R-:W-:Y:S01]  /*32b60*/  LDS.128 R12, [R61+0x1000] ;  /* 0x001000003d0c7984 */ /* 0x001fe20000000c00 */
[C---:B------:R-:W-:Y:S01]  /*32b70*/  FFMA R125, R51.reuse, R68, R125 ;  /* 0x00000044337d7223 */ /* 0x040fe2000000007d */
        /* <DEDUP_REMOVED lines=8> */
[C---:B------:R-:W-:Y:S01]  /*32c00*/  FFMA R156, R76.reuse, R55, R156 ;  /* 0x000000374c9c7223 */ /* 0x040fe2000000009c */
[C---:B------:R-:W-:Y:S01]  /*32c10*/  FFMA R133, R76.reuse, R68, R133 ;  /* 0x000000444c857223 */ /* 0x040fe20000000085 */
[----:B------:R-:W2:Y:S01]  /*32c20*/  LDS.128 R4, [R61+0x1100] ;  /* 0x001100003d047984 */ /* 0x000ea20000000c00 */
[C---:B------:R-:W-:Y:S01]  /*32c30*/  FFMA R158, R76.reuse, R69, R158 ;  /* 0x000000454c9e7223 */ /* 0x040fe2000000009e */
[C---:B------:R-:W-:Y:S01]  /*32c40*/  FFMA R135, R76.reuse, R70, R135 ;  /* 0x000000464c877223 */ /* 0x040fe20000000087 */
[----:B------:R-:W-:Y:S01]  /*32c50*/  FFMA R160, R76, R71, R160 ;  /* 0x000000474ca07223 */ /* 0x000fe200000000a0 */
[----:B------:R-:W-:Y:S01]  /*32c60*/  LDS.128 R24, [R61+0x1200] ;  /* 0x001200003d187984 */ /* 0x000fe20000000c00 */
[C---:B------:R-:W-:Y:S01]  /*32c70*/  FFMA R162, R77.reuse, R52, R162 ;  /* 0x000000344da27223 */ /* 0x040fe200000000a2 */
[C---:B------:R-:W-:Y:S01]  /*32c80*/  FFMA R164, R77.reuse, R53, R164 ;  /* 0x000000354da47223 */ /* 0x040fe200000000a4 */
[C---:B------:R-:W-:Y:S01]  /*32c90*/  FFMA R137, R77.reuse, R54, R137 ;  /* 0x000000364d897223 */ /* 0x040fe20000000089 */
[----:B------:R-:W3:Y:S01]  /*32ca0*/  LDS.128 R28, [R3+0x1200] ;  /* 0x00120000031c7984 */ /* 0x000ee20000000c00 */
[C---:B------:R-:W-:Y:S01]  /*32cb0*/  FFMA R166, R77.reuse, R55, R166 ;  /* 0x000000374da67223 */ /* 0x040fe200000000a6 */
[C---:B------:R-:W-:Y:S01]  /*32cc0*/  FFMA R139, R77.reuse, R68, R139 ;  /* 0x000000444d8b7223 */ /* 0x040fe2000000008b */
[C---:B------:R-:W-:Y:S01]  /*32cd0*/  FFMA R168, R77.reuse, R69, R168 ;  /* 0x000000454da87223 */ /* 0x040fe200000000a8 */
[----:B------:R-:W4:Y:S01]  /*32ce0*/  LDS.128 R20, [R3+0x1300] ;  /* 0x0013000003147984 */ /* 0x000f220000000c00 */
        /* <DEDUP_REMOVED lines=203> */
[----:B------:R-:W1:Y:S01]  /*339a0*/  LDS.128 R12, [R3+0x1700] ;  /* 0x00170000030c7984 */ /* 0x000e620000000c00 */
[C---:B------:R-:W-:Y:S01]  /*339b0*/  FFMA R129, R24.reuse, R16, R129 ;  /* 0x0000001018817223 */ /* 0x040fe20000000081 */
[C---:B------:R-:W-:Y:S01]  /*339c0*/  FFMA R154, R24.reuse, R17, R154 ;  /* 0x00000011189a7223 */ /* 0x040fe2000000009a */
[C---:B------:R-:W-:Y:S01]  /*339d0*/  FFMA R131, R24.reuse, R18, R131 ;  /* 0x0000001218837223 */ /* 0x040fe20000000083 */
[----:B------:R-:W2:Y:S01]  /*339e0*/  LDS.128 R8, [R61+0x1700] ;  /* 0x001700003d087984 */ /* 0x000ea20000000c00 */
        /* <DEDUP_REMOVED lines=13> */
[----:B------:R-:W4:Y:S01]  /*33ac0*/  LDS.128 R24, [R61+0x1800] ;  /* 0x001800003d187984 */ /* 0x000f220000000c00 */
[----:B---3--:R-:W-:-:S03]  /*33ad0*/  FFMA R93, R20, R28, R93 ;  /* 0x0000001c145d7223 */ /* 0x008fc6000000005d */
[----:B------:R-:W3:Y:S01]  /*33ae0*/  LDS.128 R16, [R3+0x1900] ;  /* 0x0019000003107984 */ /* 0x000ee20000000c00 */
        /* <DEDUP_REMOVED lines=63> */
[----:B------:R-:W1:Y:S04]  /*33ee0*/  LDS.128 R20, [R61+0x1900] ;  /* 0x001900003d147984 */ /* 0x000e680000000c00 */
[----:B------:R-:W-:Y:S04]  /*33ef0*/  LDS.128 R12, [R61+0x1a00] ;  /* 0x001a00003d0c7984 */ /* 0x000fe80000000c00 */
[----:B------:R-:W2:Y:S04]  /*33f00*/  LDS.128 R28, [R3+0x1a00] ;  /* 0x001a0000031c7984 */ /* 0x000ea80000000c00 */
[----:B------:R-:W0:Y:S01]  /*33f10*/  LDS.128 R8, [R3+0x1b00] ;  /* 0x001b000003087984 */ /* 0x000e220000000c00 */
[C---:B----4-:R-:W-:Y:S01]  /*33f20*/  FFMA R93, R24.reuse, R32, R93 ;  /* 0x00000020185d7223 */ /* 0x050fe2000000005d */
        /* <DEDUP_REMOVED lines=68> */
[C---:B0-----:R-:W-:Y:S01]  /*34370*/  FFMA R97, R12.reuse, R8, R97 ;  /* 0x000000080c617223 */ /* 0x041fe20000000061 */
        /* <DEDUP_REMOVED lines=29> */
[----:B------:R-:W0:Y:S01]  /*34550*/  LDS.128 R12, [R61+0x1d00] ;  /* 0x001d00003d0c7984 */ /* 0x000e220000000c00 */
[----:B---3--:R-:W-:-:S03]  /*34560*/  FFMA R129, R24, R28, R129 ;  /* 0x0000001c18817223 */ /* 0x008fc60000000081 */
[----:B------:R-:W1:Y:S01]  /*34570*/  LDS.128 R16, [R61+0x1c00] ;  /* 0x001c00003d107984 */ /* 0x000e620000000c00 */
        /* <DEDUP_REMOVED lines=32> */
[----:B------:R-:W2:Y:S01]  /*34780*/  LDS.128 R24, [R3+0x1e00] ;  /* 0x001e000003187984 */ /* 0x000ea20000000c00 */
[----:B0-----:R-:W-:-:S03]  /*34790*/  FFMA R129, R12, R20, R129 ;  /* 0x000000140c817223 */ /* 0x001fc60000000081 */
        /* <DEDUP_REMOVED lines=32> */
[----:B------:R3:W4:Y:S01]  /*349a0*/  LDS.128 R12, [R61+0x1f00] ;  /* 0x001f00003d0c7984 */ /* 0x0007220000000c00 */
[----:B------:R-:W-:Y:S01]  /*349b0*/  ISETP.GT.U32.AND P6, PT, R0, 0x1, PT ;  /* 0x000000010000780c */ /* 0x000fe20003fc4070 */
        /* <DEDUP_REMOVED lines=58> */
[----:B---34-:R-:W-:Y:S06]  /*34d60*/  @P6 BRA `(.L_x_17) ;  /* 0x00000000008c6947 */ /* 0x018fec0003800000 */
        /* <DEDUP_REMOVED lines=35> */
.L_x_17:
[----:B------:R-:W-:Y:S05]  /*34fa0*/  BSYNC.RECONVERGENT B0 ;  /* 0x0000000000007941 */ /* 0x000fea0003800200 */
.L_x_16:
[----:B-----5:R-:W-:Y:S01]  /*34fb0*/  STS.128 [R44], R4 ;  /* 0x000000042c007388 */ /* 0x020fe20000000c00 */
[C---:B------:R-:W-:Y:S01]  /*34fc0*/  FFMA R144, R31.reuse, R24, R144 ;  /* 0x000000181f907223 */ /* 0x040fe20000000090 */
[C---:B------:R-:W-:Y:S01]  /*34fd0*/  FFMA R146, R31.reuse, R25, R146 ;  /* 0x000000191f927223 */ /* 0x040fe20000000092 */
[C---:B------:R-:W-:Y:S01]  /*34fe0*/  FFMA R121, R31.reuse, R26, R121 ;  /* 0x0000001a1f797223 */ /* 0x040fe20000000079 */
[----:B------:R-:W-:Y:S01]  /*34ff0*/  BAR.SYNC.DEFER_BLOCKING 0x0 ;  /* 0x0000000000007b1d */ /* 0x000fe20000010000 */
        /* <DEDUP_REMOVED lines=23> */
[----:B------:R-:W-:Y:S01]  /*35170*/  LDS.128 R20, [R61] ;  /* 0x000000003d147984 */ /* 0x000fe20000000c00 */
[C---:B------:R-:W-:Y:S01]  /*35180*/  FFMA R145, R14.reuse, R26, R145 ;  /* 0x0000001a0e917223 */ /* 0x040fe20000000091 */
[C---:B------:R-:W-:Y:S01]  /*35190*/  FFMA R174, R14.reuse, R27, R174 ;  /* 0x0000001b0eae7223 */ /* 0x040fe200000000ae */
[C---:B------:R-:W-:Y:S01]  /*351a0*/  FFMA R147, R14.reuse, R8, R147 ;  /* 0x000000080e937223 */ /* 0x040fe20000000093 */
[----:B------:R-:W1:Y:S01]  /*351b0*/  LDS.128 R32, [R3] ;  /* 0x0000000003207984 */ /* 0x000e620000000c00 */
[C---:B------:R-:W-:Y:S01]  /*351c0*/  FFMA R176, R14.reuse, R9, R176 ;  /* 0x000000090eb07223 */ /* 0x040fe200000000b0 */
[C---:B------:R-:W-:Y:S01]  /*351d0*/  FFMA R149, R14.reuse, R10, R149 ;  /* 0x0000000a0e957223 */ /* 0x040fe20000000095 */
[----:B------:R-:W-:Y:S01]  /*351e0*/  FFMA R180, R14, R11, R180 ;  /* 0x0000000b0eb47223 */ /* 0x000fe200000000b4 */
[----:B0-----:R-:W0:Y:S01]  /*351f0*/  LDS.128 R16, [R3+0x100] ;  /* 0x0001000003107984 */ /* 0x001e220000000c00 */
        /* <DEDUP_REMOVED lines=12> */
[----:B------:R-:W-:Y:S01]  /*352c0*/  LDS.128 R28, [R3+0x400] ;  /* 0x00040000031c7984 */ /* 0x000fe20000000c00 */
[C---:B-1----:R-:W-:Y:S01]  /*352d0*/  FFMA R93, R20.reuse, R32, R93 ;  /* 0x00000020145d7223 */ /* 0x042fe2000000005d */
        /* <DEDUP_REMOVED lines=96> */
[----:B------:R-:W1:Y:S01]  /*358e0*/  LDS.128 R16, [R61+0x400] ;  /* 0x000400003d107984 */ /* 0x000e620000000c00 */
[C---:B0-----:R-:W-:Y:S01]  /*358f0*/  FFMA R133, R20.reuse, R8, R133 ;  /* 0x0000000814857223 */ /* 0x041fe20000000085 */
[C---:B------:R-:W-:Y:S01]  /*35900*/  FFMA R158, R20.reuse, R9, R158 ;  /* 0x00000009149e7223 */ /* 0x040fe2000000009e */
[C---:B------:R-:W-:Y:S01]  /*35910*/  FFMA R135, R20.reuse, R10, R135 ;  /* 0x0000000a14877223 */ /* 0x040fe20000000087 */
[----:B------:R-:W0:Y:S01]  /*35920*/  LDS.128 R4, [R3+0x500] ;  /* 0x0005000003047984 */ /* 0x000e220000000c00 */
[----:B------:R-:W-:Y:S01]  /*35930*/  FFMA R160, R20, R11, R160 ;  /* 0x0000000b14a07223 */ /* 0x000fe200000000a0 */
[C---:B------:R-:W-:Y:S01]  /*35940*/  FFMA R139, R21.reuse, R8, R139 ;  /* 0x00000008158b7223 */ /* 0x040fe2000000008b */
[C---:B------:R-:W-:Y:S01]  /*35950*/  FFMA R168, R21.reuse, R9, R168 ;  /* 0x0000000915a87223 */ /* 0x040fe200000000a8 */
[----:B------:R-:W2:Y:S01]  /*35960*/  LDS.128 R12, [R61+0x500] ;  /* 0x000500003d0c7984 */ /* 0x000ea20000000c00 */
        /* <DEDUP_REMOVED lines=28> */
[C---:B-1----:R-:W-:Y:S01]  /*35b30*/  FFMA R93, R16.reuse, R28, R93 ;  /* 0x0000001c105d7223 */ /* 0x042fe2000000005d */
[C---:B------:R-:W-:Y:S01]  /*35b40*/  FFMA R94, R16.reuse, R29, R94 ;  /* 0x0000001d105e7223 */ /* 0x040fe2000000005e */
[C---:B------:R-:W-:Y:S01]  /*35b50*/  FFMA R95, R16.reuse, R30, R95 ;  /* 0x0000001e105f7223 */ /* 0x040fe2000000005f */
        /* <DEDUP_REMOVED lines=34> */
[----:B------:R0:W5:Y:S01]  /*35d80*/  LDG.E.128.CONSTANT R4, desc[UR8][R122.64+0x9000] ;  /* 0x009000087a047981 */ /* 0x000162000c1e9d00 */
        /* <DEDUP_REMOVED lines=29> */
[----:B-1----:R-:W-:-:S03]  /*35f60*/  FFMA R93, R20, R24, R93 ;  /* 0x00000018145d7223 */ /* 0x002fc6000000005d */
[----:B------:R-:W-:Y:S01]  /*35f70*/  LDS.128 R28, [R61+0x800] ;  /* 0x000800003d1c7984 */ /* 0x000fe20000000c00 */
[----:B------:R-:W-:-:S03]  /*35f80*/  FFMA R94, R20, R25, R94 ;  /* 0x00000019145e7223 */ /* 0x000fc6000000005e */
[----:B------:R-:W1:Y:S01]  /*35f90*/  LDS.128 R32, [R3+0x800] ;  /* 0x0008000003207984 */ /* 0x000e620000000c00 */
[----:B------:R-:W-:-:S03]  /*35fa0*/  FFMA R95, R20, R26, R95 ;  /* 0x0000001a145f7223 */ /* 0x000fc6000000005f */
[----:B------:R-:W3:Y:S01]  /*35fb0*/  LDS.128 R12, [R3+0x900] ;  /* 0x00090000030c7984 */ /* 0x000ee20000000c00 */
        /* <DEDUP_REMOVED lines=29> */
[----:B------:R-:W4:Y:S01]  /*36190*/  LDS.128 R20, [R61+0x900] ;  /* 0x000900003d147984 */ /* 0x000f220000000c00 */
        /* <DEDUP_REMOVED lines=65> */
[----:B----4-:R-:W-:-:S03]  /*365b0*/  FFMA R129, R20, R32, R129 ;  /* 0x0000002014817223 */ /* 0x010fc60000000081 */
[----:B------:R-:W1:Y:S01]  /*365c0*/  LDS.128 R24, [R3+0xa00] ;  /* 0x000a000003187984 */ /* 0x000e620000000c00 */
[----:B------:R-:W-:-:S03]  /*365d0*/  FFMA R154, R20, R33, R154 ;  /* 0x00000021149a7223 */ /* 0x000fc6000000009a */
[----:B------:R-:W2:Y:S01]  /*365e0*/  LDS.128 R8, [R3+0xb00] ;  /* 0x000b000003087984 */ /* 0x000ea20000000c00 */
        /* <DEDUP_REMOVED lines=33> */
[----:B------:R-:W4:Y:S01]  /*36800*/  LDS.128 R20, [R3+0xc00] ;  /* 0x000c000003147984 */ /* 0x000f220000000c00 */
        /* <DEDUP_REMOVED lines=65> */
[----:B----4-:R-:W-:-:S03]  /*36c20*/  FFMA R93, R12, R20, R93 ;  /* 0x000000140c5d7223 */ /* 0x010fc6000000005d */
[----:B------:R-:W-:Y:S01]  /*36c30*/  LDS.128 R28, [R61+0xe00] ;  /* 0x000e00003d1c7984 */ /* 0x000fe20000000c00 */
        /* <DEDUP_REMOVED lines=34> */
[----:B------:R-:W-:Y:S01]  /*36e60*/  ISETP.NE.AND P6, PT, R84, 0x1, PT ;  /* 0x000000015400780c */ /* 0x000fe20003fc5270 */
[----:B------:R-:W-:Y:S01]  /*36e70*/  BSSY.RECONVERGENT B0, `(.L_x_18) ;  /* 0x000005d000007945 */ /* 0x000fe20003800200 */
        /* <DEDUP_REMOVED lines=56> */
[----:B0---4-:R-:W-:Y:S06]  /*37200*/  @P6 BRA `(.L_x_19) ;  /* 0x00000000008c6947 */ /* 0x011fec0003800000 */
        /* <DEDUP_REMOVED lines=35> */
.L_x_19:
[----:B------:R-:W-:Y:S05]  /*37440*/  BSYNC.RECONVERGENT B0 ;  /* 0x0000000000007941 */ /* 0x000fea0003800200 */
.L_x_18:
[----:B-----5:R-:W-:Y:S01]  /*37450*/  STS.128 [R44+0x1000], R4 ;  /* 0x001000042c007388 */ /* 0x020fe20000000c00 */
        /* <DEDUP_REMOVED lines=27> */
[----:B------:R-:W-:Y:S01]  /*37610*/  LDS.128 R20, [R61+0x1000] ;  /* 0x001000003d147984 */ /* 0x000fe20000000c00 */
[C---:B------:R-:W-:Y:S01]  /*37620*/  FFMA R145, R14.reuse, R26, R145 ;  /* 0x0000001a0e917223 */ /* 0x040fe20000000091 */
[C---:B------:R-:W-:Y:S01]  /*37630*/  FFMA R174, R14.reuse, R27, R174 ;  /* 0x0000001b0eae7223 */ /* 0x040fe200000000ae */
[C---:B------:R-:W-:Y:S01]  /*37640*/  FFMA R147, R14.reuse, R8, R147 ;  /* 0x000000080e937223 */ /* 0x040fe20000000093 */
[----:B------:R-:W1:Y:S01]  /*37650*/  LDS.128 R32, [R3+0x1000] ;  /* 0x0010000003207984 */ /* 0x000e620000000c00 */
        /* <DEDUP_REMOVED lines=12> */
[----:B------:R-:W2:Y:S01]  /*37720*/  LDS.128 R4, [R61+0x1100] ;  /* 0x001100003d047984 */ /* 0x000ea20000000c00 */
[----:B------:R-:W-:-:S03]  /*37730*/  P2R R37, PR, RZ, 0x2 ;  /* 0x00000002ff257803 */ /* 0x000fc60000000000 */
        /* <DEDUP_REMOVED lines=206> */
[C---:B---3--:R-:W-:Y:S01]  /*38420*/  FFMA R97, R20.reuse, R8, R97 ;  /* 0x0000000814617223 */ /* 0x048fe20000000061 */
[C---:B------:R-:W-:Y:S01]  /*38430*/  FFMA R98, R20.reuse, R9, R98 ;  /* 0x0000000914627223 */ /* 0x040fe20000000062 */
[C---:B------:R-:W-:Y:S01]  /*38440*/  FFMA R99, R20.reuse, R10, R99 ;  /* 0x0000000a14637223 */ /* 0x040fe20000000063 */
[----:B------:R-:W3:Y:S01]  /*38450*/  LDS.128 R28, [R61+0x1800] ;  /* 0x001800003d1c7984 */ /* 0x000ee20000000c00 */
[----:B------:R-:W-:-:S03]  /*38460*/  FFMA R124, R20, R11, R124 ;  /* 0x0000000b147c7223 */ /* 0x000fc6000000007c */
[----:B------:R-:W4:Y:S01]  /*38470*/  LDS.128 R12, [R3+0x1900] ;  /* 0x00190000030c7984 */ /* 0x000f220000000c00 */
        /* <DEDUP_REMOVED lines=163> */
[----:B------:R-:W0:Y:S04]  /*38eb0*/  LDS.128 R16, [R61+0x1d00] ;  /* 0x001d00003d107984 */ /* 0x000e280000000c00 */
        /* <DEDUP_REMOVED lines=42> */
[----:B------:R-:W0:Y:S01]  /*39160*/  LDS.128 R28, [R61+0x1e00] ;  /* 0x001e00003d1c7984 */ /* 0x000e220000000c00 */
[----:B------:R-:W2:Y:S01]  /*39170*/  S2R R16, SR_TID.X ;  /* 0x0000000000107919 */ /* 0x000ea20000002100 */
[----:B-1----:R-:W-:-:S02]  /*39180*/  FFMA R93, R12, R20, R93 ;  /* 0x000000140c5d7223 */ /* 0x002fc4000000005d */
        /* <DEDUP_REMOVED lines=41> */
[----:B--2---:R-:W-:Y:S02]  /*39420*/  SHF.L.U32 R17, R16, 0x2, RZ ;  /* 0x0000000210117819 */ /* 0x004fe400000006ff */
[----:B------:R-:W-:Y:S01]  /*39430*/  SHF.L.U32 R2, R2, 0x9, RZ ;  /* 0x0000000902027819 */ /* 0x000fe200000006ff */
[----:B------:R-:W-:Y:S03]  /*39440*/  BSSY.RECONVERGENT B0, `(.L_x_20) ;  /* 0x0000050000007945 */ /* 0x000fe60003800200 */
[----:B------:R-:W-:Y:S01]  /*39450*/  IADD3 R2, P1, P6, R2, UR5, R17 ;  /* 0x0000000502027c10 */ /* 0x000fe2000fe3e011 */
[C---:B------:R-:W-:Y:S01]  /*39460*/  FFMA R143, R18.reuse, R20, R143 ;  /* 0x00000014128f7223 */ /* 0x040fe2000000008f */
[C---:B------:R-:W-:Y:S01]  /*39470*/  FFMA R172, R18.reuse, R21, R172 ;  /* 0x0000001512ac7223 */ /* 0x040fe200000000ac */
[C---:B------:R-:W-:Y:S01]  /*39480*/  FFMA R145, R18.reuse, R22, R145 ;  /* 0x0000001612917223 */ /* 0x040fe20000000091 */
[----:B------:R-:W-:Y:S01]  /*39490*/  P2R R36, PR, RZ, 0x2 ;  /* 0x00000002ff247803 */ /* 0x000fe20000000000 */
        /* <DEDUP_REMOVED lines=37> */
[----:B------:R-:W-:Y:S01]  /*396f0*/  ISETP.NE.AND P1, PT, R37, RZ, PT ;  /* 0x000000ff2500720c */ /* 0x000fe20003f25270 */
[----:B---34-:R-:W-:-:S12]  /*39700*/  @P0 BRA `(.L_x_21) ;  /* 0x00000000008c0947 */ /* 0x018fd80003800000 */
        /* <DEDUP_REMOVED lines=35> */
.L_x_21:
[----:B------:R-:W-:Y:S05]  /*39940*/  BSYNC.RECONVERGENT B0 ;  /* 0x0000000000007941 */ /* 0x000fea0003800200 */
.L_x_20:
        /* <DEDUP_REMOVED lines=584> */
.L_x_23:
[----:B------:R-:W-:Y:S05]  /*3bdd0*/  BSYNC.RECONVERGENT B0 ;  /* 0x0000000000007941 */ /* 0x000fea0003800200 */
.L_x_22:
        /* <DEDUP_REMOVED lines=584> */
.L_x_25:
[----:B------:R-:W-:Y:S05]  /*3e260*/  BSYNC.RECONVERGENT B0 ;  /* 0x0000000000007941 */ /* 0x000fea0003800200 */
.L_x_24:
        /* <DEDUP_REMOVED lines=584> */
.L_x_27:
[----:B------:R-:W-:Y:S05]  /*406f0*/  BSYNC.RECONVERGENT B0 ;  /* 0x0000000000007941 */ /* 0x000fea0003800200 */
.L_x_26:
        /* <DEDUP_REMOVED lines=584> */
.L_x_29:
[----:B------:R-:W-:Y:S05]  /*42b80*/  BSYNC.RECONVERGENT B0 ;  /* 0x0000000000007941 */ /* 0x000fea0003800200 */
.L_x_28:
        /* <DEDUP_REMOVED lines=40> */
[----:B------:R-:W2:Y:S01]  /*42e10*/  LDS.128 R4, [R61+0x100] ;  /* 0x000100003d047984 */ /* 0x000ea20000000c00 */
[C---:B------:R-:W-:Y:S01]  /*42e20*/  FFMA R186, R15.reuse, R27, R186 ;  /* 0x0000001b0fba7223 */ /* 0x040fe200000000ba */
[C---:B------:R-:W-:Y:S01]  /*42e30*/  FFMA R153, R15.reuse, R8, R153 ;  /* 0x000000080f997223 */ /* 0x040fe20000000099 */
[C---:B------:R-:W-:Y:S01]  /*42e40*/  FFMA R56, R15.reuse, R9, R56 ;  /* 0x000000090f387223 */ /* 0x040fe20000000038 */
[C---:B------:R-:W-:Y:S01]  /*42e50*/  FFMA R57, R15.reuse, R10, R57 ;  /* 0x0000000a0f397223 */ /* 0x040fe20000000039 */
[----:B------:R-:W-:Y:S01]  /*42e60*/  FFMA R178, R15, R11, R178 ;  /* 0x0000000b0fb27223 */ /* 0x000fe200000000b2 */
        /* <DEDUP_REMOVED lines=57> */
[----:B------:R-:W0:Y:S01]  /*43200*/  LDS.128 R16, [R3+0x400] ;  /* 0x0004000003107984 */ /* 0x000e220000000c00 */
[C---:B------:R-:W-:Y:S01]  /*43210*/  FFMA R128, R21.reuse, R33, R128 ;  /* 0x0000002115807223 */ /* 0x040fe20000000080 */
[C---:B------:R-:W-:Y:S01]  /*43220*/  FFMA R107, R21.reuse, R34, R107 ;  /* 0x00000022156b7223 */ /* 0x040fe2000000006b */
[----:B------:R-:W-:Y:S01]  /*43230*/  FFMA R130, R21, R35, R130 ;  /* 0x0000002315827223 */ /* 0x000fe20000000082 */
[----:B------:R-:W1:Y:S01]  /*43240*/  LDS.128 R4, [R3+0x500] ;  /* 0x0005000003047984 */ /* 0x000e620000000c00 */
        /* <DEDUP_REMOVED lines=73> */
[----:B------:R1:W5:Y:S04]  /*436e0*/  LDG.E.128.CONSTANT R28, desc[UR8][R122.64+0xf000] ;  /* 0x00f000087a1c7981 */ /* 0x000368000c1e9d00 */
[----:B------:R-:W2:Y:S04]  /*436f0*/  LDS.128 R12, [R61+0x500] ;  /* 0x000500003d0c7984 */ /* 0x000ea80000000c00 */
        /* <DEDUP_REMOVED lines=34> */
[C---:B--2---:R-:W-:Y:S01]  /*43920*/  FFMA R129, R12.reuse, R16, R129 ;  /* 0x000000100c817223 */ /* 0x044fe20000000081 */
[C---:B------:R-:W-:Y:S01]  /*43930*/  FFMA R154, R12.reuse, R17, R154 ;  /* 0x000000110c9a7223 */ /* 0x040fe2000000009a */
[C---:B------:R-:W-:Y:S01]  /*43940*/  FFMA R131, R12.reuse, R18, R131 ;  /* 0x000000120c837223 */ /* 0x040fe20000000083 */
[----:B------:R-:W0:Y:S01]  /*43950*/  LDS.128 R20, [R61+0x600] ;  /* 0x000600003d147984 */ /* 0x000e220000000c00 */
[C---:B------:R-:W-:Y:S01]  /*43960*/  FFMA R156, R12.reuse, R19, R156 ;  /* 0x000000130c9c7223 */ /* 0x040fe2000000009c */
        /* <DEDUP_REMOVED lines=29> */
[----:B------:R-:W3:Y:S04]  /*43b40*/  LDS.128 R16, [R61+0x700] ;  /* 0x000700003d107984 */ /* 0x000ee80000000c00 */
[----:B------:R-:W4:Y:S04]  /*43b50*/  LDS.128 R12, [R61+0x800] ;  /* 0x000800003d0c7984 */ /* 0x000f280000000c00 */
[----:B------:R-:W1:Y:S01]  /*43b60*/  LDS.128 R4, [R3+0x900] ;  /* 0x0009000003047984 */ /* 0x000e620000000c00 */
[C---:B0-----:R-:W-:Y:S01]  /*43b70*/  FFMA R93, R20.reuse, R24, R93 ;  /* 0x00000018145d7223 */ /* 0x041fe2000000005d */
        /* <DEDUP_REMOVED lines=97> */
[----:B0-----:R-:W-:-:S03]  /*44190*/  FFMA R129, R20, R32, R129 ;  /* 0x0000002014817223 */ /* 0x001fc60000000081 */
[----:B------:R-:W0:Y:S01]  /*441a0*/  LDS.128 R24, [R3+0xa00] ;  /* 0x000a000003187984 */ /* 0x000e220000000c00 */
[----:B------:R-:W-:-:S03]  /*441b0*/  FFMA R154, R20, R33, R154 ;  /* 0x00000021149a7223 */ /* 0x000fc6000000009a */
[----:B------:R-:W1:Y:S01]  /*441c0*/  LDS.128 R8, [R3+0xb00] ;  /* 0x000b000003087984 */ /* 0x000e620000000c00 */
[----:B------:R-:W-:-:S03]  /*441d0*/  FFMA R131, R20, R34, R131 ;  /* 0x0000002214837223 */ /* 0x000fc60000000083 */
[----:B------:R-:W2:Y:S01]  /*441e0*/  LDS.128 R12, [R61+0xb00] ;  /* 0x000b00003d0c7984 */ /* 0x000ea20000000c00 */
        /* <DEDUP_REMOVED lines=97> */
[----:B---3--:R-:W-:-:S03]  /*44800*/  FFMA R93, R4, R20, R93 ;  /* 0x00000014045d7223 */ /* 0x008fc6000000005d */
[----:B------:R-:W-:Y:S01]  /*44810*/  LDS.128 R24, [R61+0xe00] ;  /* 0x000e00003d187984 */ /* 0x000fe20000000c00 */
        /* <DEDUP_REMOVED lines=75> */
[----:B---34-:R-:W-:Y:S06]  /*44cd0*/  @P5 BRA `(.L_x_31) ;  /* 0x00000000008c5947 */ /* 0x018fec0003800000 */
        /* <DEDUP_REMOVED lines=35> */
.L_x_31:
[----:B------:R-:W-:Y:S05]  /*44f10*/  BSYNC.RECONVERGENT B0 ;  /* 0x0000000000007941 */ /* 0x000fea0003800200 */
.L_x_30:
[----:B-----5:R-:W-:Y:S01]  /*44f20*/  STS.128 [R44+0x1000], R28 ;  /* 0x0010001c2c007388 */ /* 0x020fe20000000c00 */
[----:B------:R-:W-:Y:S01]  /*44f30*/  ISETP.NE.AND P0, PT, R36, RZ, PT ;  /* 0x000000ff2400720c */ /* 0x000fe20003f05270 */
[C---:B------:R-:W-:Y:S01]  /*44f40*/  FFMA R126, R25.reuse, R12, R126 ;  /* 0x0000000c197e7223 */ /* 0x040fe2000000007e */
[C---:B------:R-:W-:Y:S01]  /*44f50*/  FFMA R128, R25.reuse, R13, R128 ;  /* 0x0000000d19807223 */ /* 0x040fe20000000080 */
[----:B------:R-:W-:Y:S01]  /*44f60*/  BAR.SYNC.DEFER_BLOCKING 0x0 ;  /* 0x0000000000007b1d */ /* 0x000fe20000010000 */
        /* <DEDUP_REMOVED lines=23> */
[----:B------:R-:W-:Y:S01]  /*450e0*/  LDS.128 R32, [R61+0x1000] ;  /* 0x001000003d207984 */ /* 0x000fe20000000c00 */
        /* <DEDUP_REMOVED lines=29> */
[----:B------:R-:W3:Y:S01]  /*452c0*/  LDS.128 R12, [R61+0x1100] ;  /* 0x001100003d0c7984 */ /* 0x000ee20000000c00 */
[C---:B------:R-:W-:Y:S01]  /*452d0*/  FFMA R153, R7.reuse, R8, R153 ;  /* 0x0000000807997223 */ /* 0x040fe20000000099 */
[C---:B------:R-:W-:Y:S01]  /*452e0*/  FFMA R56, R7.reuse, R9, R56 ;  /* 0x0000000907387223 */ /* 0x040fe20000000038 */
[C---:B------:R-:W-:Y:S01]  /*452f0*/  FFMA R57, R7.reuse, R10, R57 ;  /* 0x0000000a07397223 */ /* 0x040fe20000000039 */
[----:B------:R-:W-:Y:S01]  /*45300*/  FFMA R178, R7, R11, R178 ;  /* 0x0000000b07b27223 */ /* 0x000fe200000000b2 */
[----:B------:R-:W-:Y:S01]  /*45310*/  LDS.128 R24, [R3+0x1200] ;  /* 0x0012000003187984 */ /* 0x000fe20000000c00 */
[----:B------:R-:W4:Y:S01]  /*45320*/  LDCU.64 UR6, c[0x0][0x3a0] ;  /* 0x00007400ff0677ac */ /* 0x000f220008000a00 */
[----:B0-----:R-:W-:-:S02]  /*45330*/  IADD3.X R17, PT, PT, RZ, RZ, RZ, P0, P6 ;  /* 0x000000ffff117210 */ /* 0x001fc400007ec4ff */
[----:B------:R-:W0:Y:S04]  /*45340*/  LDS.128 R8, [R61+0x1200] ;  /* 0x001200003d087984 */ /* 0x000e280000000c00 */
        /* <DEDUP_REMOVED lines=91> */
[C---:B------:R-:W-:Y:S01]  /*45900*/  FFMA R144, R11.reuse, R24, R144 ;  /* 0x000000180b907223 */ /* 0x040fe20000000090 */
        /* <DEDUP_REMOVED lines=9> */
[C---:B-1----:R-:W-:Y:S01]  /*459a0*/  FFMA R129, R28.reuse, R24, R129 ;  /* 0x000000181c817223 */ /* 0x042fe20000000081 */
        /* <DEDUP_REMOVED lines=37> */
[C---:B------:R-:W-:Y:S01]  /*45c00*/  FFMA R96, R20.reuse, R35, R96 ;  /* 0x0000002314607223 */ /* 0x040fe20000000060 */
[C---:B--2---:R-:W-:Y:S01]  /*45c10*/  FFMA R97, R20.reuse, R12, R97 ;  /* 0x0000000c14617223 */ /* 0x044fe20000000061 */
        /* <DEDUP_REMOVED lines=56> */
[----:B------:R-:W1:Y:S01]  /*45fa0*/  LDS.128 R20, [R61+0x1700] ;  /* 0x001700003d147984 */ /* 0x000e620000000c00 */
        /* <DEDUP_REMOVED lines=202> */
[----:B------:R-:W1:Y:S01]  /*46c50*/  LDS.128 R28, [R61+0x1d00] ;  /* 0x001d00003d1c7984 */ /* 0x000e620000000c00 */
[C---:B------:R-:W-:Y:S01]  /*46c60*/  FFMA R186, R15.reuse, R7, R186 ;  /* 0x000000070fba7223 */ /* 0x040fe200000000ba */
[C---:B------:R-:W-:Y:S01]  /*46c70*/  FFMA R153, R15.reuse, R20, R153 ;  /* 0x000000140f997223 */ /* 0x040fe20000000099 */
[C---:B------:R-:W-:Y:S01]  /*46c80*/  FFMA R56, R15.reuse, R21, R56 ;  /* 0x000000150f387223 */ /* 0x040fe20000000038 */
[C---:B------:R-:W-:Y:S01]  /*46c90*/  FFMA R57, R15.reuse, R22, R57 ;  /* 0x000000160f397223 */ /* 0x040fe20000000039 */
[----:B------:R-:W-:Y:S01]  /*46ca0*/  FFMA R178, R15, R23, R178 ;  /* 0x000000170fb27223 */ /* 0x000fe200000000b2 */
[----:B------:R-:W-:Y:S01]  /*46cb0*/  LDS.128 R4, [R61+0x1e00] ;  /* 0x001e00003d047984 */ /* 0x000fe20000000c00 */
[----:B------:R-:W-:Y:S01]  /*46cc0*/  LEA R16, P0, R2, UR6, 0x2 ;  /* 0x0000000602107c11 */ /* 0x000fe2000f8010ff */
[C---:B0-----:R-:W-:Y:S01]  /*46cd0*/  FFMA R93, R32.reuse, R24, R93 ;  /* 0x00000018205d7223 */ /* 0x041fe2000000005d */
[C---:B------:R-:W-:Y:S01]  /*46ce0*/  FFMA R94, R32.reuse, R25, R94 ;  /* 0x00000019205e7223 */ /* 0x040fe2000000005e */
[----:B------:R-:W0:Y:S01]  /*46cf0*/  LDS.128 R12, [R3+0x1f00] ;  /* 0x001f0000030c7984 */ /* 0x000e220000000c00 */
[C---:B------:R-:W-:Y:S01]  /*46d00*/  FFMA R95, R32.reuse, R26, R95 ;  /* 0x0000001a205f7223 */ /* 0x040fe2000000005f */
[C---:B------:R-:W-:Y:S01]  /*46d10*/  FFMA R96, R32.reuse, R27, R96 ;  /* 0x0000001b20607223 */ /* 0x040fe20000000060 */
[C---:B--2---:R-:W-:Y:S01]  /*46d20*/  FFMA R97, R32.reuse, R8, R97 ;  /* 0x0000000820617223 */ /* 0x044fe20000000061 */
[----:B------:R-:W2:Y:S01]  /*46d30*/  LDS.128 R20, [R3+0x1e00] ;  /* 0x001e000003147984 */ /* 0x000ea20000000c00 */
[C---:B------:R-:W-:Y:S01]  /*46d40*/  FFMA R98, R32.reuse, R9, R98 ;  /* 0x0000000920627223 */ /* 0x040fe20000000062 */
[C---:B------:R-:W-:Y:S01]  /*46d50*/  FFMA R99, R32.reuse, R10, R99 ;  /* 0x0000000a20637223 */ /* 0x040fe20000000063 */
[----:B------:R-:W-:Y:S01]  /*46d60*/  FFMA R19, R32, R11, R124 ;  /* 0x0000000b20137223 */ /* 0x000fe2000000007c */
[----:B------:R-:W3:Y:S01]  /*46d70*/  LDS.128 R60, [R61+0x1f00] ;  /* 0x001f00003d3c7984 */ /* 0x000ee20000000c00 */
        /* <DEDUP_REMOVED lines=65> */
[----:B------:R0:W-:Y:S01]  /*47190*/  STG.E.128 desc[UR8][R16.64+0x100], R24 ;  /* 0x0001001810007986 */ /* 0x0001e2000c101d08 */
[C---:B------:R-:W-:Y:S01]  /*471a0*/  FFMA R36, R6.reuse, R12, R117 ;  /* 0x0000000c06247223 */ /* 0x040fe20000000075 */
[C---:B------:R-:W-:Y:S01]  /*471b0*/  FFMA R37, R6.reuse, R13, R37 ;  /* 0x0000000d06257223 */ /* 0x040fe20000000025 */
[C---:B------:R-:W-:Y:S01]  /*471c0*/  FFMA R38, R6.reuse, R14, R119 ;  /* 0x0000000e06267223 */ /* 0x040fe20000000077 */
[----:B------:R-:W-:Y:S01]  /*471d0*/  FFMA R39, R6, R15, R39 ;  /* 0x0000000f06277223 */ /* 0x000fe20000000027 */
[----:B------:R1:W-:Y:S01]  /*471e0*/  STG.E.128 desc[UR8][R16.64+0x300], R32 ;  /* 0x0003002010007986 */ /* 0x0003e2000c101d08 */
        /* <DEDUP_REMOVED lines=9> */
[CC--:B------:R-:W-:Y:S01]  /*47280*/  FFMA R5, R7.reuse, R21.reuse, R146 ;  /* 0x0000001507057223 */ /* 0x0c0fe20000000092 */
[----:B------:R2:W-:Y:S01]  /*47290*/  STG.E.128 desc[UR8][R16.64+0x500], R36 ;  /* 0x0005002410007986 */ /* 0x0005e2000c101d08 */
[----:B---3--:R-:W-:Y:S01]  /*472a0*/  FFMA R40, R60, R12, R133 ;  /* 0x0000000c3c287223 */ /* 0x008fe20000000085 */
[C---:B0-----:R-:W-:Y:S01]  /*472b0*/  FFMA R24, R6.reuse, R20, R113 ;  /* 0x0000001406187223 */ /* 0x041fe20000000071 */
[C---:B------:R-:W-:Y:S01]  /*472c0*/  FFMA R25, R6.reuse, R21, R136 ;  /* 0x0000001506197223 */ /* 0x040fe20000000088 */
[CC--:B------:R-:W-:Y:S01]  /*472d0*/  FFMA R26, R6.reuse, R22.reuse, R115 ;  /* 0x00000016061a7223 */ /* 0x0c0fe20000000073 */
[----:B------:R-:W-:Y:S01]  /*472e0*/  FFMA R27, R6, R23, R138 ;  /* 0x00000017061b7223 */ /* 0x000fe2000000008a */
[C---:B------:R-:W-:Y:S01]  /*472f0*/  FFMA R6, R7.reuse, R22, R121 ;  /* 0x0000001607067223 */ /* 0x040fe20000000079 */
[C---:B-1----:R-:W-:Y:S01]  /*47300*/  FFMA R32, R7.reuse, R12, R0 ;  /* 0x0000000c07207223 */ /* 0x042fe20000000000 */
[C---:B------:R-:W-:Y:S01]  /*47310*/  FFMA R33, R7.reuse, R13, R150 ;  /* 0x0000000d07217223 */ /* 0x040fe20000000096 */
[CC--:B------:R-:W-:Y:S01]  /*47320*/  FFMA R34, R7.reuse, R14.reuse, R127 ;  /* 0x0000000e07227223 */ /* 0x0c0fe2000000007f */
[C---:B------:R-:W-:Y:S01]  /*47330*/  FFMA R35, R7.reuse, R15, R152 ;  /* 0x0000000f07237223 */ /* 0x040fe20000000098 */
[----:B------:R-:W-:Y:S01]  /*47340*/  FFMA R7, R7, R23, R148 ;  /* 0x0000001707077223 */ /* 0x000fe20000000094 */
[----:B------:R0:W-:Y:S01]  /*47350*/  STG.E.128 desc[UR8][R16.64], R8 ;  /* 0x0000000810007986 */ /* 0x0001e2000c101d08 */
[C---:B------:R-:W-:Y:S01]  /*47360*/  FFMA R41, R60.reuse, R13, R158 ;  /* 0x0000000d3c297223 */ /* 0x040fe2000000009e */
[C---:B------:R-:W-:Y:S01]  /*47370*/  FFMA R42, R60.reuse, R14, R135 ;  /* 0x0000000e3c2a7223 */ /* 0x040fe20000000087 */
[C---:B------:R-:W-:Y:S01]  /*47380*/  FFMA R43, R60.reuse, R15, R160 ;  /* 0x0000000f3c2b7223 */ /* 0x040fe200000000a0 */
[----:B------:R1:W-:Y:S01]  /*47390*/  STG.E.128 desc[UR8][R16.64+0x200], R28 ;  /* 0x0002001c10007986 */ /* 0x0003e2000c101d08 */
[C---:B--2---:R-:W-:Y:S01]  /*473a0*/  FFMA R36, R60.reuse, R20, R129 ;  /* 0x000000143c247223 */ /* 0x044fe20000000081 */
[----:B------:R-:W-:-:S02]  /*473b0*/  FFMA R37, R60, R21, R154 ;  /* 0x000000153c257223 */ /* 0x000fc4000000009a */
[----:B------:R2:W-:Y:S01]  /*473c0*/  STG.E.128 desc[UR8][R16.64+0x400], R24 ;  /* 0x0004001810007986 */ /* 0x0005e2000c101d08 */
[C---:B------:R-:W-:Y:S01]  /*473d0*/  FFMA R38, R60.reuse, R22, R131 ;  /* 0x000000163c267223 */ /* 0x040fe20000000083 */
[----:B------:R-:W-:Y:S02]  /*473e0*/  FFMA R39, R60, R23, R156 ;  /* 0x000000173c277223 */ /* 0x000fe4000000009c */
[----:B------:R3:W-:Y:S04]  /*473f0*/  STG.E.128 desc[UR8][R16.64+0x600], R4 ;  /* 0x0006000410007986 */ /* 0x0007e8000c101d08 */
[----:B------:R-:W-:Y:S01]  /*47400*/  STG.E.128 desc[UR8][R16.64+0x700], R32 ;  /* 0x0007002010007986 */ /* 0x000fe2000c101d08 */
[C---:B0-----:R-:W-:Y:S01]  /*47410*/  FFMA R8, R61.reuse, R20, R162 ;  /* 0x000000143d087223 */ /* 0x041fe200000000a2 */
[C---:B------:R-:W-:Y:S01]  /*47420*/  FFMA R9, R61.reuse, R21, R164 ;  /* 0x000000153d097223 */ /* 0x040fe200000000a4 */
[C---:B------:R-:W-:Y:S01]  /*47430*/  FFMA R10, R61.reuse, R22, R137 ;  /* 0x000000163d0a7223 */ /* 0x040fe20000000089 */
[C---:B------:R-:W-:Y:S01]  /*47440*/  FFMA R11, R61.reuse, R23, R166 ;  /* 0x000000173d0b7223 */ /* 0x040fe200000000a6 */
        /* <DEDUP_REMOVED lines=20> */
[----:B------:R-:W-:Y:S04]  /*47590*/  STG.E.128 desc[UR8][R16.64+0x8000], R36 ;  /* 0x0080002410007986 */ /* 0x000fe8000c101d08 */
[----:B------:R-:W-:Y:S04]  /*475a0*/  STG.E.128 desc[UR8][R16.64+0x8100], R40 ;  /* 0x0081002810007986 */ /* 0x000fe8000c101d08 */
[----:B------:R-:W-:Y:S04]  /*475b0*/  STG.E.128 desc[UR8][R16.64+0x8200], R8 ;  /* 0x0082000810007986 */ /* 0x000fe8000c101d08 */
[----:B------:R-:W-:Y:S04]  /*475c0*/  STG.E.128 desc[UR8][R16.64+0x8300], R4 ;  /* 0x0083000410007986 */ /* 0x000fe8000c101d08 */
[----:B------:R-:W-:Y:S04]  /*475d0*/  STG.E.128 desc[UR8][R16.64+0x8400], R24 ;  /* 0x0084001810007986 */ /* 0x000fe8000c101d08 */
[----:B------:R-:W-:Y:S04]  /*475e0*/  STG.E.128 desc[UR8][R16.64+0x8500], R28 ;  /* 0x0085001c10007986 */ /* 0x000fe8000c101d08 */
[----:B------:R-:W-:Y:S04]  /*475f0*/  STG.E.128 desc[UR8][R16.64+0x8600], R20 ;  /* 0x0086001410007986 */ /* 0x000fe8000c101d08 */
[----:B------:R-:W-:Y:S01]  /*47600*/  STG.E.128 desc[UR8][R16.64+0x8700], R12 ;  /* 0x0087000c10007986 */ /* 0x000fe2000c101d08 */
[----:B------:R-:W-:Y:S05]  /*47610*/  EXIT ;  /* 0x000000000000794d */ /* 0x000fea0003800000 */
.L_x_32:
[----:B------:R-:W-:-:S00]  /*47620*/  BRA `(.L_x_32) ;  /* 0xfffffffc00fc7947 */ /* 0x000fc0000383ffff */
[----:B------:R-:W-:-:S00]  /*47630*/  NOP ;  /* 0x0000000000007918 */ /* 0x000fc00000000000 */
        /* <DEDUP_REMOVED lines=12> */
.L_x_134:


//--------------------- .text._Z16sgemm_b2b_kernelILi1024ELi1024ELi128ELi1024EEvPfS0_S0_S0_S0_ --------------------------
	.section	.text._Z16sgemm_b2b_kernelILi1024ELi1024ELi128ELi1024EEvPfS0_S0_S0_S0_,"ax",@progbits
	.align	128
        .global         _Z16sgemm_b2b_kernelILi1024ELi1024ELi128ELi1024EEvPfS0_S0_S0_S0_
        .type           _Z16sgemm_b2b_kernelILi1024ELi1024ELi128ELi1024EEvPfS0_S0_S0_S0_,@function
        .size           _Z16sgemm_b2b_kernelILi1024ELi1024ELi128ELi1024EEvPfS0_S0_S0_S0_,(.L_x_135 - _Z16sgemm_b2b_kernelILi1024ELi1024ELi128ELi1024EEvPfS0_S0_S0_S0_)
        .other          _Z16sgemm_b2b_kernelILi1024ELi1024ELi128ELi1024EEvPfS0_S0_S0_S0_,@"STO_CUDA_ENTRY STV_DEFAULT"
_Z16sgemm_b2b_kernelILi1024ELi1024ELi128ELi1024EEvPfS0_S0_S0_S0_:
.text._Z16sgemm_b2b_kernelILi1024ELi1024ELi128ELi1024EEvPfS0_S0_S0_S0_:
[----:B------:R-:W-:Y:S01]  /*0000*/  LDC R1, c[0x0][0x37c] ;  /* 0x0000df00ff017b82 */ /* 0x000fe20000000800 */
[----:B------:R-:W0:Y:S07]  /*0010*/  S2R R7, SR_TID.Y ;  /* 0x0000000000077919 */ /* 0x000e2e0000002200 */
[----:B------:R-:W1:Y:S01]  /*0020*/  S2UR UR5, SR_CTAID.Y ;  /* 0x00000000000579c3 */ /* 0x000e620000002600 */
[----:B------:R-:W2:Y:S01]  /*0030*/  LDCU.64 UR6, c[0x0][0x380] ;  /* 0x00007000ff0677ac */ /* 0x000ea20008000a00 */
[----:B------:R-:W0:Y:S01]  /*0040*/  S2R R0, SR_TID.X ;  /* 0x0000000000007919 */ /* 0x000e220000002100 */
[----:B------:R-:W3:Y:S05]  /*0050*/  LDCU.64 UR8, c[0x0][0x358] ;  /* 0x00006b00ff0877ac */ /* 0x000eea0008000a00 */
[----:B------:R-:W4:Y:S01]  /*0060*/  LDC.64 R20, c[0x0][0x388] ;  /* 0x0000e200ff147b82 */ /* 0x000f220000000a00 */
[----:B------:R-:W-:Y:S01]  /*0070*/  UMOV UR4, 0x400 ;  /* 0x0000040000047882 */ /* 0x000fe20000000000 */
[----:B------:R-:W5:Y:S01]  /*0080*/  LDCU.64 UR10, c[0x0][0x388] ;  /* 0x00007100ff0a77ac */ /* 0x000f620008000a00 */
[----:B-1----:R-:W-:Y:S01]  /*0090*/  USHF.L.U32 UR5, UR5, 0x11, URZ ;  /* 0x0000001105057899 */ /* 0x002fe200080006ff */
[----:B0-----:R-:W-:-:S02]  /*00a0*/  LEA R44, R7, R0, 0x4 ;  /* 0x00000000072c7211 */ /* 0x001fc400078e20ff */
[----:B------:R-:W-:Y:S02]  /*00b0*/  SHF.L.U32 R3, R0, 0x2, RZ ;  /* 0x0000000200037819 */ /* 0x000fe400000006ff */
[C---:B------:R-:W-:Y:S02]  /*00c0*/  SHF.L.U32 R2, R44.reuse, 0x9, RZ ;  /* 0x000000092c027819 */ /* 0x040fe400000006ff */
[----:B------:R-:W-:Y:S02]  /*00d0*/  SHF.L.U32 R12, R44, 0x2, RZ ;  /* 0x000000022c0c7819 */ /* 0x000fe400000006ff */
[----:B------:R-:W-:-:S04]  /*00e0*/  LOP3.LUT R2, R2, 0x3ffc00, RZ, 0xc0, !PT ;  /* 0x003ffc0002027812 */ /* 0x000fc800078ec0ff */
[----:B------:R-:W-:-:S04]  /*00f0*/  IADD3 R2, P0, PT, R2, UR5, RZ ;  /* 0x0000000502027c10 */ /* 0x000fc8000ff1e0ff */
[----:B------:R-:W-:Y:S02]  /*0100*/  LOP3.LUT R3, R2, 0x4, R3, 0xf8, !PT ;  /* 0x0000000402037812 */ /* 0x000fe400078ef803 */
[----:B------:R-:W-:Y:S02]  /*0110*/  IADD3.X R2, PT, PT, RZ, RZ, RZ, P0, !PT ;  /* 0x000000ffff027210 */ /* 0x000fe400007fe4ff */
[----:B--2---:R-:W-:-:S04]  /*0120*/  LEA R16, P0, R3, UR6, 0x2 ;  /* 0x0000000603107c11 */ /* 0x004fc8000f8010ff */
[----:B------:R-:W-:Y:S01]  /*0130*/  LEA.HI.X R17, R3, UR7, R2, 0x2, P0 ;  /* 0x0000000703117c11 */ /* 0x000fe200080f1402 */
[----:B----4-:R-:W-:-:S04]  /*0140*/  IMAD.WIDE.U32 R2, R12, 0x4, R20 ;  /* 0x000000040c027825 */ /* 0x010fc800078e0014 */
[----:B---3--:R-:W2:Y:S04]  /*0150*/  LDG.E.128.CONSTANT R24, desc[UR8][R16.64] ;  /* 0x0000000810187981 */ /* 0x008ea8000c1e9d00 */
[----:B------:R0:W3:Y:S01]  /*0160*/  LDG.E.128.CONSTANT R28, desc[UR8][R2.64] ;  /* 0x00000008021c7981 */ /* 0x0000e2000c1e9d00 */
[----:B------:R-:W1:Y:S01]  /*0170*/  S2UR UR6, SR_CgaCtaId ;  /* 0x00000000000679c3 */ /* 0x000e620000008800 */
[----:B------:R-:W-:Y:S02]  /*0180*/  SHF.L.U32 R4, R0, 0x9, RZ ;  /* 0x0000000900047819 */ /* 0x000fe400000006ff */
[----:B------:R-:W-:Y:S02]  /*0190*/  SHF.L.U32 R14, R44, 0x4, RZ ;  /* 0x000000042c0e7819 */ /* 0x000fe400000006ff */
[----:B------:R-:W-:-:S02]  /*01a0*/  LOP3.LUT R5, R4, 0x200, RZ, 0xc0, !PT ;  /* 0x0000020004057812 */ /* 0x000fc400078ec0ff */
[----:B------:R-:W-:Y:S02]  /*01b0*/  IADD3 R23, PT, PT, R12, 0x800, RZ ;  /* 0x000008000c177810 */ /* 0x000fe40007ffe0ff */
[----:B------:R-:W-:Y:S02]  /*01c0*/  LEA.HI R5, R44, R5, RZ, 0x1f ;  /* 0x000000052c057211 */ /* 0x000fe400078ff8ff */
[----:B------:R-:W-:Y:S01]  /*01d0*/  IADD3 R15, PT, PT, R12, 0xc00, RZ ;  /* 0x00000c000c0f7810 */ /* 0x000fe20007ffe0ff */
[----:B------:R-:W-:Y:S01]  /*01e0*/  IMAD.WIDE.U32 R22, R23, 0x4, R20 ;  /* 0x0000000417167825 */ /* 0x000fe200078e0014 */
[----:B------:R-:W-:-:S03]  /*01f0*/  LOP3.LUT R18, R44, 0x1f, RZ, 0xc0, !PT ;  /* 0x0000001f2c127812 */ /* 0x000fc600078ec0ff */
[----:B------:R-:W-:-:S04]  /*0200*/  IMAD.WIDE.U32 R20, R15, 0x4, R20 ;  /* 0x000000040f147825 */ /* 0x000fc800078e0014 */
[----:B------:R-:W-:Y:S01]  /*0210*/  IMAD.WIDE.U32 R18, R18, 0x10, RZ ;  /* 0x0000001012127825 */ /* 0x000fe200078e00ff */
[----:B-1----:R-:W-:Y:S02]  /*0220*/  ULEA UR7, UR6, UR4, 0x18 ;  /* 0x0000000406077291 */ /* 0x002fe4000f8ec0ff */
[----:B------:R-:W-:Y:S01]  /*0230*/  LOP3.LUT R18, R18, 0x1fe00, R14, 0xf8, !PT ;  /* 0x0001fe0012127812 */ /* 0x000fe200078ef80e */
[----:B------:R-:W-:-:S03]  /*0240*/  UIADD3 UR4, UPT, UPT, UR4, 0x2000, URZ ;  /* 0x0000200004047890 */ /* 0x000fc6000fffe0ff */
[----:B-----5:R-:W-:Y:S01]  /*0250*/  IADD3 R18, P0, PT, R18, UR10, RZ ;  /* 0x0000000a12127c10 */ /* 0x020fe2000ff1e0ff */
[----:B------:R-:W-:Y:S01]  /*0260*/  ULEA UR6, UR6, UR4, 0x18 ;  /* 0x0000000406067291 */ /* 0x000fe2000f8ec0ff */
[----:B------:R-:W-:Y:S02]  /*0270*/  LEA R13, R5, UR7, 0x2 ;  /* 0x00000007050d7c11 */ /* 0x000fe4000f8e10ff */
[----:B0-----:R-:W-:Y:S02]  /*0280*/  LEA R2, R7, UR7, 0x4 ;  /* 0x0000000707027c11 */ /* 0x001fe4000f8e20ff */
[----:B------:R-:W-:Y:S02]  /*0290*/  IADD3.X R19, PT, PT, R19, UR11, RZ, P0, !PT ;  /* 0x0000000b13137c10 */ /* 0x000fe400087fe4ff */
[----:B------:R-:W-:Y:S01]  /*02a0*/  LEA R3, R0, UR6, 0x4 ;  /* 0x0000000600037c11 */ /* 0x000fe2000f8e20ff */
[----:B--2---:R-:W-:Y:S04]  /*02b0*/  STS [R13], R24 ;  /* 0x000000180d007388 */ /* 0x004fe80000000800 */
[----:B------:R-:W-:Y:S04]  /*02c0*/  STS [R13+0x200], R25 ;  /* 0x000200190d007388 */ /* 0x000fe80000000800 */
[----:B------:R-:W-:Y:S04]  /*02d0*/  STS [R13+0x400], R26 ;  /* 0x0004001a0d007388 */ /* 0x000fe80000000800 */
[----:B------:R-:W-:Y:S04]  /*02e0*/  STS [R13+0x600], R27 ;  /* 0x0006001b0d007388 */ /* 0x000fe80000000800 */
[----:B---3--:R-:W-:Y:S01]  /*02f0*/  STS.128 [R14+UR6], R28 ;  /* 0x0000001c0e007988 */ /* 0x008fe20008000c06 */
[----:B------:R-:W-:Y:S06]  /*0300*/  BAR.SYNC.DEFER_BLOCKING 0x0 ;  /* 0x0000000000007b1d */ /* 0x000fec0000010000 */
[----:B------:R-:W-:Y:S04]  /*0310*/  LDS.128 R8, [R2] ;  /* 0x0000000002087984 */ /* 0x000fe80000000c00 */
[----:B------:R-:W0:Y:S04]  /*0320*/  LDS.128 R36, [R3] ;  /* 0x0000000003247984 */ /* 0x000e280000000c00 */
[----:B------:R-:W1:Y:S04]  /*0330*/  LDS.128 R4, [R2+0x100] ;  /* 0x0001000002047984 */ /* 0x000e680000000c00 */
[----:B------:R-:W-:Y:S04]  /*0340*/  LDS.128 R40, [R3+0x200] ;  /* 0x0002000003287984 */ /* 0x000fe80000000c00 */
[----:B------:R-:W2:Y:S04]  /*0350*/  LDS.128 R28, [R2+0x300] ;  /* 0x00030000021c7984 */ /* 0x000ea80000000c00 */
[----:B------:R-:W3:Y:S04]  /*0360*/  LDS.128 R24, [R2+0x200] ;  /* 0x0002000002187984 */ /* 0x000ee80000000c00 */
[----:B------:R-:W4:Y:S01]  /*0370*/  LDS.128 R32, [R3+0x100] ;  /* 0x0001000003207984 */ /* 0x000f220000000c00 */
[-C--:B0-----:R-:W-:Y:S01]  /*0380*/  FFMA R15, R8, R36.reuse, RZ ;  /* 0x00000024080f7223 */ /* 0x081fe200000000ff */
[-C--:B------:R-:W-:Y:S01]  /*0390*/  FFMA R46, R9, R36.reuse, RZ ;  /* 0x00000024092e7223 */ /* 0x080fe200000000ff */
[-C--:B------:R-:W-:Y:S01]  /*03a0*/  FFMA R49, R10, R36.reuse, RZ ;  /* 0x000000240a317223 */ /* 0x080fe200000000ff */
[-C--:B------:R-:W-:Y:S01]  /*03b0*/  FFMA R52, R11, R36.reuse, RZ ;  /* 0x000000240b347223 */ /* 0x080fe200000000ff */
[-C--:B-1----:R-:W-:Y:S01]  /*03c0*/  FFMA R57, R4, R36.reuse, RZ ;  /* 0x0000002404397223 */ /* 0x082fe200000000ff */
        /* <DEDUP_REMOVED lines=19> */
[----:B--2---:R-:W-:Y:S01]  /*0500*/  FFMA R95, R30, R41, R67 ;  /* 0x000000291e5f7223 */ /* 0x004fe20000000043 */
        /* <DEDUP_REMOVED lines=8> */
[----:B---3--:R-:W-:Y:S01]  /*0590*/  FFMA R84, R25, R41, R36 ;  /* 0x0000002919547223 */ /* 0x008fe20000000024 */
[-C--:B------:R-:W-:Y:S01]  /*05a0*/  FFMA R67, R24, R42.reuse, R37 ;  /* 0x0000002a18437223 */ /* 0x080fe20000000025 */
[C---:B------:R-:W-:Y:S01]  /*05b0*/  FFMA R114, R31.reuse, R42, R38 ;  /* 0x0000002a1f727223 */ /* 0x040fe20000000026 */
[-C--:B------:R-:W-:Y:S01]  /*05c0*/  FFMA R91, R28, R43.reuse, R63 ;  /* 0x0000002b1c5b7223 */ /* 0x080fe2000000003f */
[----:B------:R-:W0:Y:S01]  /*05d0*/  LDS.128 R36, [R3+0x300] ;  /* 0x0003000003247984 */ /* 0x000e220000000c00 */
[C---:B------:R-:W-:Y:S01]  /*05e0*/  FFMA R116, R31.reuse, R43, R72 ;  /* 0x0000002b1f747223 */ /* 0x040fe20000000048 */
[----:B------:R-:W-:Y:S01]  /*05f0*/  FFMA R93, R30, R40, R65 ;  /* 0x000000281e5d7223 */ /* 0x000fe20000000041 */
[CC--:B------:R-:W-:Y:S01]  /*0600*/  FFMA R87, R28.reuse, R41.reuse, R59 ;  /* 0x000000291c577223 */ /* 0x0c0fe2000000003b */
[----:B------:R-:W-:Y:S01]  /*0610*/  FFMA R112, R31, R41, R70 ;  /* 0x000000291f707223 */ /* 0x000fe20000000046 */
[----:B------:R-:W-:Y:S01]  /*0620*/  FFMA R89, R28, R42, R61 ;  /* 0x0000002a1c597223 */ /* 0x000fe2000000003d */
[C---:B----4-:R-:W-:Y:S01]  /*0630*/  FFMA R72, R5.reuse, R32, RZ ;  /* 0x0000002005487223 */ /* 0x050fe200000000ff */
[C---:B------:R-:W-:Y:S01]  /*0640*/  FFMA R74, R5.reuse, R33, RZ ;  /* 0x00000021054a7223 */ /* 0x040fe200000000ff */
[C---:B------:R-:W-:Y:S01]  /*0650*/  FFMA R63, R5.reuse, R34, RZ ;  /* 0x00000022053f7223 */ /* 0x040fe200000000ff */
        /* <DEDUP_REMOVED lines=9> */
[-C--:B------:R-:W-:Y:S01]  /*06f0*/  FFMA R82, R25, R40.reuse, R46 ;  /* 0x0000002819527223 */ /* 0x080fe2000000002e */
[----:B------:R-:W-:Y:S01]  /*0700*/  FFMA R100, R29, R40, R60 ;  /* 0x000000281d647223 */ /* 0x000fe2000000003c */
[-C--:B------:R-:W-:Y:S01]  /*0710*/  FFMA R94, R27, R42.reuse, R56 ;  /* 0x0000002a1b5e7223 */ /* 0x080fe20000000038 */
[----:B------:R-:W-:Y:S01]  /*0720*/  FFMA R97, R30, R42, R69 ;  /* 0x0000002a1e617223 */ /* 0x000fe20000000045 */
[----:B------:R-:W-:Y:S01]  /*0730*/  FFMA R106, R29, R43, R66 ;  /* 0x0000002b1d6a7223 */ /* 0x000fe20000000042 */
[-C--:B------:R-:W-:Y:S01]  /*0740*/  FFMA R73, R24, R40.reuse, R15 ;  /* 0x0000002818497223 */ /* 0x080fe2000000000f */
[----:B------:R-:W-:Y:S01]  /*0750*/  FFMA R85, R28, R40, R57 ;  /* 0x000000281c557223 */ /* 0x000fe20000000039 */
[-C--:B------:R-:W-:Y:S01]  /*0760*/  FFMA R75, R24, R41.reuse, R45 ;  /* 0x00000029184b7223 */ /* 0x080fe2000000002d */
[----:B------:R-:W-:Y:S01]  /*0770*/  FFMA R92, R27, R41, R54 ;  /* 0x000000291b5c7223 */ /* 0x000fe20000000036 */
[-C--:B------:R-:W-:Y:S01]  /*0780*/  FFMA R81, R26, R42.reuse, R53 ;  /* 0x0000002a1a517223 */ /* 0x080fe20000000035 */
[----:B------:R-:W-:Y:S01]  /*0790*/  FFMA R104, R29, R42, R64 ;  /* 0x0000002a1d687223 */ /* 0x000fe20000000040 */
[-C--:B------:R-:W-:Y:S01]  /*07a0*/  FFMA R69, R24, R43.reuse, R47 ;  /* 0x0000002b18457223 */ /* 0x080fe2000000002f */
[----:B------:R-:W-:Y:S01]  /*07b0*/  FFMA R83, R26, R43, R55 ;  /* 0x0000002b1a537223 */ /* 0x000fe20000000037 */
[-C--:B------:R-:W-:Y:S01]  /*07c0*/  FFMA R46, R8, R33.reuse, RZ ;  /* 0x00000021082e7223 */ /* 0x080fe200000000ff */
[-C--:B------:R-:W-:Y:S01]  /*07d0*/  FFMA R56, R9, R33.reuse, RZ ;  /* 0x0000002109387223 */ /* 0x080fe200000000ff */
[-C--:B------:R-:W-:Y:S01]  /*07e0*/  FFMA R60, R10, R33.reuse, RZ ;  /* 0x000000210a3c7223 */ /* 0x080fe200000000ff */
[-C--:B------:R-:W-:Y:S01]  /*07f0*/  FFMA R66, R11, R33.reuse, RZ ;  /* 0x000000210b427223 */ /* 0x080fe200000000ff */
[----:B------:R-:W-:Y:S01]  /*0800*/  FFMA R80, R7, R33, RZ ;  /* 0x0000002107507223 */ /* 0x000fe200000000ff */
[-C--:B------:R-:W-:Y:S01]  /*0810*/  FFMA R90, R27, R40.reuse, R52 ;  /* 0x000000281b5a7223 */ /* 0x080fe20000000034 */
[----:B------:R-:W-:Y:S01]  /*0820*/  FFMA R110, R31, R40, R68 ;  /* 0x000000281f6e7223 */ /* 0x000fe20000000044 */
[----:B------:R-:W-:Y:S01]  /*0830*/  FFMA R102, R29, R41, R62 ;  /* 0x000000291d667223 */ /* 0x000fe2000000003e */
        /* <DEDUP_REMOVED lines=10> */
[C---:B------:R-:W-:Y:S01]  /*08e0*/  FFMA R77, R26.reuse, R40, R49 ;  /* 0x000000281a4d7223 */ /* 0x040fe20000000031 */
[----:B------:R-:W-:Y:S01]  /*08f0*/  FFMA R79, R26, R41, R51 ;  /* 0x000000291a4f7223 */ /* 0x000fe20000000033 */
[C---:B------:R-:W-:Y:S01]  /*0900*/  FFMA R86, R25.reuse, R42, R48 ;  /* 0x0000002a19567223 */ /* 0x040fe20000000030 */
        /* <DEDUP_REMOVED lines=12> */
[CC--:B------:R-:W-:Y:S01]  /*09d0*/  FFMA R15, R24.reuse, R36.reuse, R15 ;  /* 0x00000024180f7223 */ /* 0x0c0fe2000000000f */
[-C--:B------:R-:W-:Y:S01]  /*09e0*/  FFMA R46, R24, R37.reuse, R46 ;  /* 0x00000025182e7223 */ /* 0x080fe2000000002e */
[CC--:B------:R-:W-:Y:S01]  /*09f0*/  FFMA R54, R25.reuse, R36.reuse, R54 ;  /* 0x0000002419367223 */ /* 0x0c0fe20000000036 */
[----:B------:R-:W0:Y:S01]  /*0a00*/  LDS.128 R48, [R3+0x400] ;  /* 0x0004000003307984 */ /* 0x000e220000000c00 */
[-C--:B------:R-:W-:Y:S01]  /*0a10*/  FFMA R56, R25, R37.reuse, R56 ;  /* 0x0000002519387223 */ /* 0x080fe20000000038 */
[CC--:B------:R-:W-:Y:S01]  /*0a20*/  FFMA R53, R26.reuse, R36.reuse, R53 ;  /* 0x000000241a357223 */ /* 0x0c0fe20000000035 */
[-C--:B------:R-:W-:Y:S01]  /*0a30*/  FFMA R60, R26, R37.reuse, R60 ;  /* 0x000000251a3c7223 */ /* 0x080fe2000000003c */
[----:B------:R-:W1:Y:S01]  /*0a40*/  LDS.128 R8, [R2+0x500] ;  /* 0x0005000002087984 */ /* 0x000e620000000c00 */
[CC--:B------:R-:W-:Y:S01]  /*0a50*/  FFMA R64, R27.reuse, R36.reuse, R64 ;  /* 0x000000241b407223 */ /* 0x0c0fe20000000040 */
[-C--:B------:R-:W-:Y:S01]  /*0a60*/  FFMA R66, R27, R37.reuse, R66 ;  /* 0x000000251b427223 */ /* 0x080fe20000000042 */
[CC--:B------:R-:W-:Y:S01]  /*0a70*/  FFMA R59, R28.reuse, R36.reuse, R59 ;  /* 0x000000241c3b7223 */ /* 0x0c0fe2000000003b */
[----:B------:R-:W2:Y:S01]  /*0a80*/  LDS.128 R4, [R3+0x500] ;  /* 0x0005000003047984 */ /* 0x000ea20000000c00 */
[-C--:B------:R-:W-:Y:S01]  /*0a90*/  FFMA R70, R28, R37.reuse, R70 ;  /* 0x000000251c467223 */ /* 0x080fe20000000046 */
[CC--:B------:R-:W-:Y:S01]  /*0aa0*/  FFMA R72, R29.reuse, R36.reuse, R72 ;  /* 0x000000241d487223 */ /* 0x0c0fe20000000048 */
[-C--:B------:R-:W-:Y:S01]  /*0ab0*/  FFMA R74, R29, R37.reuse, R74 ;  /* 0x000000251d4a7223 */ /* 0x080fe2000000004a */
[-C--:B------:R-:W-:Y:S01]  /*0ac0*/  FFMA R78, R30, R37.reuse, R78 ;  /* 0x000000251e4e7223 */ /* 0x080fe2000000004e */
[C---:B------:R-:W-:Y:S01]  /*0ad0*/  FFMA R80, R31.reuse, R37, R80 ;  /* 0x000000251f507223 */ /* 0x040fe20000000050 */
[C---:B------:R-:W-:Y:S01]  /*0ae0*/  FFMA R36, R31.reuse, R36, R32 ;  /* 0x000000241f247223 */ /* 0x040fe20000000020 */
[-C--:B------:R-:W-:Y:S01]  /*0af0*/  FFMA R37, R31, R38.reuse, R33 ;  /* 0x000000261f257223 */ /* 0x080fe20000000021 */
[CC--:B------:R-:W-:Y:S01]  /*0b00*/  FFMA R45, R24.reuse, R38.reuse, R45 ;  /* 0x00000026182d7223 */ /* 0x0c0fe2000000002d */
[-C--:B------:R-:W-:Y:S01]  /*0b10*/  FFMA R52, R24, R39.reuse, R52 ;  /* 0x0000002718347223 */ /* 0x080fe20000000034 */
[CC--:B------:R-:W-:Y:S01]  /*0b20*/  FFMA R47, R25.reuse, R38.reuse, R47 ;  /* 0x00000026192f7223 */ /* 0x0c0fe2000000002f */
[-C--:B------:R-:W-:Y:S01]  /*0b30*/  FFMA R58, R25, R39.reuse, R58 ;  /* 0x00000027193a7223 */ /* 0x080fe2000000003a */
[CC--:B------:R-:W-:Y:S01]  /*0b40*/  FFMA R55, R26.reuse, R38.reuse, R55 ;  /* 0x000000261a377223 */ /* 0x0c0fe20000000037 */
[-C--:B------:R-:W-:Y:S01]  /*0b50*/  FFMA R62, R26, R39.reuse, R62 ;  /* 0x000000271a3e7223 */ /* 0x080fe2000000003e */
[CC--:B------:R-:W-:Y:S01]  /*0b60*/  FFMA R57, R27.reuse, R38.reuse, R57 ;  /* 0x000000261b397223 */ /* 0x0c0fe20000000039 */
[-C--:B------:R-:W-:Y:S01]  /*0b70*/  FFMA R68, R27, R39.reuse, R68 ;  /* 0x000000271b447223 */ /* 0x080fe20000000044 */
[-C--:B------:R-:W-:Y:S01]  /*0b80*/  FFMA R61, R28, R38.reuse, R61 ;  /* 0x000000261c3d7223 */ /* 0x080fe2000000003d */
[CC--:B------:R-:W-:Y:S01]  /*0b90*/  FFMA R63, R29.reuse, R38.reuse, R63 ;  /* 0x000000261d3f7223 */ /* 0x0c0fe2000000003f */
[-C--:B------:R-:W-:Y:S01]  /*0ba0*/  FFMA R76, R29, R39.reuse, R76 ;  /* 0x000000271d4c7223 */ /* 0x080fe2000000004c */
[----:B------:R-:W-:Y:S01]  /*0bb0*/  FFMA R65, R30, R38, R65 ;  /* 0x000000261e417223 */ /* 0x000fe20000000041 */
[----:B------:R-:W-:Y:S01]  /*0bc0*/  FFMA R118, R31, R39, R34 ;  /* 0x000000271f767223 */ /* 0x000fe20000000022 */
[----:B------:R-:W-:Y:S04]  /*0bd0*/  LDS.128 R24, [R2+0x600] ;  /* 0x0006000002187984 */ /* 0x000fe80000000c00 */
[----:B------:R-:W3:Y:S04]  /*0be0*/  LDS.128 R28, [R3+0x600] ;  /* 0x00060000031c7984 */ /* 0x000ee80000000c00 */
[----:B------:R-:W-:Y:S01]  /*0bf0*/  LDS.128 R32, [R2+0x700] ;  /* 0x0007000002207984 */ /* 0x000fe20000000c00 */
        /* <DEDUP_REMOVED lines=8> */
[C---:B--2---:R-:W-:Y:S01]  /*0c80*/  FFMA R124, R11.reuse, R4, R36 ;  /* 0x000000040b7c7223 */ /* 0x044fe20000000024 */
        /* <DEDUP_REMOVED lines=30> */
[----:B------:R-:W2:Y:S01]  /*0e70*/  LDG.E.128.CONSTANT R36, desc[UR8][R16.64+0x20] ;  /* 0x0000200810247981 */ /* 0x000ea2000c1e9d00 */
[----:B------:R-:W-:Y:S01]  /*0e80*/  FFMA R118, R11, R7, R118 ;  /* 0x000000070b767223 */ /* 0x000fe20000000076 */
[-C--:B------:R-:W-:Y:S01]  /*0e90*/  FFMA R79, R42, R49.reuse, R79 ;  /* 0x000000312a4f7223 */ /* 0x080fe2000000004f */
[----:B------:R-:W-:Y:S01]  /*0ea0*/  FFMA R92, R43, R49, R92 ;  /* 0x000000312b5c7223 */ /* 0x000fe2000000005c */
[----:B------:R-:W4:Y:S01]  /*0eb0*/  LDG.E.128.CONSTANT R4, desc[UR8][R18.64+0x1000] ;  /* 0x0010000812047981 */ /* 0x000f22000c1e9d00 */
        /* <DEDUP_REMOVED lines=126> */
[----:B------:R-:W5:Y:S01]  /*16a0*/  LDS.128 R28, [R2+0xb00] ;  /* 0x000b0000021c7984 */ /* 0x000f620000000c00 */
        /* <DEDUP_REMOVED lines=68> */
[-C--:B-----5:R-:W-:Y:S01]  /*1af0*/  FFMA R101, R28, R40.reuse, R101 ;  /* 0x000000281c657223 */ /* 0x0a0fe20000000065 */
        /* <DEDUP_REMOVED lines=71> */
[----:B----4-:R-:W-:Y:S01]  /*1f70*/  STS.128 [R14+UR6+0x1000], R4 ;  /* 0x001000040e007988 */ /* 0x010fe20008000c06 */
        /* <DEDUP_REMOVED lines=80> */
[----:B------:R-:W0:Y:S01]  /*2480*/  LDS.128 R24, [R2+0x1100] ;  /* 0x0011000002187984 */ /* 0x000e220000000c00 */
        /* <DEDUP_REMOVED lines=55> */
[----:B0-----:R-:W-:-:S03]  /*2800*/  FFMA R101, R24, R52, R101 ;  /* 0x0000003418657223 */ /* 0x001fc60000000065 */
        /* <DEDUP_REMOVED lines=48> */
[----:B------:R-:W1:Y:S01]  /*2b10*/  LDS.128 R24, [R2+0x1500] ;  /* 0x0015000002187984 */ /* 0x000e620000000c00 */
        /* <DEDUP_REMOVED lines=17> */
[----:B------:R-:W2:Y:S04]  /*2c30*/  LDS.128 R4, [R2+0x1400] ;  /* 0x0014000002047984 */ /* 0x000ea80000000c00 */
[----:B------:R-:W3:Y:S01]  /*2c40*/  LDS.128 R28, [R3+0x1500] ;  /* 0x00150000031c7984 */ /* 0x000ee20000000c00 */
[CC--:B0-----:R-:W-:Y:S01]  /*2c50*/  FFMA R87, R8.reuse, R37.reuse, R87 ;  /* 0x0000002508577223 */ /* 0x0c1fe20000000057 */
[-C--:B------:R-:W-:Y:S01]  /*2c60*/  FFMA R101, R8, R36.reuse, R101 ;  /* 0x0000002408657223 */ /* 0x080fe20000000065 */
[-C--:B------:R-:W-:Y:S01]  /*2c70*/  FFMA R100, R9, R36.reuse, R100 ;  /* 0x0000002409647223 */ /* 0x080fe20000000064 */
[CC--:B------:R-:W-:Y:S01]  /*2c80*/  FFMA R93, R10.reuse, R36.reuse, R93 ;  /* 0x000000240a5d7223 */ /* 0x0c0fe2000000005d */
        /* <DEDUP_REMOVED lines=28> */
[CC--:B-1----:R-:W-:Y:S01]  /*2e50*/  FFMA R49, R24.reuse, R41.reuse, R87 ;  /* 0x0000002918317223 */ /* 0x0c2fe20000000057 */
[-C--:B------:R-:W-:Y:S01]  /*2e60*/  FFMA R101, R24, R40.reuse, R101 ;  /* 0x0000002818657223 */ /* 0x080fe20000000065 */
[-C--:B------:R-:W-:Y:S01]  /*2e70*/  FFMA R100, R25, R40.reuse, R100 ;  /* 0x0000002819647223 */ /* 0x080fe20000000064 */
        /* <DEDUP_REMOVED lines=49> */
[----:B------:R-:W2:Y:S04]  /*3190*/  LDG.E.128.CONSTANT R24, desc[UR8][R16.64+0x40] ;  /* 0x0000400810187981 */ /* 0x000ea8000c1e9d00 */
[----:B------:R0:W3:Y:S01]  /*31a0*/  LDG.E.128.CONSTANT R28, desc[UR8][R22.64] ;  /* 0x00000008161c7981 */ /* 0x0000e2000c1e9d00 */
[-C--:B------:R-:W-:Y:S01]  /*31b0*/  FFMA R73, R4, R40.reuse, R73 ;  /* 0x0000002804497223 */ /* 0x080fe20000000049 */
[CC--:B------:R-:W-:Y:S01]  /*31c0*/  FFMA R120, R5.reuse, R40.reuse, R120 ;  /* 0x0000002805787223 */ /* 0x0c0fe20000000078 */
[----:B------:R-:W-:Y:S01]  /*31d0*/  FFMA R77, R6, R40, R77 ;  /* 0x00000028064d7223 */ /* 0x000fe2000000004d */
[-C--:B------:R-:W-:Y:S01]  /*31e0*/  FFMA R75, R4, R41.reuse, R75 ;  /* 0x00000029044b7223 */ /* 0x080fe2000000004b */
[CC--:B------:R-:W-:Y:S01]  /*31f0*/  FFMA R84, R5.reuse, R41.reuse, R84 ;  /* 0x0000002905547223 */ /* 0x0c0fe20000000054 */
[----:B------:R-:W-:Y:S01]  /*3200*/  FFMA R79, R6, R41, R79 ;  /* 0x00000029064f7223 */ /* 0x000fe2000000004f */
[-C--:B------:R-:W-:Y:S01]  /*3210*/  FFMA R67, R4, R42.reuse, R67 ;  /* 0x0000002a04437223 */ /* 0x080fe20000000043 */
[CC--:B------:R-:W-:Y:S01]  /*3220*/  FFMA R86, R5.reuse, R42.reuse, R86 ;  /* 0x0000002a05567223 */ /* 0x0c0fe20000000056 */
[----:B------:R-:W-:Y:S01]  /*3230*/  FFMA R81, R6, R42, R81 ;  /* 0x0000002a06517223 */ /* 0x000fe20000000051 */
[-C--:B------:R-:W-:Y:S01]  /*3240*/  FFMA R69, R4, R43.reuse, R69 ;  /* 0x0000002b04457223 */ /* 0x080fe20000000045 */
[-C--:B------:R-:W-:Y:S01]  /*3250*/  FFMA R88, R5, R43.reuse, R88 ;  /* 0x0000002b05587223 */ /* 0x080fe20000000058 */
[----:B------:R-:W-:Y:S01]  /*3260*/  FFMA R83, R6, R43, R83 ;  /* 0x0000002b06537223 */ /* 0x000fe20000000053 */
[----:B------:R-:W-:Y:S04]  /*3270*/  LDS.128 R8, [R2+0x1600] ;  /* 0x0016000002087984 */ /* 0x000fe80000000c00 */
[----:B------:R-:W1:Y:S04]  /*3280*/  LDS.128 R32, [R3+0x1600] ;  /* 0x0016000003207984 */ /* 0x000e680000000c00 */
[----:B------:R-:W4:Y:S01]  /*3290*/  LDS.128 R40, [R3+0x1700] ;  /* 0x0017000003287984 */ /* 0x000f220000000c00 */
[----:B------:R-:W-:-:S03]  /*32a0*/  MOV R4, R22 ;  /* 0x0000001600047202 */ /* 0x000fc60000000f00 */
[----:B------:R-:W5:Y:S04]  /*32b0*/  LDS.128 R36, [R2+0x1700] ;  /* 0x0017000002247984 */ /* 0x000f680000000c00 */
[----:B------:R-:W-:Y:S04]  /*32c0*/  LDS.128 R52, [R2+0x1800] ;  /* 0x0018000002347984 */ /* 0x000fe80000000c00 */
[----:B------:R-:W5:Y:S01]  /*32d0*/  LDS.128 R56, [R3+0x1800] ;  /* 0x0018000003387984 */ /* 0x000f620000000c00 */
        /* <DEDUP_REMOVED lines=11> */
[----:B0-----:R-:W-:Y:S01]  /*3390*/  FFMA R22, R11, R34, R50 ;  /* 0x000000220b167223 */ /* 0x001fe20000000032 */
        /* <DEDUP_REMOVED lines=21> */
[----:B------:R-:W-:Y:S01]  /*34f0*/  MOV R5, R23 ;  /* 0x0000001700057202 */ /* 0x000fe20000000f00 */
        /* <DEDUP_REMOVED lines=67> */
[----:B------:R-:W4:Y:S04]  /*3930*/  LDS.128 R52, [R3+0x1b00] ;  /* 0x001b000003347984 */ /* 0x000f280000000c00 */
        /* <DEDUP_REMOVED lines=68> */
[----:B-----5:R-:W-:-:S03]  /*3d80*/  FFMA R101, R32, R40, R101 ;  /* 0x0000002820657223 */ /* 0x020fc60000000065 */
[----:B------:R-:W4:Y:S01]  /*3d90*/  LDS.128 R56, [R2+0x1d00] ;  /* 0x001d000002387984 */ /* 0x000f220000000c00 */
        /* <DEDUP_REMOVED lines=66> */
[----:B------:R-:W5:Y:S04]  /*41c0*/  LDS.128 R8, [R3+0x1f00] ;  /* 0x001f000003087984 */ /* 0x000f680000000c00 */
[----:B--2---:R-:W-:Y:S04]  /*41d0*/  STS [R13], R24 ;  /* 0x000000180d007388 */ /* 0x004fe80000000800 */
[----:B------:R-:W-:Y:S04]  /*41e0*/  STS [R13+0x200], R25 ;  /* 0x000200190d007388 */ /* 0x000fe80000000800 */
[----:B------:R-:W-:Y:S04]  /*41f0*/  STS [R13+0x400], R26 ;  /* 0x0004001a0d007388 */ /* 0x000fe80000000800 */
[----:B------:R-:W-:Y:S04]  /*4200*/  STS [R13+0x600], R27 ;  /* 0x0006001b0d007388 */ /* 0x000fe80000000800 */
[----:B---3--:R-:W-:Y:S01]  /*4210*/  STS.128 [R14+UR6], R28 ;  /* 0x0000001c0e007988 */ /* 0x008fe20008000c06 */
[----:B------:R-:W-:Y:S01]  /*4220*/  BAR.SYNC.DEFER_BLOCKING 0x0 ;  /* 0x0000000000007b1d */ /* 0x000fe20000010000 */
        /* <DEDUP_REMOVED lines=32> */
[----:B------:R-:W-:Y:S01]  /*4430*/  LDS.128 R48, [R2] ;  /* 0x0000000002307984 */ /* 0x000fe20000000c00 */
[----:B0-----:R-:W-:-:S03]  /*4440*/  FFMA R73, R40, R52, R73 ;  /* 0x0000003428497223 */ /* 0x001fc60000000049 */
[----:B------:R-:W0:Y:S01]  /*4450*/  LDS.128 R56, [R3] ;  /* 0x0000000003387984 */ /* 0x000e220000000c00 */
[----:B------:R-:W-:-:S03]  /*4460*/  FFMA R120, R41, R52, R120 ;  /* 0x0000003429787223 */ /* 0x000fc60000000078 */
[----:B------:R-:W2:Y:S01]  /*4470*/  LDS.128 R36, [R2+0x100] ;  /* 0x0001000002247984 */ /* 0x000ea20000000c00 */
[----:B------:R-:W-:-:S03]  /*4480*/  FFMA R77, R42, R52, R77 ;  /* 0x000000342a4d7223 */ /* 0x000fc6000000004d */
[----:B------:R-:W3:Y:S01]  /*4490*/  LDS.128 R24, [R3+0x100] ;  /* 0x0001000003187984 */ /* 0x000ee20000000c00 */
        /* <DEDUP_REMOVED lines=29> */
[C---:B-----5:R-:W-:Y:S01]  /*4670*/  FFMA R15, R40.reuse, R8, R15 ;  /* 0x00000008280f7223 */ /* 0x060fe2000000000f */
        /* <DEDUP_REMOVED lines=33> */
[----:B------:R-:W4:Y:S04]  /*4890*/  LDS.128 R40, [R3+0x300] ;  /* 0x0003000003287984 */ /* 0x000f280000000c00 */
[----:B------:R-:W5:Y:S01]  /*48a0*/  LDS.128 R8, [R2+0x300] ;  /* 0x0003000002087984 */ /* 0x000f620000000c00 */
[-C--:B0-----:R-:W-:Y:S01]  /*48b0*/  FFMA R73, R48, R56.reuse, R73 ;  /* 0x0000003830497223 */ /* 0x081fe20000000049 */
        /* <DEDUP_REMOVED lines=64> */
[----:B-1----:R-:W-:-:S03]  /*4cc0*/  FFMA R73, R28, R32, R73 ;  /* 0x000000201c497223 */ /* 0x002fc60000000049 */
        /* <DEDUP_REMOVED lines=44> */
[----:B------:R-:W1:Y:S01]  /*4f90*/  LDS.128 R24, [R2+0x400] ;  /* 0x0004000002187984 */ /* 0x000e620000000c00 */
[-C--:B------:R-:W-:Y:S01]  /*4fa0*/  FFMA R91, R8, R35.reuse, R91 ;  /* 0x00000023085b7223 */ /* 0x080fe2000000005b */
[-C--:B------:R-:W-:Y:S01]  /*4fb0*/  FFMA R106, R9, R35.reuse, R106 ;  /* 0x00000023096a7223 */ /* 0x080fe2000000006a */
[-C--:B------:R-:W-:Y:S01]  /*4fc0*/  FFMA R103, R10, R35.reuse, R103 ;  /* 0x000000230a677223 */ /* 0x080fe20000000067 */
[----:B------:R-:W-:Y:S01]  /*4fd0*/  FFMA R116, R11, R35, R116 ;  /* 0x000000230b747223 */ /* 0x000fe20000000074 */
[----:B------:R-:W2:Y:S04]  /*4fe0*/  LDS.128 R28, [R3+0x500] ;  /* 0x00050000031c7984 */ /* 0x000ea80000000c00 */
[----:B------:R-:W-:Y:S04]  /*4ff0*/  LDS.128 R52, [R3+0x600] ;  /* 0x0006000003347984 */ /* 0x000fe80000000c00 */
[----:B------:R-:W3:Y:S01]  /*5000*/  LDS.128 R32, [R2+0x700] ;  /* 0x0007000002207984 */ /* 0x000ee20000000c00 */
[C---:B------:R-:W-:Y:S01]  /*5010*/  FFMA R72, R9.reuse, R40, R72 ;  /* 0x0000002809487223 */ /* 0x040fe20000000048 */
[C---:B------:R-:W-:Y:S01]  /*5020*/  FFMA R74, R9.reuse, R41, R74 ;  /* 0x00000029094a7223 */ /* 0x040fe2000000004a */
[C---:B------:R-:W-:Y:S01]  /*5030*/  FFMA R63, R9.reuse, R42, R63 ;  /* 0x0000002a093f7223 */ /* 0x040fe2000000003f */
[----:B------:R-:W-:Y:S01]  /*5040*/  FFMA R76, R9, R43, R76 ;  /* 0x0000002b094c7223 */ /* 0x000fe2000000004c */
[----:B0-----:R-:W-:Y:S01]  /*5050*/  FFMA R9, R50, R36, R93 ;  /* 0x0000002432097223 */ /* 0x001fe2000000005d */
        /* <DEDUP_REMOVED lines=13> */
[----:B------:R-:W0:Y:S01]  /*5130*/  LDS.128 R40, [R2+0x600] ;  /* 0x0006000002287984 */ /* 0x000e220000000c00 */
        /* <DEDUP_REMOVED lines=32> */
[----:B---3--:R-:W-:Y:S01]  /*5340*/  FFMA R109, R34, R52, R9 ;  /* 0x00000034226d7223 */ /* 0x008fe20000000009 */
[----:B------:R-:W2:Y:S04]  /*5350*/  LDG.E.128.CONSTANT R24, desc[UR8][R16.64+0x60] ;  /* 0x0000600810187981 */ /* 0x000ea8000c1e9d00 */
[----:B------:R1:W3:Y:S01]  /*5360*/  LDG.E.128.CONSTANT R8, desc[UR8][R20.64] ;  /* 0x0000000814087981 */ /* 0x0002e2000c1e9d00 */
        /* <DEDUP_REMOVED lines=17> */
[CC--:B------:R-:W-:Y:S01]  /*5480*/  FFMA R101, R48.reuse, R36.reuse, R101 ;  /* 0x0000002430657223 */ /* 0x0c0fe20000000065 */
[-C--:B------:R-:W-:Y:S01]  /*5490*/  FFMA R100, R49, R36.reuse, R100 ;  /* 0x0000002431647223 */ /* 0x080fe20000000064 */
[----:B------:R-:W-:Y:S01]  /*54a0*/  FFMA R110, R51, R36, R110 ;  /* 0x00000024336e7223 */ /* 0x000fe2000000006e */
[-C--:B------:R-:W-:Y:S01]  /*54b0*/  FFMA R23, R48, R37.reuse, R23 ;  /* 0x0000002530177223 */ /* 0x080fe20000000017 */
[-C--:B0-----:R-:W-:Y:S01]  /*54c0*/  FFMA R73, R40, R52.reuse, R73 ;  /* 0x0000003428497223 */ /* 0x081fe20000000049 */
        /* <DEDUP_REMOVED lines=17> */
[CC--:B------:R-:W-:Y:S01]  /*55e0*/  FFMA R52, R43.reuse, R53.reuse, R6 ;  /* 0x000000352b347223 */ /* 0x0c0fe20000000006 */
[----:B------:R-:W-:Y:S01]  /*55f0*/  FFMA R107, R32, R53, R23 ;  /* 0x00000035206b7223 */ /* 0x000fe20000000017 */
[----:B------:R-:W-:Y:S01]  /*5600*/  FFMA R100, R43, R54, R22 ;  /* 0x000000362b647223 */ /* 0x000fe20000000016 */
[----:B------:R-:W-:Y:S01]  /*5610*/  MOV R6, R20 ;  /* 0x0000001400067202 */ /* 0x000fe20000000f00 */
[----:B------:R-:W0:Y:S01]  /*5620*/  LDS.128 R48, [R2+0x800] ;  /* 0x0008000002307984 */ /* 0x000e220000000c00 */
[----:B------:R-:W-:-:S03]  /*5630*/  MOV R7, R21 ;  /* 0x0000001500077202 */ /* 0x000fc60000000f00 */
[----:B-1----:R-:W1:Y:S01]  /*5640*/  LDS.128 R20, [R3+0x900] ;  /* 0x0009000003147984 */ /* 0x002e620000000c00 */
        /* <DEDUP_REMOVED lines=13> */
[----:B------:R-:W5:Y:S01]  /*5720*/  LDS.128 R36, [R2+0x900] ;  /* 0x0009000002247984 */ /* 0x000f620000000c00 */
        /* <DEDUP_REMOVED lines=41> */
[----:B------:R-:W4:Y:S01]  /*59c0*/  LDS.128 R32, [R2+0xa00] ;  /* 0x000a000002207984 */ /* 0x000f220000000c00 */
[----:B0-----:R-:W-:Y:S01]  /*59d0*/  FFMA R52, R51, R57, R52 ;  /* 0x0000003933347223 */ /* 0x001fe20000000034 */
[----:B------:R-:W-:-:S02]  /*59e0*/  FFMA R73, R48, R56, R73 ;  /* 0x0000003830497223 */ /* 0x000fc40000000049 */
[----:B------:R-:W0:Y:S01]  /*59f0*/  LDS.128 R28, [R2+0xb00] ;  /* 0x000b0000021c7984 */ /* 0x000e220000000c00 */
[-C--:B------:R-:W-:Y:S01]  /*5a00*/  FFMA R120, R49, R56.reuse, R120 ;  /* 0x0000003831787223 */ /* 0x080fe20000000078 */
[-C--:B------:R-:W-:Y:S01]  /*5a10*/  FFMA R77, R50, R56.reuse, R77 ;  /* 0x00000038324d7223 */ /* 0x080fe2000000004d */
[----:B------:R-:W-:Y:S01]  /*5a20*/  FFMA R122, R51, R56, R122 ;  /* 0x00000038337a7223 */ /* 0x000fe2000000007a */
[-C--:B------:R-:W-:Y:S01]  /*5a30*/  FFMA R75, R48, R57.reuse, R75 ;  /* 0x00000039304b7223 */ /* 0x080fe2000000004b */
[CC--:B------:R-:W-:Y:S01]  /*5a40*/  FFMA R84, R49.reuse, R57.reuse, R84 ;  /* 0x0000003931547223 */ /* 0x0c0fe20000000054 */
        /* <DEDUP_REMOVED lines=58> */
[-C--:B----4-:R-:W-:Y:S01]  /*5df0*/  FFMA R20, R35, R41.reuse, R52 ;  /* 0x0000002923147223 */ /* 0x090fe20000000034 */
[----:B------:R-:W-:Y:S04]  /*5e00*/  LDS.128 R56, [R3+0xc00] ;  /* 0x000c000003387984 */ /* 0x000fe80000000c00 */
[----:B------:R-:W4:Y:S04]  /*5e10*/  LDS.128 R36, [R2+0xd00] ;  /* 0x000d000002247984 */ /* 0x000f280000000c00 */
[----:B------:R-:W5:Y:S01]  /*5e20*/  LDS.128 R52, [R2+0xc00] ;  /* 0x000c000002347984 */ /* 0x000f620000000c00 */
[-C--:B------:R-:W-:Y:S01]  /*5e30*/  FFMA R73, R32, R40.reuse, R73 ;  /* 0x0000002820497223 */ /* 0x080fe20000000049 */
[-C--:B------:R-:W-:Y:S01]  /*5e40*/  FFMA R120, R33, R40.reuse, R120 ;  /* 0x0000002821787223 */ /* 0x080fe20000000078 */
[-C--:B------:R-:W-:Y:S01]  /*5e50*/  FFMA R77, R34, R40.reuse, R77 ;  /* 0x00000028224d7223 */ /* 0x080fe2000000004d */
[-C--:B------:R-:W-:Y:S01]  /*5e60*/  FFMA R122, R35, R40.reuse, R122 ;  /* 0x00000028237a7223 */ /* 0x080fe2000000007a */
[-C--:B0-----:R-:W-:Y:S01]  /*5e70*/  FFMA R101, R28, R40.reuse, R101 ;  /* 0x000000281c657223 */ /* 0x081fe20000000065 */
[-C--:B------:R-:W-:Y:S01]  /*5e80*/  FFMA R126, R29, R40.reuse, R126 ;  /* 0x000000281d7e7223 */ /* 0x080fe2000000007e */
[CC--:B------:R-:W-:Y:S01]  /*5e90*/  FFMA R109, R30.reuse, R40.reuse, R109 ;  /* 0x000000281e6d7223 */ /* 0x0c0fe2000000006d */
[----:B------:R-:W-:Y:S01]  /*5ea0*/  FFMA R110, R31, R40, R110 ;  /* 0x000000281f6e7223 */ /* 0x000fe2000000006e */
[-C--:B------:R-:W-:Y:S01]  /*5eb0*/  FFMA R40, R29, R41.reuse, R102 ;  /* 0x000000291d287223 */ /* 0x080fe20000000066 */
[C---:B------:R-:W-:Y:S01]  /*5ec0*/  FFMA R21, R30.reuse, R41, R95 ;  /* 0x000000291e157223 */ /* 0x040fe2000000005f */
[CC--:B------:R-:W-:Y:S01]  /*5ed0*/  FFMA R22, R35.reuse, R42.reuse, R100 ;  /* 0x0000002a23167223 */ /* 0x0c0fe20000000064 */
[----:B------:R-:W-:Y:S01]  /*5ee0*/  FFMA R23, R30, R42, R97 ;  /* 0x0000002a1e177223 */ /* 0x000fe20000000061 */
[----:B------:R-:W-:Y:S01]  /*5ef0*/  FFMA R102, R35, R43, R96 ;  /* 0x0000002b23667223 */ /* 0x000fe20000000060 */
[C---:B-1----:R-:W-:Y:S01]  /*5f00*/  FFMA R96, R34.reuse, R49, R60 ;  /* 0x0000003122607223 */ /* 0x042fe2000000003c */
[----:B------:R-:W-:Y:S01]  /*5f10*/  FFMA R100, R34, R51, R62 ;  /* 0x0000003322647223 */ /* 0x000fe2000000003e */
[-C--:B------:R-:W-:Y:S01]  /*5f20*/  FFMA R95, R28, R50.reuse, R61 ;  /* 0x000000321c5f7223 */ /* 0x080fe2000000003d */
[----:B------:R-:W-:Y:S01]  /*5f30*/  FFMA R97, R29, R50, R63 ;  /* 0x000000321d617223 */ /* 0x000fe2000000003f */
[-C--:B------:R-:W-:Y:S01]  /*5f40*/  FFMA R15, R32, R48.reuse, R15 ;  /* 0x00000030200f7223 */ /* 0x080fe2000000000f */
[----:B------:R-:W0:Y:S01]  /*5f50*/  LDS.128 R60, [R3+0xd00] ;  /* 0x000d0000033c7984 */ /* 0x000e220000000c00 */
        /* <DEDUP_REMOVED lines=31> */
[-C--:B------:R-:W-:Y:S01]  /*6150*/  FFMA R85, R34, R50.reuse, R85 ;  /* 0x0000003222557223 */ /* 0x080fe20000000055 */
[C---:B------:R-:W-:Y:S01]  /*6160*/  FFMA R66, R35.reuse, R49, R66 ;  /* 0x0000003123427223 */ /* 0x040fe20000000042 */
[C---:B------:R-:W-:Y:S01]  /*6170*/  FFMA R87, R35.reuse, R50, R87 ;  /* 0x0000003223577223 */ /* 0x040fe20000000057 */
[----:B------:R-:W-:Y:S01]  /*6180*/  FFMA R68, R35, R51, R68 ;  /* 0x0000003323447223 */ /* 0x000fe20000000044 */
[C---:B----4-:R-:W-:Y:S01]  /*6190*/  FFMA R48, R37.reuse, R56, R126 ;  /* 0x0000003825307223 */ /* 0x050fe2000000007e */
[----:B------:R-:W-:Y:S01]  /*61a0*/  FFMA R136, R37, R57, R40 ;  /* 0x0000003925887223 */ /* 0x000fe20000000028 */
[C---:B------:R-:W-:Y:S01]  /*61b0*/  FFMA R70, R28.reuse, R49, R70 ;  /* 0x000000311c467223 */ /* 0x040fe20000000046 */
        /* <DEDUP_REMOVED lines=8> */
[----:B------:R-:W-:Y:S01]  /*6240*/  FFMA R118, R31, R51, R118 ;  /* 0x000000331f767223 */ /* 0x000fe20000000076 */
[CC--:B-----5:R-:W-:Y:S01]  /*6250*/  FFMA R126, R55.reuse, R57.reuse, R20 ;  /* 0x00000039377e7223 */ /* 0x0e0fe20000000014 */
[C---:B------:R-:W-:Y:S01]  /*6260*/  FFMA R115, R38.reuse, R57, R21 ;  /* 0x0000003926737223 */ /* 0x040fe20000000015 */
[-C--:B------:R-:W-:Y:S01]  /*6270*/  FFMA R128, R55, R58.reuse, R22 ;  /* 0x0000003a37807223 */ /* 0x080fe20000000016 */
[----:B------:R-:W-:Y:S01]  /*6280*/  FFMA R117, R38, R58, R23 ;  /* 0x0000003a26757223 */ /* 0x000fe20000000017 */
[----:B------:R-:W-:Y:S04]  /*6290*/  LDS.128 R32, [R2+0xe00] ;  /* 0x000e000002207984 */ /* 0x000fe80000000c00 */
[----:B------:R-:W1:Y:S04]  /*62a0*/  LDS.128 R40, [R3+0xe00] ;  /* 0x000e000003287984 */ /* 0x000e680000000c00 */
[----:B------:R-:W4:Y:S04]  /*62b0*/  LDS.128 R20, [R2+0xf00] ;  /* 0x000f000002147984 */ /* 0x000f280000000c00 */
[----:B------:R-:W5:Y:S01]  /*62c0*/  LDS.128 R28, [R3+0xf00] ;  /* 0x000f0000031c7984 */ /* 0x000f620000000c00 */
        /* <DEDUP_REMOVED lines=11> */
[-C--:B------:R-:W-:Y:S01]  /*6380*/  FFMA R107, R36, R57.reuse, R107 ;  /* 0x00000039246b7223 */ /* 0x080fe2000000006b */
[C---:B------:R-:W-:Y:S01]  /*6390*/  FFMA R150, R39.reuse, R57, R112 ;  /* 0x0000003927967223 */ /* 0x040fe20000000070 */
[----:B0-----:R-:W-:Y:S01]  /*63a0*/  FFMA R15, R52, R60, R15 ;  /* 0x0000003c340f7223 */ /* 0x001fe2000000000f */
[----:B--2---:R0:W-:Y:S04]  /*63b0*/  STS [R13+0x1000], R24 ;  /* 0x001000180d007388 */ /* 0x0041e80000000800 */
[----:B------:R0:W-:Y:S04]  /*63c0*/  STS [R13+0x1200], R25 ;  /* 0x001200190d007388 */ /* 0x0001e80000000800 */
[----:B------:R0:W-:Y:S04]  /*63d0*/  STS [R13+0x1400], R26 ;  /* 0x0014001a0d007388 */ /* 0x0001e80000000800 */
[----:B------:R0:W-:Y:S04]  /*63e0*/  STS [R13+0x1600], R27 ;  /* 0x0016001b0d007388 */ /* 0x0001e80000000800 */
[----:B---3--:R0:W-:Y:S01]  /*63f0*/  STS.128 [R14+UR6+0x1000], R8 ;  /* 0x001000080e007988 */ /* 0x0081e20008000c06 */
[C---:B------:R-:W-:Y:S01]  /*6400*/  FFMA R57, R36.reuse, R58, R89 ;  /* 0x0000003a24397223 */ /* 0x040fe20000000059 */
[C---:B------:R-:W-:Y:S01]  /*6410*/  FFMA R109, R36.reuse, R59, R91 ;  /* 0x0000003b246d7223 */ /* 0x040fe2000000005b */
[C---:B------:R-:W-:Y:S01]  /*6420*/  FFMA R93, R36.reuse, R60, R93 ;  /* 0x0000003c245d7223 */ /* 0x040fe2000000005d */
[C---:B------:R-:W-:Y:S01]  /*6430*/  FFMA R134, R36.reuse, R61, R70 ;  /* 0x0000003d24867223 */ /* 0x040fe20000000046 */
[----:B------:R-:W-:Y:S01]  /*6440*/  FFMA R95, R36, R62, R95 ;  /* 0x0000003e245f7223 */ /* 0x000fe2000000005f */
[-C--:B------:R-:W-:Y:S01]  /*6450*/  FFMA R51, R54, R58.reuse, R81 ;  /* 0x0000003a36337223 */ /* 0x080fe20000000051 */
[-C--:B------:R-:W-:Y:S01]  /*6460*/  FFMA R152, R39, R58.reuse, R114 ;  /* 0x0000003a27987223 */ /* 0x080fe20000000072 */
[C---:B------:R-:W-:Y:S01]  /*6470*/  FFMA R140, R37.reuse, R59, R106 ;  /* 0x0000003b258c7223 */ /* 0x040fe2000000006a */
[----:B------:R-:W-:Y:S01]  /*6480*/  FFMA R36, R36, R63, R98 ;  /* 0x0000003f24247223 */ /* 0x000fe20000000062 */
[----:B------:R-:W-:Y:S01]  /*6490*/  FFMA R138, R37, R58, R104 ;  /* 0x0000003a258a7223 */ /* 0x000fe20000000068 */
[-C--:B------:R-:W-:Y:S01]  /*64a0*/  FFMA R69, R52, R59.reuse, R69 ;  /* 0x0000003b34457223 */ /* 0x080fe20000000045 */
[-C--:B------:R-:W-:Y:S01]  /*64b0*/  FFMA R88, R53, R59.reuse, R88 ;  /* 0x0000003b35587223 */ /* 0x080fe20000000058 */
[-C--:B------:R-:W-:Y:S01]  /*64c0*/  FFMA R114, R55, R59.reuse, R102 ;  /* 0x0000003b37727223 */ /* 0x080fe20000000066 */
[-C--:B------:R-:W-:Y:S01]  /*64d0*/  FFMA R103, R38, R59.reuse, R103 ;  /* 0x0000003b26677223 */ /* 0x080fe20000000067 */
[----:B------:R-:W-:Y:S01]  /*64e0*/  FFMA R154, R39, R59, R116 ;  /* 0x0000003b279a7223 */ /* 0x000fe20000000074 */
[C---:B------:R-:W-:Y:S01]  /*64f0*/  FFMA R84, R52.reuse, R61, R46 ;  /* 0x0000003d34547223 */ /* 0x040fe2000000002e */
[-C--:B------:R-:W-:Y:S01]  /*6500*/  FFMA R77, R52, R62.reuse, R45 ;  /* 0x0000003e344d7223 */ /* 0x080fe2000000002d */
[C---:B------:R-:W-:Y:S01]  /*6510*/  FFMA R89, R53.reuse, R62, R47 ;  /* 0x0000003e35597223 */ /* 0x040fe2000000002f */
[C---:B------:R-:W-:Y:S01]  /*6520*/  FFMA R106, R53.reuse, R63, R94 ;  /* 0x0000003f356a7223 */ /* 0x040fe2000000005e */
[----:B------:R-:W-:Y:S01]  /*6530*/  FFMA R71, R54, R60, R71 ;  /* 0x0000003c36477223 */ /* 0x000fe20000000047 */
[----:B-1----:R-:W-:Y:S01]  /*6540*/  FFMA R98, R34, R43, R101 ;  /* 0x0000002b22627223 */ /* 0x002fe20000000065 */
[CC--:B------:R-:W-:Y:S01]  /*6550*/  FFMA R67, R52.reuse, R58.reuse, R67 ;  /* 0x0000003a34437223 */ /* 0x0c0fe20000000043 */
[C---:B------:R-:W-:Y:S01]  /*6560*/  FFMA R86, R53.reuse, R58, R86 ;  /* 0x0000003a35567223 */ /* 0x040fe20000000056 */
[----:B------:R-:W-:Y:S01]  /*6570*/  FFMA R82, R52, R63, R82 ;  /* 0x0000003f34527223 */ /* 0x000fe20000000052 */
[C---:B------:R-:W-:Y:S01]  /*6580*/  FFMA R90, R53.reuse, R60, R90 ;  /* 0x0000003c355a7223 */ /* 0x040fe2000000005a */
[-C--:B------:R-:W-:Y:S01]  /*6590*/  FFMA R104, R53, R61.reuse, R92 ;  /* 0x0000003d35687223 */ /* 0x080fe2000000005c */
[----:B------:R-:W-:Y:S01]  /*65a0*/  FFMA R65, R38, R62, R65 ;  /* 0x0000003e26417223 */ /* 0x000fe20000000041 */
[-C--:B------:R-:W-:Y:S01]  /*65b0*/  FFMA R81, R32, R40.reuse, R73 ;  /* 0x0000002820517223 */ /* 0x080fe20000000049 */
[-C--:B------:R-:W-:Y:S01]  /*65c0*/  FFMA R94, R33, R40.reuse, R120 ;  /* 0x00000028215e7223 */ /* 0x080fe20000000078 */
[-C--:B------:R-:W-:Y:S01]  /*65d0*/  FFMA R59, R34, R40.reuse, R49 ;  /* 0x00000028223b7223 */ /* 0x080fe20000000031 */
[-C--:B------:R-:W-:Y:S01]  /*65e0*/  FFMA R46, R35, R40.reuse, R122 ;  /* 0x00000028232e7223 */ /* 0x080fe2000000007a */
[-C--:B----4-:R-:W-:Y:S01]  /*65f0*/  FFMA R45, R20, R40.reuse, R111 ;  /* 0x00000028142d7223 */ /* 0x090fe2000000006f */
[-C--:B------:R-:W-:Y:S01]  /*6600*/  FFMA R48, R21, R40.reuse, R48 ;  /* 0x0000002815307223 */ /* 0x080fe20000000030 */
[-C--:B------:R-:W-:Y:S01]  /*6610*/  FFMA R47, R22, R40.reuse, R113 ;  /* 0x00000028162f7223 */ /* 0x080fe20000000071 */
[----:B------:R-:W-:Y:S01]  /*6620*/  FFMA R50, R23, R40, R50 ;  /* 0x0000002817327223 */ /* 0x000fe20000000032 */
[----:B-----5:R-:W-:Y:S01]  /*6630*/  FFMA R101, R32, R28, R15 ;  /* 0x0000001c20657223 */ /* 0x020fe2000000000f */
        /* <DEDUP_REMOVED lines=11> */
[CC--:B------:R-:W-:Y:S01]  /*66f0*/  FFMA R99, R38.reuse, R60.reuse, R99 ;  /* 0x0000003c26637223 */ /* 0x0c0fe20000000063 */
[C---:B------:R-:W-:Y:S01]  /*6700*/  FFMA R148, R38.reuse, R61, R78 ;  /* 0x0000003d26947223 */ /* 0x040fe2000000004e */
[----:B------:R-:W-:Y:S01]  /*6710*/  FFMA R108, R38, R63, R108 ;  /* 0x0000003f266c7223 */ /* 0x000fe2000000006c */
[C---:B------:R-:W-:Y:S01]  /*6720*/  FFMA R124, R39.reuse, R60, R124 ;  /* 0x0000003c277c7223 */ /* 0x040fe2000000007c */
[C---:B------:R-:W-:Y:S01]  /*6730*/  FFMA R80, R39.reuse, R61, R80 ;  /* 0x0000003d27507223 */ /* 0x040fe20000000050 */
[C---:B------:R-:W-:Y:S01]  /*6740*/  FFMA R105, R39.reuse, R62, R105 ;  /* 0x0000003e27697223 */ /* 0x040fe20000000069 */
[----:B------:R-:W-:Y:S01]  /*6750*/  FFMA R118, R39, R63, R118 ;  /* 0x0000003f27767223 */ /* 0x000fe20000000076 */
[----:B------:R-:W-:Y:S01]  /*6760*/  FFMA R92, R34, R41, R79 ;  /* 0x00000029225c7223 */ /* 0x000fe2000000004f */
[----:B------:R-:W-:Y:S01]  /*6770*/  IADD3 R40, P0, PT, R18, 0x4000, RZ ;  /* 0x0000400012287810 */ /* 0x000fe20007f1e0ff */
[-C--:B------:R-:W-:Y:S01]  /*6780*/  FFMA R79, R34, R42.reuse, R51 ;  /* 0x0000002a224f7223 */ /* 0x080fe20000000033 */
[----:B------:R-:W-:Y:S01]  /*6790*/  IADD3 R15, P1, PT, R16, 0x80, RZ ;  /* 0x00000080100f7810 */ /* 0x000fe20007f3e0ff */
[C---:B------:R-:W-:Y:S01]  /*67a0*/  FFMA R62, R20.reuse, R43, R109 ;  /* 0x0000002b143e7223 */ /* 0x040fe2000000006d */
[-C--:B------:R-:W-:Y:S01]  /*67b0*/  FFMA R96, R33, R41.reuse, R56 ;  /* 0x0000002921607223 */ /* 0x080fe20000000038 */
[C---:B------:R-:W-:Y:S01]  /*67c0*/  FFMA R54, R20.reuse, R41, R107 ;  /* 0x0000002914367223 */ /* 0x040fe2000000006b */
[----:B------:R-:W-:Y:S01]  /*67d0*/  FFMA R51, R20, R42, R57 ;  /* 0x0000002a14337223 */ /* 0x000fe20000000039 */
[CC--:B------:R-:W-:Y:S01]  /*67e0*/  FFMA R70, R35.reuse, R43.reuse, R114 ;  /* 0x0000002b23467223 */ /* 0x0c0fe20000000072 */
[----:B------:R-:W-:Y:S01]  /*67f0*/  FFMA R66, R22, R43, R103 ;  /* 0x0000002b16427223 */ /* 0x000fe20000000067 */
        /* <DEDUP_REMOVED lines=12> */
[CC--:B------:R-:W-:Y:S01]  /*68c0*/  FFMA R120, R32.reuse, R43.reuse, R69 ;  /* 0x0000002b20787223 */ /* 0x0c0fe20000000045 */
[-C--:B------:R-:W-:Y:S01]  /*68d0*/  FFMA R102, R33, R43.reuse, R88 ;  /* 0x0000002b21667223 */ /* 0x080fe20000000058 */
[-C--:B------:R-:W-:Y:S01]  /*68e0*/  FFMA R64, R21, R43.reuse, R140 ;  /* 0x0000002b15407223 */ /* 0x080fe2000000008c */
[----:B------:R-:W-:Y:S01]  /*68f0*/  FFMA R68, R23, R43, R154 ;  /* 0x0000002b17447223 */ /* 0x000fe2000000009a */
[C---:B------:R-:W-:Y:S01]  /*6900*/  FFMA R114, R32.reuse, R29, R84 ;  /* 0x0000001d20727223 */ /* 0x040fe20000000054 */
[C---:B------:R-:W-:Y:S01]  /*6910*/  FFMA R103, R32.reuse, R30, R77 ;  /* 0x0000001e20677223 */ /* 0x040fe2000000004d */
[----:B------:R-:W-:Y:S01]  /*6920*/  FFMA R122, R32, R31, R82 ;  /* 0x0000001f207a7223 */ /* 0x000fe20000000052 */
[C---:B------:R-:W-:Y:S01]  /*6930*/  FFMA R107, R33.reuse, R28, R90 ;  /* 0x0000001c216b7223 */ /* 0x040fe2000000005a */
[-C--:B------:R-:W-:Y:S01]  /*6940*/  FFMA R71, R22, R30.reuse, R65 ;  /* 0x0000001e16477223 */ /* 0x080fe20000000041 */
        /* <DEDUP_REMOVED lines=25> */
[----:B------:R-:W-:-:S02]  /*6ae0*/  IADD3.X R41, PT, PT, RZ, R19, RZ, P0, !PT ;  /* 0x00000013ff297210 */ /* 0x000fc400007fe4ff */
[----:B------:R-:W-:Y:S01]  /*6af0*/  IADD3.X R42, PT, PT, RZ, R17, RZ, P1, !PT ;  /* 0x00000011ff2a7210 */ /* 0x000fe20000ffe4ff */
[----:B------:R-:W-:Y:S01]  /*6b00*/  UMOV UR4, URZ ;  /* 0x000000ff00047c82 */ /* 0x000fe20008000000 */
[----:B0-----:R-:W-:Y:S06]  /*6b10*/  BAR.SYNC.DEFER_BLOCKING 0x0 ;  /* 0x0000000000007b1d */ /* 0x001fec0000010000 */
.L_x_33:
[----:B------:R-:W-:Y:S04]  /*6b20*/  LDS.128 R32, [R2+0x1000] ;  /* 0x0010000002207984 */ /* 0x000fe80000000c00 */
[----:B------:R-:W0:Y:S04]  /*6b30*/  LDS.128 R36, [R3+0x1000] ;  /* 0x0010000003247984 */ /* 0x000e280000000c00 */
[----:B------:R-:W1:Y:S04]  /*6b40*/  LDS.128 R24, [R3+0x1100] ;  /* 0x0011000003187984 */ /* 0x000e680000000c00 */
[----:B------:R-:W2:Y:S04]  /*6b50*/  LDS.128 R28, [R2+0x1100] ;  /* 0x00110000021c7984 */ /* 0x000ea80000000c00 */
[----:B------:R-:W-:Y:S04]  /*6b60*/  LDS.128 R16, [R2+0x1200] ;  /* 0x0012000002107984 */ /* 0x000fe80000000c00 */
[----:B------:R-:W3:Y:S04]  /*6b70*/  LDS.128 R20, [R3+0x1200] ;  /* 0x0012000003147984 */ /* 0x000ee80000000c00 */
        /* <DEDUP_REMOVED lines=99> */
[CC--:B0-----:R-:W-:Y:S01]  /*71b0*/  FFMA R43, R32.reuse, R8.reuse, R43 ;  /* 0x00000008202b7223 */ /* 0x0c1fe2000000002b */
[-C--:B------:R-:W-:Y:S01]  /*71c0*/  FFMA R72, R32, R9.reuse, R72 ;  /* 0x0000000920487223 */ /* 0x080fe20000000048 */
[CC--:B------:R-:W-:Y:S01]  /*71d0*/  FFMA R73, R33.reuse, R8.reuse, R73 ;  /* 0x0000000821497223 */ /* 0x0c0fe20000000049 */
[----:B------:R-:W0:Y:S01]  /*71e0*/  LDS.128 R28, [R3+0x1400] ;  /* 0x00140000031c7984 */ /* 0x000e220000000c00 */
[-C--:B------:R-:W-:Y:S01]  /*71f0*/  FFMA R86, R33, R9.reuse, R86 ;  /* 0x0000000921567223 */ /* 0x080fe20000000056 */
[CC--:B------:R-:W-:Y:S01]  /*7200*/  FFMA R69, R34.reuse, R8.reuse, R69 ;  /* 0x0000000822457223 */ /* 0x0c0fe20000000045 */
[-C--:B------:R-:W-:Y:S01]  /*7210*/  FFMA R84, R34, R9.reuse, R84 ;  /* 0x0000000922547223 */ /* 0x080fe20000000054 */
[----:B------:R-:W1:Y:S01]  /*7220*/  LDS.128 R16, [R2+0x1500] ;  /* 0x0015000002107984 */ /* 0x000e620000000c00 */
[C---:B------:R-:W-:Y:S01]  /*7230*/  FFMA R65, R35.reuse, R8, R65 ;  /* 0x0000000823417223 */ /* 0x040fe20000000041 */
[----:B------:R-:W-:Y:S01]  /*7240*/  FFMA R80, R35, R9, R80 ;  /* 0x0000000923507223 */ /* 0x000fe20000000050 */
[C---:B------:R-:W-:Y:S01]  /*7250*/  FFMA R45, R32.reuse, R20, R45 ;  /* 0x00000014202d7223 */ /* 0x040fe2000000002d */
        /* <DEDUP_REMOVED lines=24> */
[----:B------:R-:W-:Y:S01]  /*73e0*/  MOV R8, R15 ;  /* 0x0000000f00087202 */ /* 0x000fe20000000f00 */
[----:B------:R-:W-:Y:S01]  /*73f0*/  LDS.128 R20, [R2+0x1600] ;  /* 0x0016000002147984 */ /* 0x000fe20000000c00 */
[----:B------:R-:W-:-:S02]  /*7400*/  MOV R9, R42 ;  /* 0x0000002a00097202 */ /* 0x000fc40000000f00 */
[----:B------:R-:W-:Y:S01]  /*7410*/  MOV R10, R40 ;  /* 0x00000028000a7202 */ /* 0x000fe20000000f00 */
[----:B------:R-:W3:Y:S01]  /*7420*/  LDS.128 R32, [R3+0x1600] ;  /* 0x0016000003207984 */ /* 0x000ee20000000c00 */
[----:B------:R-:W-:Y:S01]  /*7430*/  MOV R11, R41 ;  /* 0x00000029000b7202 */ /* 0x000fe20000000f00 */
        /* <DEDUP_REMOVED lines=47> */
[----:B------:R-:W2:Y:S01]  /*7730*/  LDG.E.128.CONSTANT R28, desc[UR8][R8.64] ;  /* 0x00000008081c7981 */ /* 0x000ea2000c1e9d00 */
[----:B------:R-:W-:Y:S01]  /*7740*/  FFMA R82, R19, R27, R82 ;  /* 0x0000001b13527223 */ /* 0x000fe20000000052 */
[C---:B------:R-:W-:Y:S01]  /*7750*/  FFMA R101, R36.reuse, R24, R101 ;  /* 0x0000001824657223 */ /* 0x040fe20000000065 */
[C---:B------:R-:W-:Y:S01]  /*7760*/  FFMA R114, R36.reuse, R25, R114 ;  /* 0x0000001924727223 */ /* 0x040fe20000000072 */
[----:B------:R-:W4:Y:S01]  /*7770*/  LDG.E.128.CONSTANT R16, desc[UR8][R10.64] ;  /* 0x000000080a107981 */ /* 0x000f22000c1e9d00 */
        /* <DEDUP_REMOVED lines=154> */
[----:B------:R-:W5:Y:S01]  /*8120*/  LDS.128 R52, [R3+0x1d00] ;  /* 0x001d000003347984 */ /* 0x000f620000000c00 */
        /* <DEDUP_REMOVED lines=33> */
[-C--:B0-----:R-:W-:Y:S01]  /*8340*/  FFMA R15, R21, R24.reuse, R94 ;  /* 0x00000018150f7223 */ /* 0x081fe2000000005e */
        /* <DEDUP_REMOVED lines=37> */
[C---:B-----5:R-:W-:Y:S01]  /*85a0*/  FFMA R101, R20.reuse, R52, R101 ;  /* 0x0000003414657223 */ /* 0x060fe20000000065 */
        /* <DEDUP_REMOVED lines=28> */
[----:B------:R-:W1:Y:S04]  /*8770*/  LDS.128 R20, [R2+0x1f00] ;  /* 0x001f000002147984 */ /* 0x000e680000000c00 */
[----:B--2---:R2:W-:Y:S04]  /*8780*/  STS [R13], R28 ;  /* 0x0000001c0d007388 */ /* 0x0045e80000000800 */
[----:B------:R-:W-:Y:S04]  /*8790*/  STS [R13+0x200], R29 ;  /* 0x0002001d0d007388 */ /* 0x000fe80000000800 */
[----:B------:R5:W-:Y:S04]  /*87a0*/  STS [R13+0x400], R30 ;  /* 0x0004001e0d007388 */ /* 0x000be80000000800 */
[----:B------:R-:W-:Y:S04]  /*87b0*/  STS [R13+0x600], R31 ;  /* 0x0006001f0d007388 */ /* 0x000fe80000000800 */
[----:B----4-:R-:W-:Y:S01]  /*87c0*/  STS.128 [R14+UR6], R16 ;  /* 0x000000100e007988 */ /* 0x010fe20008000c06 */
[----:B------:R-:W-:Y:S01]  /*87d0*/  BAR.SYNC.DEFER_BLOCKING 0x0 ;  /* 0x0000000000007b1d */ /* 0x000fe20000010000 */
        /* <DEDUP_REMOVED lines=33> */
[----:B------:R-:W-:Y:S04]  /*89f0*/  LDS.128 R36, [R2] ;  /* 0x0000000002247984 */ /* 0x000fe80000000c00 */
[----:B------:R-:W3:Y:S04]  /*8a00*/  LDS.128 R52, [R3] ;  /* 0x0000000003347984 */ /* 0x000ee80000000c00 */
[----:B------:R-:W4:Y:S01]  /*8a10*/  LDS.128 R16, [R3+0x100] ;  /* 0x0001000003107984 */ /* 0x000f220000000c00 */
        /* <DEDUP_REMOVED lines=20> */
[C---:B--2---:R-:W-:Y:S01]  /*8b60*/  FFMA R28, R51.reuse, R40, R105 ;  /* 0x00000028331c7223 */ /* 0x044fe20000000069 */
[C---:B------:R-:W-:Y:S01]  /*8b70*/  FFMA R108, R51.reuse, R41, R108 ;  /* 0x00000029336c7223 */ /* 0x040fe2000000006c */
[C---:B-----5:R-:W-:Y:S01]  /*8b80*/  FFMA R30, R51.reuse, R42, R87 ;  /* 0x0000002a331e7223 */ /* 0x060fe20000000057 */
        /* <DEDUP_REMOVED lines=26> */
[CC--:B------:R-:W-:Y:S01]  /*8d30*/  FFMA R21, R22.reuse, R41.reuse, R58 ;  /* 0x0000002916157223 */ /* 0x0c0fe2000000003a */
[C---:B------:R-:W-:Y:S01]  /*8d40*/  FFMA R124, R23.reuse, R40, R124 ;  /* 0x00000028177c7223 */ /* 0x040fe2000000007c */
[C---:B------:R-:W-:Y:S01]  /*8d50*/  FFMA R60, R23.reuse, R41, R60 ;  /* 0x00000029173c7223 */ /* 0x040fe2000000003c */
[C---:B------:R-:W-:Y:S01]  /*8d60*/  FFMA R99, R22.reuse, R42, R99 ;  /* 0x0000002a16637223 */ /* 0x040fe20000000063 */
[-C--:B------:R-:W-:Y:S01]  /*8d70*/  FFMA R73, R22, R43.reuse, R66 ;  /* 0x0000002b16497223 */ /* 0x080fe20000000042 */
[----:B------:R-:W-:Y:S01]  /*8d80*/  FFMA R68, R23, R43, R68 ;  /* 0x0000002b17447223 */ /* 0x000fe20000000044 */
[-C--:B---3--:R-:W-:Y:S01]  /*8d90*/  FFMA R81, R36, R52.reuse, R81 ;  /* 0x0000003424517223 */ /* 0x088fe20000000051 */
        /* <DEDUP_REMOVED lines=21> */
[----:B------:R-:W-:Y:S01]  /*8ef0*/  LDS.128 R28, [R2+0x200] ;  /* 0x00020000021c7984 */ /* 0x000fe20000000c00 */
[-C--:B------:R-:W-:Y:S01]  /*8f00*/  FFMA R77, R36, R53.reuse, R77 ;  /* 0x00000035244d7223 */ /* 0x080fe2000000004d */
[-C--:B------:R-:W-:Y:S01]  /*8f10*/  FFMA R96, R37, R53.reuse, R96 ;  /* 0x0000003525607223 */ /* 0x080fe20000000060 */
[-C--:B------:R-:W-:Y:S01]  /*8f20*/  FFMA R15, R38, R53.reuse, R15 ;  /* 0x00000035260f7223 */ /* 0x080fe2000000000f */
[----:B------:R-:W0:Y:S01]  /*8f30*/  LDS.128 R32, [R3+0x200] ;  /* 0x0002000003207984 */ /* 0x000e220000000c00 */
[----:B------:R-:W-:Y:S01]  /*8f40*/  FFMA R108, R39, R53, R108 ;  /* 0x00000035276c7223 */ /* 0x000fe2000000006c */
[-C--:B------:R-:W-:Y:S01]  /*8f50*/  FFMA R85, R36, R54.reuse, R85 ;  /* 0x0000003624557223 */ /* 0x080fe20000000055 */
[CC--:B------:R-:W-:Y:S01]  /*8f60*/  FFMA R94, R37.reuse, R54.reuse, R94 ;  /* 0x00000036255e7223 */ /* 0x0c0fe2000000005e */
[----:B------:R-:W1:Y:S01]  /*8f70*/  LDS.128 R20, [R2+0x300] ;  /* 0x0003000002147984 */ /* 0x000e620000000c00 */
        /* <DEDUP_REMOVED lines=24> */
[----:B------:R-:W-:Y:S01]  /*9100*/  FFMA R42, R27, R54, R42 ;  /* 0x000000361b2a7223 */ /* 0x000fe2000000002a */
[C---:B------:R-:W-:Y:S01]  /*9110*/  FFMA R56, R25.reuse, R53, R56 ;  /* 0x0000003519387223 */ /* 0x040fe20000000038 */
        /* <DEDUP_REMOVED lines=12> */
[----:B-1----:R-:W-:Y:S01]  /*91e0*/  FFMA R53, R22, R32, R47 ;  /* 0x0000002016357223 */ /* 0x002fe2000000002f */
        /* <DEDUP_REMOVED lines=78> */
[CC--:B------:R-:W-:Y:S01]  /*96d0*/  FFMA R99, R18.reuse, R42.reuse, R99 ;  /* 0x0000002a12637223 */ /* 0x0c0fe20000000063 */
[----:B------:R-:W-:Y:S01]  /*96e0*/  FFMA R92, R19, R42, R34 ;  /* 0x0000002a135c7223 */ /* 0x000fe20000000022 */
        /* <DEDUP_REMOVED lines=59> */
[----:B------:R-:W-:-:S03]  /*9aa0*/  FFMA R82, R19, R31, R82 ;  /* 0x0000001f13527223 */ /* 0x000fc60000000052 */
[----:B------:R0:W3:Y:S04]  /*9ab0*/  LDG.E.128.CONSTANT R16, desc[UR8][R10.64+0x1000] ;  /* 0x001000080a107981 */ /* 0x0000e8000c1e9d00 */
[----:B------:R-:W-:Y:S04]  /*9ac0*/  LDS.128 R20, [R2+0x600] ;  /* 0x0006000002147984 */ /* 0x000fe80000000c00 */
[----:B------:R-:W1:Y:S04]  /*9ad0*/  LDS.128 R32, [R3+0x600] ;  /* 0x0006000003207984 */ /* 0x000e680000000c00 */
[----:B------:R-:W4:Y:S04]  /*9ae0*/  LDS.128 R36, [R2+0x700] ;  /* 0x0007000002247984 */ /* 0x000f280000000c00 */
[----:B------:R-:W5:Y:S01]  /*9af0*/  LDS.128 R48, [R3+0x700] ;  /* 0x0007000003307984 */ /* 0x000f620000000c00 */
[----:B------:R-:W-:-:S03]  /*9b00*/  IADD3 R40, P0, PT, R10, 0x4000, RZ ;  /* 0x000040000a287810 */ /* 0x000fc60007f1e0ff */
[----:B------:R-:W-:Y:S01]  /*9b10*/  LDS.128 R28, [R2+0x900] ;  /* 0x00090000021c7984 */ /* 0x000fe20000000c00 */
[----:B------:R-:W-:Y:S01]  /*9b20*/  IADD3.X R41, PT, PT, RZ, R11, RZ, P0, !PT ;  /* 0x0000000bff297210 */ /* 0x000fe200007fe4ff */
[-C--:B-1----:R-:W-:Y:S01]  /*9b30*/  FFMA R81, R20, R32.reuse, R81 ;  /* 0x0000002014517223 */ /* 0x082fe20000000051 */
[-C--:B------:R-:W-:Y:S01]  /*9b40*/  FFMA R66, R21, R32.reuse, R66 ;  /* 0x0000002015427223 */ /* 0x080fe20000000042 */
[-C--:B------:R-:W-:Y:S01]  /*9b50*/  FFMA R43, R22, R32.reuse, R59 ;  /* 0x00000020162b7223 */ /* 0x080fe2000000003b */
[-C--:B------:R-:W-:Y:S01]  /*9b60*/  FFMA R116, R23, R32.reuse, R58 ;  /* 0x0000002017747223 */ /* 0x080fe2000000003a */
[-C--:B----4-:R-:W-:Y:S01]  /*9b70*/  FFMA R83, R36, R32.reuse, R57 ;  /* 0x0000002024537223 */ /* 0x090fe20000000039 */
[-C--:B------:R-:W-:Y:S01]  /*9b80*/  FFMA R118, R37, R32.reuse, R118 ;  /* 0x0000002025767223 */ /* 0x080fe20000000076 */
[CC--:B------:R-:W-:Y:S01]  /*9b90*/  FFMA R87, R38.reuse, R32.reuse, R53 ;  /* 0x0000002026577223 */ /* 0x0c0fe20000000035 */
[----:B------:R-:W-:Y:S01]  /*9ba0*/  FFMA R124, R39, R32, R124 ;  /* 0x00000020277c7223 */ /* 0x000fe2000000007c */
[-C--:B------:R-:W-:Y:S01]  /*9bb0*/  FFMA R32, R37, R33.reuse, R56 ;  /* 0x0000002125207223 */ /* 0x080fe20000000038 */
[-C--:B0-----:R-:W-:Y:S01]  /*9bc0*/  FFMA R11, R38, R33.reuse, R55 ;  /* 0x00000021260b7223 */ /* 0x081fe20000000037 */
[----:B------:R-:W-:Y:S01]  /*9bd0*/  FFMA R10, R23, R34, R52 ;  /* 0x00000022170a7223 */ /* 0x000fe20000000034 */
[----:B------:R-:W0:Y:S01]  /*9be0*/  LDS.128 R56, [R3+0x800] ;  /* 0x0008000003387984 */ /* 0x000e220000000c00 */
[-C--:B------:R-:W-:Y:S01]  /*9bf0*/  FFMA R77, R20, R33.reuse, R77 ;  /* 0x00000021144d7223 */ /* 0x080fe2000000004d */
[----:B------:R-:W-:-:S02]  /*9c00*/  FFMA R96, R21, R33, R96 ;  /* 0x0000002115607223 */ /* 0x000fc40000000060 */
[----:B------:R-:W1:Y:S01]  /*9c10*/  LDS.128 R52, [R2+0x800] ;  /* 0x0008000002347984 */ /* 0x000e620000000c00 */
        /* <DEDUP_REMOVED lines=143> */
[C---:B----4-:R-:W-:Y:S01]  /*a510*/  FFMA R107, R36.reuse, R52, R107 ;  /* 0x00000034246b7223 */ /* 0x050fe2000000006b */
        /* <DEDUP_REMOVED lines=89> */
[----:B---3--:R-:W-:Y:S01]  /*aab0*/  STS.128 [R14+UR6+0x1000], R16 ;  /* 0x001000100e007988 */ /* 0x008fe20008000c06 */
[----:B------:R-:W-:Y:S01]  /*aac0*/  BAR.SYNC.DEFER_BLOCKING 0x0 ;  /* 0x0000000000007b1d */ /* 0x000fe20000010000 */
        /* <DEDUP_REMOVED lines=197> */
[----:B------:R-:W-:-:S02]  /*b720*/  FFMA R68, R31, R59, R68 ;  /* 0x0000003b1f447223 */ /* 0x000fc40000000044 */
[----:B------:R-:W2:Y:S01]  /*b730*/  LDS.128 R28, [R2+0x1400] ;  /* 0x00140000021c7984 */ /* 0x000ea20000000c00 */
[CC--:B---3--:R-:W-:Y:S01]  /*b740*/  FFMA R83, R20.reuse, R32.reuse, R83 ;  /* 0x0000002014537223 */ /* 0x0c8fe20000000053 */
[C---:B------:R-:W-:Y:S01]  /*b750*/  FFMA R118, R21.reuse, R32, R118 ;  /* 0x0000002015767223 */ /* 0x040fe20000000076 */
[CC--:B------:R-:W-:Y:S01]  /*b760*/  FFMA R47, R20.reuse, R33.reuse, R47 ;  /* 0x00000021142f7223 */ /* 0x0c0fe2000000002f */
[C---:B------:R-:W-:Y:S01]  /*b770*/  FFMA R52, R21.reuse, R33, R52 ;  /* 0x0000002115347223 */ /* 0x040fe20000000034 */
[CC--:B------:R-:W-:Y:S01]  /*b780*/  FFMA R93, R20.reuse, R34.reuse, R93 ;  /* 0x00000022145d7223 */ /* 0x0c0fe2000000005d */
[C---:B------:R-:W-:Y:S01]  /*b790*/  FFMA R60, R21.reuse, R34, R60 ;  /* 0x00000022153c7223 */ /* 0x040fe2000000003c */
[CC--:B------:R-:W-:Y:S01]  /*b7a0*/  FFMA R65, R20.reuse, R35.reuse, R65 ;  /* 0x0000002314417223 */ /* 0x0c0fe20000000041 */
        /* <DEDUP_REMOVED lines=10> */
[CC--:B0-----:R-:W-:Y:S01]  /*b850*/  FFMA R83, R16.reuse, R48.reuse, R83 ;  /* 0x0000003010537223 */ /* 0x0c1fe20000000053 */
[C---:B------:R-:W-:Y:S01]  /*b860*/  FFMA R118, R17.reuse, R48, R118 ;  /* 0x0000003011767223 */ /* 0x040fe20000000076 */
[CC--:B------:R-:W-:Y:S01]  /*b870*/  FFMA R47, R16.reuse, R49.reuse, R47 ;  /* 0x00000031102f7223 */ /* 0x0c0fe2000000002f */
[C---:B------:R-:W-:Y:S01]  /*b880*/  FFMA R52, R17.reuse, R49, R52 ;  /* 0x0000003111347223 */ /* 0x040fe20000000034 */
[CC--:B------:R-:W-:Y:S01]  /*b890*/  FFMA R93, R16.reuse, R50.reuse, R93 ;  /* 0x00000032105d7223 */ /* 0x0c0fe2000000005d */
[C---:B------:R-:W-:Y:S01]  /*b8a0*/  FFMA R60, R17.reuse, R50, R60 ;  /* 0x00000032113c7223 */ /* 0x040fe2000000003c */
[CC--:B------:R-:W-:Y:S01]  /*b8b0*/  FFMA R65, R16.reuse, R51.reuse, R65 ;  /* 0x0000003310417223 */ /* 0x0c0fe20000000041 */
        /* <DEDUP_REMOVED lines=9> */
[----:B------:R-:W-:Y:S01]  /*b950*/  MOV R16, R4 ;  /* 0x0000000400107202 */ /* 0x000fe20000000f00 */
[C---:B------:R-:W-:Y:S01]  /*b960*/  FFMA R124, R23.reuse, R32, R124 ;  /* 0x00000020177c7223 */ /* 0x040fe2000000007c */
[----:B------:R-:W-:Y:S01]  /*b970*/  MOV R17, R5 ;  /* 0x0000000500117202 */ /* 0x000fe20000000f00 */
        /* <DEDUP_REMOVED lines=63> */
[----:B------:R-:W3:Y:S04]  /*bd70*/  LDG.E.128.CONSTANT R16, desc[UR8][R16.64+0x4000] ;  /* 0x0040000810107981 */ /* 0x000ee8000c1e9d00 */
[----:B------:R-:W-:Y:S04]  /*bd80*/  LDS.128 R32, [R2+0x1600] ;  /* 0x0016000002207984 */ /* 0x000fe80000000c00 */
[----:B------:R-:W0:Y:S04]  /*bd90*/  LDS.128 R36, [R3+0x1600] ;  /* 0x0016000003247984 */ /* 0x000e280000000c00 */
[----:B------:R-:W1:Y:S04]  /*bda0*/  LDS.128 R20, [R2+0x1700] ;  /* 0x0017000002147984 */ /* 0x000e680000000c00 */
[----:B------:R-:W4:Y:S04]  /*bdb0*/  LDS.128 R48, [R3+0x1700] ;  /* 0x0017000003307984 */ /* 0x000f280000000c00 */
[----:B------:R-:W-:Y:S04]  /*bdc0*/  LDS.128 R56, [R3+0x1800] ;  /* 0x0018000003387984 */ /* 0x000fe80000000c00 */
[----:B------:R-:W5:Y:S01]  /*bdd0*/  LDS.128 R24, [R2+0x1900] ;  /* 0x0019000002187984 */ /* 0x000f620000000c00 */
        /* <DEDUP_REMOVED lines=45> */
[----:B------:R-:W-:Y:S01]  /*c0b0*/  FFMA R62, R23, R37, R62 ;  /* 0x00000025173e7223 */ /* 0x000fe2000000003e */
[-C--:B------:R-:W-:Y:S01]  /*c0c0*/  FFMA R93, R20, R38.reuse, R93 ;  /* 0x00000026145d7223 */ /* 0x080fe2000000005d */
[----:B------:R-:W-:Y:S01]  /*c0d0*/  FFMA R60, R21, R38, R60 ;  /* 0x00000026153c7223 */ /* 0x000fe2000000003c */
[-C--:B0-----:R-:W-:Y:S01]  /*c0e0*/  FFMA R81, R52, R56.reuse, R81 ;  /* 0x0000003834517223 */ /* 0x081fe20000000051 */
        /* <DEDUP_REMOVED lines=198> */
[----:B---3--:R-:W-:Y:S01]  /*cd50*/  STS.128 [R14+UR6], R16 ;  /* 0x000000100e007988 */ /* 0x008fe20008000c06 */
        /* <DEDUP_REMOVED lines=130> */
[----:B------:R-:W2:Y:S04]  /*d580*/  LDS.128 R20, [R2+0x300] ;  /* 0x0003000002147984 */ /* 0x000ea80000000c00 */
        /* <DEDUP_REMOVED lines=35> */
[----:B------:R-:W-:Y:S01]  /*d7c0*/  LDS.128 R16, [R2+0x400] ;  /* 0x0004000002107984 */ /* 0x000fe20000000c00 */
[----:B------:R-:W-:-:S03]  /*d7d0*/  FFMA R66, R25, R28, R66 ;  /* 0x0000001c19427223 */ /* 0x000fc60000000042 */
[----:B------:R-:W0:Y:S01]  /*d7e0*/  LDS.128 R32, [R3+0x400] ;  /* 0x0004000003207984 */ /* 0x000e220000000c00 */
        /* <DEDUP_REMOVED lines=63> */
[----:B------:R-:W-:Y:S04]  /*dbe0*/  LDS.128 R28, [R2+0x600] ;  /* 0x00060000021c7984 */ /* 0x000fe80000000c00 */
[----:B------:R-:W2:Y:S04]  /*dbf0*/  LDS.128 R36, [R3+0x600] ;  /* 0x0006000003247984 */ /* 0x000ea80000000c00 */
[----:B------:R-:W3:Y:S01]  /*dc00*/  LDS.128 R20, [R2+0x700] ;  /* 0x0007000002147984 */ /* 0x000ee20000000c00 */
[-C--:B0-----:R-:W-:Y:S01]  /*dc10*/  FFMA R15, R18, R33.reuse, R15 ;  /* 0x00000021120f7223 */ /* 0x081fe2000000000f */
        /* <DEDUP_REMOVED lines=11> */
[CC--:B------:R-:W-:Y:S01]  /*dcd0*/  FFMA R85, R16.reuse, R34.reuse, R85 ;  /* 0x0000002210557223 */ /* 0x0c0fe20000000055 */
[-C--:B------:R-:W-:Y:S01]  /*dce0*/  FFMA R94, R17, R34.reuse, R94 ;  /* 0x00000022115e7223 */ /* 0x080fe2000000005e */
[-C--:B------:R-:W-:Y:S01]  /*dcf0*/  FFMA R10, R19, R34.reuse, R10 ;  /* 0x00000022130a7223 */ /* 0x080fe2000000000a */
[-C--:B------:R-:W-:Y:S01]  /*dd00*/  FFMA R101, R16, R35.reuse, R101 ;  /* 0x0000002310657223 */ /* 0x080fe20000000065 */
[----:B------:R-:W-:Y:S01]  /*dd10*/  FFMA R102, R17, R35, R102 ;  /* 0x0000002311667223 */ /* 0x000fe20000000066 */
[C---:B------:R-:W-:Y:S01]  /*dd20*/  FFMA R108, R19.reuse, R33, R108 ;  /* 0x00000021136c7223 */ /* 0x040fe2000000006c */
[C---:B------:R-:W-:Y:S01]  /*dd30*/  FFMA R79, R18.reuse, R34, R79 ;  /* 0x00000022124f7223 */ /* 0x040fe2000000004f */
        /* <DEDUP_REMOVED lines=10> */
[----:B--2---:R-:W-:Y:S01]  /*dde0*/  FFMA R57, R30, R37, R15 ;  /* 0x000000251e397223 */ /* 0x004fe2000000000f */
[----:B------:R-:W-:-:S02]  /*ddf0*/  MOV R16, R6 ;  /* 0x0000000600107202 */ /* 0x000fc40000000f00 */
[----:B------:R-:W-:Y:S02]  /*de00*/  MOV R17, R7 ;  /* 0x0000000700117202 */ /* 0x000fe40000000f00 */
[----:B------:R-:W-:Y:S01]  /*de10*/  IADD3 R15, P0, PT, R8, 0x80, RZ ;  /* 0x00000080080f7810 */ /* 0x000fe20007f1e0ff */
[----:B------:R-:W-:Y:S01]  /*de20*/  FFMA R56, R49, R24, R42 ;  /* 0x0000001831387223 */ /* 0x000fe2000000002a */
[-C--:B------:R-:W-:Y:S01]  /*de30*/  FFMA R81, R28, R36.reuse, R81 ;  /* 0x000000241c517223 */ /* 0x080fe20000000051 */
[-C--:B------:R-:W-:Y:S01]  /*de40*/  FFMA R66, R29, R36.reuse, R66 ;  /* 0x000000241d427223 */ /* 0x080fe20000000042 */
[-C--:B------:R-:W-:Y:S01]  /*de50*/  FFMA R43, R30, R36.reuse, R43 ;  /* 0x000000241e2b7223 */ /* 0x080fe2000000002b */
[-C--:B------:R-:W-:Y:S01]  /*de60*/  FFMA R116, R31, R36.reuse, R116 ;  /* 0x000000241f747223 */ /* 0x080fe20000000074 */
[-C--:B---3--:R-:W-:Y:S01]  /*de70*/  FFMA R83, R20, R36.reuse, R83 ;  /* 0x0000002414537223 */ /* 0x088fe20000000053 */
[-C--:B------:R-:W-:Y:S01]  /*de80*/  FFMA R118, R21, R36.reuse, R118 ;  /* 0x0000002415767223 */ /* 0x080fe20000000076 */
[CC--:B------:R-:W-:Y:S01]  /*de90*/  FFMA R87, R22.reuse, R36.reuse, R87 ;  /* 0x0000002416577223 */ /* 0x0c0fe20000000057 */
[----:B------:R-:W-:Y:S01]  /*dea0*/  FFMA R124, R23, R36, R124 ;  /* 0x00000024177c7223 */ /* 0x000fe2000000007c */
[----:B------:R-:W-:Y:S01]  /*deb0*/  FFMA R59, R22, R37, R11 ;  /* 0x00000025163b7223 */ /* 0x000fe2000000000b */
[----:B------:R-:W-:Y:S01]  /*dec0*/  FFMA R36, R31, R38, R10 ;  /* 0x000000261f247223 */ /* 0x000fe2000000000a */
[----:B------:R-:W-:Y:S01]  /*ded0*/  IADD3.X R42, PT, PT, RZ, R9, RZ, P0, !PT ;  /* 0x00000009ff2a7210 */ /* 0x000fe200007fe4ff */
        /* <DEDUP_REMOVED lines=8> */
[----:B------:R-:W2:Y:S04]  /*df60*/  LDG.E.128.CONSTANT R8, desc[UR8][R8.64+0x60] ;  /* 0x0000600808087981 */ /* 0x000ea8000c1e9d00 */
[----:B------:R-:W3:Y:S01]  /*df70*/  LDG.E.128.CONSTANT R16, desc[UR8][R16.64+0x4000] ;  /* 0x0040000810107981 */ /* 0x000ee2000c1e9d00 */
        /* <DEDUP_REMOVED lines=28> */
[CC--:B------:R-:W-:Y:S01]  /*e140*/  FFMA R77, R28.reuse, R37.reuse, R77 ;  /* 0x000000251c4d7223 */ /* 0x0c0fe2000000004d */
[-C--:B------:R-:W-:Y:S01]  /*e150*/  FFMA R96, R29, R37.reuse, R96 ;  /* 0x000000251d607223 */ /* 0x080fe20000000060 */
        /* <DEDUP_REMOVED lines=8> */
[----:B------:R-:W1:Y:S01]  /*e1e0*/  LDS.128 R52, [R3+0x800] ;  /* 0x0008000003347984 */ /* 0x000e620000000c00 */
[----:B------:R-:W-:-:S03]  /*e1f0*/  FFMA R70, R31, R39, R70 ;  /* 0x000000271f467223 */ /* 0x000fc60000000046 */
[----:B------:R-:W4:Y:S01]  /*e200*/  LDS.128 R32, [R2+0x900] ;  /* 0x0009000002207984 */ /* 0x000f220000000c00 */
        /* <DEDUP_REMOVED lines=17> */
[CC--:B------:R-:W-:Y:S01]  /*e320*/  FFMA R47, R20.reuse, R37.reuse, R47 ;  /* 0x00000025142f7223 */ /* 0x0c0fe2000000002f */
[----:B------:R-:W-:Y:S01]  /*e330*/  FFMA R62, R23, R37, R62 ;  /* 0x00000025173e7223 */ /* 0x000fe2000000003e */
[-C--:B------:R-:W-:Y:S01]  /*e340*/  FFMA R93, R20, R38.reuse, R93 ;  /* 0x00000026145d7223 */ /* 0x080fe2000000005d */
[-C--:B------:R-:W-:Y:S01]  /*e350*/  FFMA R60, R21, R38.reuse, R60 ;  /* 0x00000026153c7223 */ /* 0x080fe2000000003c */
[----:B------:R-:W-:Y:S01]  /*e360*/  FFMA R99, R22, R38, R99 ;  /* 0x0000002616637223 */ /* 0x000fe20000000063 */
[-C--:B-1----:R-:W-:Y:S01]  /*e370*/  FFMA R81, R48, R52.reuse, R81 ;  /* 0x0000003430517223 */ /* 0x082fe20000000051 */
        /* <DEDUP_REMOVED lines=59> */
[----:B------:R-:W4:Y:S01]  /*e730*/  LDS.128 R48, [R3+0xb00] ;  /* 0x000b000003307984 */ /* 0x000f220000000c00 */
        /* <DEDUP_REMOVED lines=17> */
[C---:B------:R-:W-:Y:S01]  /*e850*/  FFMA R47, R32.reuse, R53, R47 ;  /* 0x00000035202f7223 */ /* 0x040fe2000000002f */
[-C--:B------:R-:W-:Y:S01]  /*e860*/  FFMA R93, R32, R54.reuse, R93 ;  /* 0x00000036205d7223 */ /* 0x080fe2000000005d */
[-C--:B------:R-:W-:Y:S01]  /*e870*/  FFMA R99, R34, R54.reuse, R99 ;  /* 0x0000003622637223 */ /* 0x080fe20000000063 */
[----:B------:R-:W-:Y:S01]  /*e880*/  FFMA R92, R35, R54, R92 ;  /* 0x00000036235c7223 */ /* 0x000fe2000000005c */
[-C--:B------:R-:W-:Y:S01]  /*e890*/  FFMA R65, R32, R55.reuse, R65 ;  /* 0x0000003720417223 */ /* 0x080fe20000000041 */
[-C--:B------:R-:W-:Y:S01]  /*e8a0*/  FFMA R64, R33, R55.reuse, R64 ;  /* 0x0000003721407223 */ /* 0x080fe20000000040 */
[-C--:B------:R-:W-:Y:S01]  /*e8b0*/  FFMA R73, R34, R55.reuse, R73 ;  /* 0x0000003722497223 */ /* 0x080fe20000000049 */
[C---:B------:R-:W-:Y:S01]  /*e8c0*/  FFMA R68, R35.reuse, R55, R68 ;  /* 0x0000003723447223 */ /* 0x040fe20000000044 */
[-C--:B------:R-:W-:Y:S01]  /*e8d0*/  FFMA R95, R32, R28.reuse, R95 ;  /* 0x0000001c205f7223 */ /* 0x080fe2000000005f */
[-C--:B------:R-:W-:Y:S01]  /*e8e0*/  FFMA R69, R34, R28.reuse, R69 ;  /* 0x0000001c22457223 */ /* 0x080fe20000000045 */
[----:B------:R-:W-:-:S02]  /*e8f0*/  FFMA R98, R35, R28, R98 ;  /* 0x0000001c23627223 */ /* 0x000fc40000000062 */
[----:B------:R-:W-:Y:S01]  /*e900*/  LDS.128 R32, [R2+0xd00] ;  /* 0x000d000002207984 */ /* 0x000fe20000000c00 */
[C---:B0-----:R-:W-:Y:S01]  /*e910*/  FFMA R66, R25.reuse, R36, R66 ;  /* 0x0000002419427223 */ /* 0x041fe20000000042 */
[CC--:B------:R-:W-:Y:S01]  /*e920*/  FFMA R96, R25.reuse, R37.reuse, R96 ;  /* 0x0000002519607223 */ /* 0x0c0fe20000000060 */
[-C--:B------:R-:W-:Y:S01]  /*e930*/  FFMA R29, R26, R37.reuse, R57 ;  /* 0x000000251a1d7223 */ /* 0x080fe20000000039 */
[----:B------:R-:W-:Y:S01]  /*e940*/  FFMA R94, R25, R38, R94 ;  /* 0x00000026195e7223 */ /* 0x000fe2000000005e */
[-C--:B-1----:R-:W-:Y:S01]  /*e950*/  FFMA R30, R21, R37.reuse, R58 ;  /* 0x00000025151e7223 */ /* 0x082fe2000000003a */
[----:B------:R-:W-:Y:S01]  /*e960*/  FFMA R31, R22, R37, R59 ;  /* 0x00000025161f7223 */ /* 0x000fe2000000003b */
[C---:B------:R-:W-:Y:S01]  /*e970*/  FFMA R102, R25.reuse, R39, R102 ;  /* 0x0000002719667223 */ /* 0x040fe20000000066 */
[----:B------:R-:W-:Y:S01]  /*e980*/  FFMA R81, R24, R36, R81 ;  /* 0x0000002418517223 */ /* 0x000fe20000000051 */
[C---:B----4-:R-:W-:Y:S01]  /*e990*/  FFMA R100, R25.reuse, R48, R100 ;  /* 0x0000003019647223 */ /* 0x050fe20000000064 */
        /* <DEDUP_REMOVED lines=10> */
[C---:B------:R-:W-:Y:S01]  /*ea40*/  FFMA R108, R27.reuse, R37, R108 ;  /* 0x000000251b6c7223 */ /* 0x040fe2000000006c */
[CC--:B------:R-:W-:Y:S01]  /*ea50*/  FFMA R85, R24.reuse, R38.reuse, R85 ;  /* 0x0000002618557223 */ /* 0x0c0fe20000000055 */
[C---:B------:R-:W-:Y:S01]  /*ea60*/  FFMA R28, R27.reuse, R38, R52 ;  /* 0x000000261b1c7223 */ /* 0x040fe20000000034 */
[----:B------:R-:W0:Y:S01]  /*ea70*/  LDS.128 R56, [R3+0xc00] ;  /* 0x000c000003387984 */ /* 0x000e220000000c00 */
        /* <DEDUP_REMOVED lines=11> */
[----:B------:R-:W-:Y:S01]  /*eb30*/  FFMA R27, R20, R50, R61 ;  /* 0x00000032141b7223 */ /* 0x000fe2000000003d */
[----:B------:R-:W-:Y:S01]  /*eb40*/  FFMA R24, R21, R48, R62 ;  /* 0x0000003015187223 */ /* 0x000fe2000000003e */
[----:B------:R-:W1:Y:S04]  /*eb50*/  LDS.128 R52, [R2+0xc00] ;  /* 0x000c000002347984 */ /* 0x000e680000000c00 */
[----:B------:R-:W4:Y:S01]  /*eb60*/  LDS.128 R60, [R3+0xd00] ;  /* 0x000d0000033c7984 */ /* 0x000f220000000c00 */
[----:B------:R-:W-:Y:S01]  /*eb70*/  FFMA R120, R23, R37, R120 ;  /* 0x0000002517787223 */ /* 0x000fe20000000078 */
[----:B------:R-:W-:Y:S01]  /*eb80*/  FFMA R73, R22, R39, R73 ;  /* 0x0000002716497223 */ /* 0x000fe20000000049 */
[C---:B------:R-:W-:Y:S01]  /*eb90*/  FFMA R47, R20.reuse, R37, R47 ;  /* 0x00000025142f7223 */ /* 0x040fe2000000002f */
        /* <DEDUP_REMOVED lines=8> */
[C---:B------:R-:W-:Y:S01]  /*ec20*/  FFMA R67, R23.reuse, R50, R67 ;  /* 0x0000003217437223 */ /* 0x040fe20000000043 */
[-C--:B------:R-:W-:Y:S01]  /*ec30*/  FFMA R79, R26, R38.reuse, R79 ;  /* 0x000000261a4f7223 */ /* 0x080fe2000000004f */
[-C--:B------:R-:W-:Y:S01]  /*ec40*/  FFMA R99, R22, R38.reuse, R99 ;  /* 0x0000002616637223 */ /* 0x080fe20000000063 */
[----:B------:R-:W-:Y:S01]  /*ec50*/  FFMA R92, R23, R38, R92 ;  /* 0x00000026175c7223 */ /* 0x000fe2000000005c */
[CC--:B------:R-:W-:Y:S01]  /*ec60*/  FFMA R45, R26.reuse, R39.reuse, R45 ;  /* 0x000000271a2d7223 */ /* 0x0c0fe2000000002d */
[-C--:B------:R-:W-:Y:S01]  /*ec70*/  FFMA R64, R21, R39.reuse, R64 ;  /* 0x0000002715407223 */ /* 0x080fe20000000040 */
[----:B------:R-:W-:Y:S01]  /*ec80*/  FFMA R68, R23, R39, R68 ;  /* 0x0000002717447223 */ /* 0x000fe20000000044 */
[C---:B------:R-:W-:Y:S01]  /*ec90*/  FFMA R110, R26.reuse, R49, R110 ;  /* 0x000000311a6e7223 */ /* 0x040fe2000000006e */
[----:B------:R-:W-:Y:S01]  /*eca0*/  FFMA R112, R26, R51, R112 ;  /* 0x000000331a707223 */ /* 0x000fe20000000070 */
[----:B------:R-:W-:Y:S01]  /*ecb0*/  FFMA R86, R21, R49, R86 ;  /* 0x0000003115567223 */ /* 0x000fe20000000056 */
[----:B0-----:R-:W-:Y:S01]  /*ecc0*/  FFMA R130, R35, R57, R120 ;  /* 0x0000003923827223 */ /* 0x001fe20000000078 */
[----:B------:R-:W-:Y:S01]  /*ecd0*/  FFMA R90, R21, R51, R90 ;  /* 0x00000033155a7223 */ /* 0x000fe2000000005a */
[CC--:B------:R-:W-:Y:S01]  /*ece0*/  FFMA R69, R22.reuse, R48.reuse, R69 ;  /* 0x0000003016457223 */ /* 0x0c0fe20000000045 */
[C---:B------:R-:W-:Y:S01]  /*ecf0*/  FFMA R84, R22.reuse, R49, R84 ;  /* 0x0000003116547223 */ /* 0x040fe20000000054 */
        /* <DEDUP_REMOVED lines=8> */
[-C--:B------:R-:W-:Y:S01]  /*ed80*/  FFMA R51, R32, R57.reuse, R47 ;  /* 0x0000003920337223 */ /* 0x080fe2000000002f */
[-C--:B------:R-:W-:Y:S01]  /*ed90*/  FFMA R126, R33, R57.reuse, R30 ;  /* 0x00000039217e7223 */ /* 0x080fe2000000001e */
[-C--:B-1----:R-:W-:Y:S01]  /*eda0*/  FFMA R49, R54, R57.reuse, R29 ;  /* 0x0000003936317223 */ /* 0x082fe2000000001d */
[----:B------:R-:W-:Y:S01]  /*edb0*/  FFMA R111, R34, R57, R31 ;  /* 0x00000039226f7223 */ /* 0x000fe2000000001f */
[CC--:B------:R-:W-:Y:S01]  /*edc0*/  FFMA R118, R55.reuse, R58.reuse, R28 ;  /* 0x0000003a37767223 */ /* 0x0c0fe2000000001c */
[C---:B------:R-:W-:Y:S01]  /*edd0*/  FFMA R93, R32.reuse, R58, R93 ;  /* 0x0000003a205d7223 */ /* 0x040fe2000000005d */
[----:B------:R-:W-:Y:S01]  /*ede0*/  LDS.128 R36, [R3+0xe00] ;  /* 0x000e000003247984 */ /* 0x000fe20000000c00 */
[C---:B------:R-:W-:Y:S01]  /*edf0*/  FFMA R97, R32.reuse, R59, R65 ;  /* 0x0000003b20617223 */ /* 0x040fe20000000041 */
[C---:B----4-:R-:W-:Y:S01]  /*ee00*/  FFMA R95, R32.reuse, R60, R95 ;  /* 0x0000003c205f7223 */ /* 0x050fe2000000005f */
[C---:B------:R-:W-:Y:S01]  /*ee10*/  FFMA R72, R32.reuse, R61, R72 ;  /* 0x0000003d20487223 */ /* 0x040fe20000000048 */
[----:B------:R-:W0:Y:S01]  /*ee20*/  LDS.128 R20, [R2+0xf00] ;  /* 0x000f000002147984 */ /* 0x000e220000000c00 */
[C---:B------:R-:W-:Y:S01]  /*ee30*/  FFMA R73, R32.reuse, R62, R27 ;  /* 0x0000003e20497223 */ /* 0x040fe2000000001b */
[----:B------:R-:W-:Y:S01]  /*ee40*/  FFMA R74, R32, R63, R74 ;  /* 0x0000003f204a7223 */ /* 0x000fe2000000004a */
[----:B------:R-:W-:Y:S01]  /*ee50*/  FFMA R109, R26, R48, R109 ;  /* 0x000000301a6d7223 */ /* 0x000fe2000000006d */
[----:B------:R-:W1:Y:S01]  /*ee60*/  LDS.128 R28, [R2+0xe00] ;  /* 0x000e0000021c7984 */ /* 0x000e620000000c00 */
[----:B------:R-:W-:Y:S01]  /*ee70*/  FFMA R65, R55, R62, R25 ;  /* 0x0000003e37417223 */ /* 0x000fe20000000019 */
[----:B------:R-:W-:-:S02]  /*ee80*/  FFMA R32, R33, R60, R24 ;  /* 0x0000003c21207223 */ /* 0x000fc40000000018 */
[----:B------:R-:W4:Y:S01]  /*ee90*/  LDS.128 R24, [R3+0xf00] ;  /* 0x000f000003187984 */ /* 0x000f220000000c00 */
[----:B------:R-:W-:-:S04]  /*eea0*/  UIADD3 UR4, UPT, UPT, UR4, 0x4, URZ ;  /* 0x0000000404047890 */ /* 0x000fc8000fffe0ff */
[----:B------:R-:W-:Y:S01]  /*eeb0*/  UISETP.NE.AND UP0, UPT, UR4, 0x7c, UPT ;  /* 0x0000007c0400788c */ /* 0x000fe2000bf05270 */
[-C--:B------:R-:W-:Y:S01]  /*eec0*/  FFMA R81, R52, R56.reuse, R81 ;  /* 0x0000003834517223 */ /* 0x080fe20000000051 */
[-C--:B------:R-:W-:Y:S01]  /*eed0*/  FFMA R66, R53, R56.reuse, R66 ;  /* 0x0000003835427223 */ /* 0x080fe20000000042 */
[----:B--2---:R2:W-:Y:S04]  /*eee0*/  STS [R13+0x1000], R8 ;  /* 0x001000080d007388 */ /* 0x0045e80000000800 */
[----:B------:R2:W-:Y:S04]  /*eef0*/  STS [R13+0x1200], R9 ;  /* 0x001200090d007388 */ /* 0x0005e80000000800 */
[----:B------:R2:W-:Y:S04]  /*ef00*/  STS [R13+0x1400], R10 ;  /* 0x0014000a0d007388 */ /* 0x0005e80000000800 */
[----:B------:R2:W-:Y:S04]  /*ef10*/  STS [R13+0x1600], R11 ;  /* 0x0016000b0d007388 */ /* 0x0005e80000000800 */
[----:B---3--:R2:W-:Y:S01]  /*ef20*/  STS.128 [R14+UR6+0x1000], R16 ;  /* 0x001000100e007988 */ /* 0x0085e20008000c06 */
[-C--:B------:R-:W-:Y:S01]  /*ef30*/  FFMA R43, R54, R56.reuse, R43 ;  /* 0x00000038362b7223 */ /* 0x080fe2000000002b */
[-C--:B------:R-:W-:Y:S01]  /*ef40*/  FFMA R48, R55, R56.reuse, R116 ;  /* 0x0000003837307223 */ /* 0x080fe20000000074 */
[-C--:B------:R-:W-:Y:S01]  /*ef50*/  FFMA R105, R34, R56.reuse, R87 ;  /* 0x0000003822697223 */ /* 0x080fe20000000057 */
[----:B------:R-:W-:Y:S01]  /*ef60*/  FFMA R128, R35, R56, R124 ;  /* 0x0000003823807223 */ /* 0x000fe2000000007c */
[C---:B------:R-:W-:Y:S01]  /*ef70*/  FFMA R101, R52.reuse, R59, R101 ;  /* 0x0000003b34657223 */ /* 0x040fe20000000065 */
[-C--:B------:R-:W-:Y:S01]  /*ef80*/  FFMA R77, R52, R57.reuse, R77 ;  /* 0x00000039344d7223 */ /* 0x080fe2000000004d */
[----:B------:R-:W-:Y:S01]  /*ef90*/  FFMA R56, R55, R57, R108 ;  /* 0x0000003937387223 */ /* 0x000fe2000000006c */
[----:B------:R-:W-:Y:S01]  /*efa0*/  FFMA R99, R34, R58, R99 ;  /* 0x0000003a22637223 */ /* 0x000fe20000000063 */
[-C--:B------:R-:W-:Y:S01]  /*efb0*/  FFMA R107, R52, R60.reuse, R107 ;  /* 0x0000003c346b7223 */ /* 0x080fe2000000006b */
[C---:B------:R-:W-:Y:S01]  /*efc0*/  FFMA R69, R34.reuse, R60, R69 ;  /* 0x0000003c22457223 */ /* 0x040fe20000000045 */
[C---:B------:R-:W-:Y:S01]  /*efd0*/  FFMA R84, R34.reuse, R61, R84 ;  /* 0x0000003d22547223 */ /* 0x040fe20000000054 */
[C---:B------:R-:W-:Y:S01]  /*efe0*/  FFMA R71, R34.reuse, R62, R71 ;  /* 0x0000003e22477223 */ /* 0x040fe20000000047 */
[----:B------:R-:W-:Y:S01]  /*eff0*/  FFMA R88, R34, R63, R88 ;  /* 0x0000003f22587223 */ /* 0x000fe20000000058 */
[C---:B------:R-:W-:Y:S01]  /*f000*/  FFMA R96, R53.reuse, R57, R96 ;  /* 0x0000003935607223 */ /* 0x040fe20000000060 */
        /* <DEDUP_REMOVED lines=30> */
[----:B------:R-:W-:Y:S01]  /*f1f0*/  IADD3 R4, P0, PT, R4, 0x4000, RZ ;  /* 0x0000400004047810 */ /* 0x000fe20007f1e0ff */
[----:B0-----:R-:W-:Y:S01]  /*f200*/  FFMA R53, R21, R38, R120 ;  /* 0x0000002615357223 */ /* 0x001fe20000000078 */
[----:B------:R-:W-:Y:S01]  /*f210*/  IADD3 R6, P1, PT, R6, 0x4000, RZ ;  /* 0x0000400006067810 */ /* 0x000fe20007f3e0ff */
[-C--:B-1----:R-:W-:Y:S01]  /*f220*/  FFMA R46, R31, R36.reuse, R48 ;  /* 0x000000241f2e7223 */ /* 0x082fe20000000030 */
[----:B------:R-:W-:Y:S01]  /*f230*/  FFMA R120, R28, R39, R101 ;  /* 0x000000271c787223 */ /* 0x000fe20000000065 */
[-C--:B------:R-:W-:Y:S01]  /*f240*/  FFMA R94, R29, R36.reuse, R66 ;  /* 0x000000241d5e7223 */ /* 0x080fe20000000042 */
[-C--:B------:R-:W-:Y:S01]  /*f250*/  FFMA R59, R30, R36.reuse, R43 ;  /* 0x000000241e3b7223 */ /* 0x080fe2000000002b */
[-C--:B------:R-:W-:Y:S01]  /*f260*/  FFMA R45, R20, R36.reuse, R83 ;  /* 0x00000024142d7223 */ /* 0x080fe20000000053 */
[----:B------:R-:W-:Y:S01]  /*f270*/  FFMA R48, R21, R36, R50 ;  /* 0x0000002415307223 */ /* 0x000fe20000000032 */
[-C--:B------:R-:W-:Y:S01]  /*f280*/  FFMA R100, R28, R37.reuse, R77 ;  /* 0x000000251c647223 */ /* 0x080fe2000000004d */
[-C--:B------:R-:W-:Y:S01]  /*f290*/  FFMA R92, R30, R37.reuse, R49 ;  /* 0x000000251e5c7223 */ /* 0x080fe20000000031 */
[CC--:B------:R-:W-:Y:S01]  /*f2a0*/  FFMA R52, R31.reuse, R37.reuse, R56 ;  /* 0x000000251f347223 */ /* 0x0c0fe20000000038 */
[-C--:B------:R-:W-:Y:S01]  /*f2b0*/  FFMA R54, R20, R37.reuse, R51 ;  /* 0x0000002514367223 */ /* 0x080fe20000000033 */
[----:B----4-:R-:W-:Y:S01]  /*f2c0*/  FFMA R101, R28, R24, R107 ;  /* 0x000000181c657223 */ /* 0x010fe2000000006b */
        /* <DEDUP_REMOVED lines=54> */
[----:B------:R-:W-:Y:S06]  /*f630*/  BAR.SYNC.DEFER_BLOCKING 0x0 ;  /* 0x0000000000007b1d */ /* 0x000fec0000010000 */
[----:B--2---:R-:W-:Y:S05]  /*f640*/  BRA.U UP0, `(.L_x_33) ;  /* 0xffffff7500347547 */ /* 0x004fea000b83ffff */
[----:B------:R-:W0:Y:S01]  /*f650*/  S2UR UR4, SR_CTAID.X ;  /* 0x00000000000479c3 */ /* 0x000e220000002500 */
[----:B------:R-:W1:Y:S01]  /*f660*/  LDCU.64 UR10, c[0x0][0x390] ;  /* 0x00007200ff0a77ac */ /* 0x000e620008000a00 */
[----:B------:R-:W-:Y:S01]  /*f670*/  SHF.L.U32 R13, R44, 0x5, RZ ;  /* 0x000000052c0d7819 */ /* 0x000fe200000006ff */
[----:B------:R-:W-:Y:S03]  /*f680*/  LDS.128 R8, [R2+0x1000] ;  /* 0x0010000002087984 */ /* 0x000fe60000000c00 */
[----:B------:R-:W-:Y:S01]  /*f690*/  LOP3.LUT R13, R13, 0x3fc00, RZ, 0xc0, !PT ;  /* 0x0003fc000d0d7812 */ /* 0x000fe200078ec0ff */
[----:B------:R-:W2:Y:S04]  /*f6a0*/  LDS.128 R16, [R3+0x1000] ;  /* 0x0010000003107984 */ /* 0x000ea80000000c00 */
[----:B------:R-:W3:Y:S04]  /*f6b0*/  LDS.128 R4, [R3+0x1100] ;  /* 0x0011000003047984 */ /* 0x000ee80000000c00 */
[----:B------:R-:W-:Y:S04]  /*f6c0*/  LDS.128 R24, [R2+0x1200] ;  /* 0x0012000002187984 */ /* 0x000fe80000000c00 */
[----:B------:R-:W-:Y:S01]  /*f6d0*/  LDS.128 R28, [R3+0x1200] ;  /* 0x00120000031c7984 */ /* 0x000fe20000000c00 */
[----:B0-----:R-:W-:-:S06]  /*f6e0*/  USHF.L.U32 UR4, UR4, 0x7, URZ ;  /* 0x0000000704047899 */ /* 0x001fcc00080006ff */
[----:B------:R-:W-:-:S04]  /*f6f0*/  IADD3 R13, P0, PT, R13, UR4, RZ ;  /* 0x000000040d0d7c10 */ /* 0x000fc8000ff1e0ff */
[----:B------:R-:W-:Y:S02]  /*f700*/  LOP3.LUT R20, R13, 0x7c, R12, 0xf8, !PT ;  /* 0x0000007c0d147812 */ /* 0x000fe400078ef80c */
[----:B------:R-:W-:Y:S01]  /*f710*/  IADD3.X R21, PT, PT, RZ, RZ, RZ, P0, !PT ;  /* 0x000000ffff157210 */ /* 0x000fe200007fe4ff */
[----:B------:R-:W0:Y:S01]  /*f720*/  LDS.128 R12, [R2+0x1100] ;  /* 0x00110000020c7984 */ /* 0x000e220000000c00 */
[----:B-1----:R-:W-:-:S04]  /*f730*/  LEA R118, P0, R20, UR10, 0x2 ;  /* 0x0000000a14767c11 */ /* 0x002fc8000f8010ff */
[----:B------:R-:W-:Y:S02]  /*f740*/  LEA.HI.X R119, R20, UR11, R21, 0x2, P0 ;  /* 0x0000000b14777c11 */ /* 0x000fe400080f1415 */
[----:B------:R-:W1:Y:S01]  /*f750*/  LDS.128 R20, [R3+0x1300] ;  /* 0x0013000003147984 */ /* 0x000e620000000c00 */
        /* <DEDUP_REMOVED lines=98> */
[----:B0-----:R-:W-:Y:S01]  /*fd80*/  FFMA R54, R8, R29, R54 ;  /* 0x0000001d08367223 */ /* 0x001fe20000000036 */
[CC--:B------:R-:W-:Y:S01]  /*fd90*/  FFMA R53, R9.reuse, R30.reuse, R53 ;  /* 0x0000001e09357223 */ /* 0x0c0fe20000000035 */
[----:B------:R-:W-:Y:S01]  /*fda0*/  FFMA R33, R10, R30, R55 ;  /* 0x0000001e0a217223 */ /* 0x000fe20000000037 */
[----:B------:R-:W0:Y:S01]  /*fdb0*/  LDS.128 R12, [R3+0x1400] ;  /* 0x00140000030c7984 */ /* 0x000e220000000c00 */
[C---:B------:R-:W-:Y:S01]  /*fdc0*/  FFMA R45, R8.reuse, R28, R45 ;  /* 0x0000001c082d7223 */ /* 0x040fe2000000002d */
[C---:B------:R-:W-:Y:S01]  /*fdd0*/  FFMA R51, R8.reuse, R30, R51 ;  /* 0x0000001e08337223 */ /* 0x040fe20000000033 */
[----:B------:R-:W-:Y:S01]  /*fde0*/  FFMA R62, R8, R31, R62 ;  /* 0x0000001f083e7223 */ /* 0x000fe2000000003e */
[----:B------:R-:W1:Y:S01]  /*fdf0*/  LDS.128 R24, [R2+0x1500] ;  /* 0x0015000002187984 */ /* 0x000e620000000c00 */
[CC--:B------:R-:W-:Y:S01]  /*fe00*/  FFMA R48, R9.reuse, R28.reuse, R48 ;  /* 0x0000001c09307223 */ /* 0x0c0fe20000000030 */
[C---:B------:R-:W-:Y:S01]  /*fe10*/  FFMA R56, R9.reuse, R29, R56 ;  /* 0x0000001d09387223 */ /* 0x040fe20000000038 */
[----:B------:R-:W-:Y:S01]  /*fe20*/  FFMA R64, R9, R31, R64 ;  /* 0x0000001f09407223 */ /* 0x000fe20000000040 */
[----:B------:R-:W2:Y:S01]  /*fe30*/  LDS.128 R4, [R3+0x1500] ;  /* 0x0015000003047984 */ /* 0x000ea20000000c00 */
        /* <DEDUP_REMOVED lines=25> */
[-C--:B0-----:R-:W-:Y:S01]  /*ffd0*/  FFMA R32, R19, R13.reuse, R52 ;  /* 0x0000000d13207223 */ /* 0x081fe20000000034 */
[C---:B------:R-:W-:Y:S01]  /*ffe0*/  FFMA R81, R16.reuse, R12, R81 ;  /* 0x0000000c10517223 */ /* 0x040fe20000000051 */
[CC--:B------:R-:W-:Y:S01]  /*fff0*/  FFMA R100, R16.reuse, R13.reuse, R100 ;  /* 0x0000000d10647223 */ /* 0x0c0fe20000000064 */
[-C--:B------:R-:W-:Y:S01]  /*10000*/  FFMA R85, R16, R14.reuse, R85 ;  /* 0x0000000e10557223 */ /* 0x080fe20000000055 */
[----:B-1----:R-:W-:Y:S01]  /*10010*/  FFMA R34, R24, R13, R54 ;  /* 0x0000000d18227223 */ /* 0x002fe20000000036 */
        /* <DEDUP_REMOVED lines=10> */
[-C--:B------:R-:W-:Y:S01]  /*100c0*/  FFMA R98, R18, R15.reuse, R98 ;  /* 0x0000000f12627223 */ /* 0x080fe20000000062 */
[C---:B------:R-:W-:Y:S01]  /*100d0*/  FFMA R46, R19.reuse, R12, R46 ;  /* 0x0000000c132e7223 */ /* 0x040fe2000000002e */
[C---:B------:R-:W-:Y:S01]  /*100e0*/  FFMA R49, R19.reuse, R14, R49 ;  /* 0x0000000e13317223 */ /* 0x040fe20000000031 */
[-C--:B------:R-:W-:Y:S01]  /*100f0*/  FFMA R70, R19, R15.reuse, R70 ;  /* 0x0000000f13467223 */ /* 0x080fe20000000046 */
        /* <DEDUP_REMOVED lines=15> */
[C---:B--2---:R-:W-:Y:S01]  /*101f0*/  FFMA R101, R16.reuse, R4, R101 ;  /* 0x0000000410657223 */ /* 0x044fe20000000065 */
        /* <DEDUP_REMOVED lines=101> */
[C---:B----4-:R-:W-:Y:S01]  /*10850*/  FFMA R36, R27.reuse, R28, R46 ;  /* 0x0000001c1b247223 */ /* 0x050fe2000000002e */
[C---:B------:R-:W-:Y:S01]  /*10860*/  FFMA R32, R27.reuse, R29, R32 ;  /* 0x0000001d1b207223 */ /* 0x040fe20000000020 */
[C---:B------:R-:W-:Y:S01]  /*10870*/  FFMA R39, R27.reuse, R30, R49 ;  /* 0x0000001e1b277223 */ /* 0x040fe20000000031 */
[----:B------:R-:W3:Y:S01]  /*10880*/  LDS.128 R16, [R2+0x1a00] ;  /* 0x001a000002107984 */ /* 0x000ee20000000c00 */
[C---:B------:R-:W-:Y:S01]  /*10890*/  FFMA R70, R27.reuse, R31, R70 ;  /* 0x0000001f1b467223 */ /* 0x040fe20000000046 */
[C---:B-1----:R-:W-:Y:S01]  /*108a0*/  FFMA R77, R27.reuse, R4, R77 ;  /* 0x000000041b4d7223 */ /* 0x042fe2000000004d */
[C---:B------:R-:W-:Y:S01]  /*108b0*/  FFMA R76, R27.reuse, R5, R76 ;  /* 0x000000051b4c7223 */ /* 0x040fe2000000004c */
[----:B------:R-:W1:Y:S01]  /*108c0*/  LDS.128 R12, [R3+0x1a00] ;  /* 0x001a0000030c7984 */ /* 0x000e620000000c00 */
        /* <DEDUP_REMOVED lines=27> */
[----:B------:R-:W-:Y:S01]  /*10a80*/  FFMA R40, R22, R29, R58 ;  /* 0x0000001d16287223 */ /* 0x000fe2000000003a */
[----:B------:R-:W-:-:S02]  /*10a90*/  FFMA R21, R23, R30, R57 ;  /* 0x0000001e17157223 */ /* 0x000fc40000000039 */
[----:B------:R-:W2:Y:S01]  /*10aa0*/  LDS.128 R56, [R2+0x1b00] ;  /* 0x001b000002387984 */ /* 0x000ea20000000c00 */
        /* <DEDUP_REMOVED lines=31> */
[C---:B-1----:R-:W-:Y:S01]  /*10ca0*/  FFMA R23, R16.reuse, R12, R81 ;  /* 0x0000000c10177223 */ /* 0x042fe20000000051 */
        /* <DEDUP_REMOVED lines=23> */
[----:B------:R-:W-:-:S02]  /*10e20*/  FFMA R36, R19, R12, R36 ;  /* 0x0000000c13247223 */ /* 0x000fc40000000024 */
[----:B------:R-:W1:Y:S01]  /*10e30*/  LDS.128 R4, [R3+0x1c00] ;  /* 0x001c000003047984 */ /* 0x000e620000000c00 */
[C---:B------:R-:W-:Y:S01]  /*10e40*/  FFMA R32, R19.reuse, R13, R32 ;  /* 0x0000000d13207223 */ /* 0x040fe20000000020 */
[C---:B------:R-:W-:Y:S01]  /*10e50*/  FFMA R70, R19.reuse, R15, R70 ;  /* 0x0000000f13467223 */ /* 0x040fe20000000046 */
[C---:B------:R-:W-:Y:S01]  /*10e60*/  FFMA R92, R19.reuse, R8, R77 ;  /* 0x00000008135c7223 */ /* 0x040fe2000000004d */
[----:B------:R-:W3:Y:S01]  /*10e70*/  LDS.128 R80, [R2+0x1d00] ;  /* 0x001d000002507984 */ /* 0x000ee20000000c00 */
        /* <DEDUP_REMOVED lines=13> */
[C---:B------:R-:W-:Y:S01]  /*10f50*/  FFMA R120, R57.reuse, R8, R73 ;  /* 0x0000000839787223 */ /* 0x040fe20000000049 */
[C---:B------:R-:W-:Y:S01]  /*10f60*/  FFMA R97, R57.reuse, R10, R75 ;  /* 0x0000000a39617223 */ /* 0x040fe2000000004b */
[----:B------:R-:W-:Y:S04]  /*10f70*/  LDS.128 R76, [R2+0x1e00] ;  /* 0x001e0000024c7984 */ /* 0x000fe80000000c00 */
[----:B------:R-:W2:Y:S04]  /*10f80*/  LDS.128 R40, [R3+0x1e00] ;  /* 0x001e000003287984 */ /* 0x000ea80000000c00 */
[----:B------:R-:W4:Y:S01]  /*10f90*/  LDS.128 R72, [R2+0x1f00] ;  /* 0x001f000002487984 */ /* 0x000f220000000c00 */
[-C--:B------:R-:W-:Y:S01]  /*10fa0*/  FFMA R20, R57, R12.reuse, R20 ;  /* 0x0000000c39147223 */ /* 0x080fe20000000014 */
[C---:B------:R-:W-:Y:S01]  /*10fb0*/  FFMA R47, R58.reuse, R12, R47 ;  /* 0x0000000c3a2f7223 */ /* 0x040fe2000000002f */
[C---:B------:R-:W-:Y:S01]  /*10fc0*/  FFMA R33, R58.reuse, R14, R33 ;  /* 0x0000000e3a217223 */ /* 0x040fe20000000021 */
[C---:B------:R-:W-:Y:S01]  /*10fd0*/  FFMA R28, R59.reuse, R12, R28 ;  /* 0x0000000c3b1c7223 */ /* 0x040fe2000000001c */
[-C--:B------:R-:W-:Y:S01]  /*10fe0*/  FFMA R22, R59, R13.reuse, R22 ;  /* 0x0000000d3b167223 */ /* 0x080fe20000000016 */
[C---:B------:R-:W-:Y:S01]  /*10ff0*/  FFMA R38, R57.reuse, R13, R38 ;  /* 0x0000000d39267223 */ /* 0x040fe20000000026 */
[C---:B------:R-:W-:Y:S01]  /*11000*/  FFMA R64, R57.reuse, R15, R64 ;  /* 0x0000000f39407223 */ /* 0x040fe20000000040 */
[C---:B------:R-:W-:Y:S01]  /*11010*/  FFMA R122, R57.reuse, R9, R86 ;  /* 0x00000009397a7223 */ /* 0x040fe20000000056 */
[----:B------:R-:W-:Y:S01]  /*11020*/  FFMA R90, R57, R11, R90 ;  /* 0x0000000b395a7223 */ /* 0x000fe2000000005a */
[C---:B------:R-:W-:Y:S01]  /*11030*/  FFMA R14, R59.reuse, R14, R21 ;  /* 0x0000000e3b0e7223 */ /* 0x040fe20000000015 */
[-C--:B------:R-:W-:Y:S01]  /*11040*/  FFMA R57, R58, R15.reuse, R66 ;  /* 0x0000000f3a397223 */ /* 0x080fe20000000042 */
[C---:B------:R-:W-:Y:S01]  /*11050*/  FFMA R68, R59.reuse, R15, R68 ;  /* 0x0000000f3b447223 */ /* 0x040fe20000000044 */
[C---:B------:R-:W-:Y:S01]  /*11060*/  FFMA R128, R59.reuse, R8, R65 ;  /* 0x000000083b807223 */ /* 0x040fe20000000041 */
[-C--:B-1----:R-:W-:Y:S01]  /*11070*/  FFMA R23, R48, R4.reuse, R23 ;  /* 0x0000000430177223 */ /* 0x082fe20000000017 */
[----:B------:R-:W-:Y:S01]  /*11080*/  FFMA R130, R59, R9, R30 ;  /* 0x000000093b827223 */ /* 0x000fe2000000001e */
[----:B---3--:R-:W-:Y:S01]  /*11090*/  FFMA R20, R81, R4, R20 ;  /* 0x0000000451147223 */ /* 0x008fe20000000014 */
[-C--:B------:R-:W-:Y:S01]  /*110a0*/  FFMA R32, R51, R5.reuse, R32 ;  /* 0x0000000533207223 */ /* 0x080fe20000000020 */
        /* <DEDUP_REMOVED lines=10> */
[C---:B------:R-:W-:Y:S01]  /*11150*/  FFMA R28, R83.reuse, R4, R28 ;  /* 0x00000004531c7223 */ /* 0x040fe2000000001c */
        /* <DEDUP_REMOVED lines=22> */
[-C--:B--2---:R-:W-:Y:S01]  /*112c0*/  FFMA R12, R76, R40.reuse, R23 ;  /* 0x000000284c0c7223 */ /* 0x084fe20000000017 */
[-C--:B----4-:R-:W-:Y:S01]  /*112d0*/  FFMA R17, R73, R40.reuse, R20 ;  /* 0x0000002849117223 */ /* 0x090fe20000000014 */
[-C--:B------:R-:W-:Y:S01]  /*112e0*/  FFMA R23, R79, R41.reuse, R32 ;  /* 0x000000294f177223 */ /* 0x080fe20000000020 */
[-C--:B------:R-:W-:Y:S01]  /*112f0*/  FFMA R14, R78, R40.reuse, R25 ;  /* 0x000000284e0e7223 */ /* 0x080fe20000000019 */
[-C--:B------:R-:W-:Y:S01]  /*11300*/  FFMA R18, R74, R40.reuse, R21 ;  /* 0x000000284a127223 */ /* 0x080fe20000000015 */
[C---:B------:R-:W-:Y:S01]  /*11310*/  FFMA R19, R75.reuse, R40, R28 ;  /* 0x000000284b137223 */ /* 0x040fe2000000001c */
        /* <DEDUP_REMOVED lines=26> */
[----:B------:R0:W1:Y:S04]  /*114c0*/  LDS.128 R68, [R3+0x1d00] ;  /* 0x001d000003447984 */ /* 0x0000680000000c00 */
[----:B------:R0:W2:Y:S01]  /*114d0*/  LDS.128 R64, [R3+0x1f00] ;  /* 0x001f000003407984 */ /* 0x0000a20000000c00 */
[----:B------:R-:W-:Y:S01]  /*114e0*/  ISETP.GT.U32.AND P1, PT, R0, 0x1, PT ;  /* 0x000000010000780c */ /* 0x000fe20003f24070 */
[----:B------:R-:W-:Y:S01]  /*114f0*/  BSSY.RECONVERGENT B0, `(.L_x_34) ;  /* 0x0000025000007945 */ /* 0x000fe20003800200 */
[----:B------:R-:W-:-:S02]  /*11500*/  LEA R44, R44, UR6, 0x4 ;  /* 0x000000062c2c7c11 */ /* 0x000fc4000f8e20ff */
[----:B------:R-:W-:-:S09]  /*11510*/  P2R R4, PR, RZ, 0x2 ;  /* 0x00000002ff047803 */ /* 0x000fd20000000000 */
[----:B0-----:R-:W-:Y:S05]  /*11520*/  @P1 BRA `(.L_x_35) ;  /* 0x0000000000841947 */ /* 0x001fea0003800000 */
        /* <DEDUP_REMOVED lines=33> */
.L_x_35:
[----:B------:R-:W-:Y:S05]  /*11740*/  BSYNC.RECONVERGENT B0 ;  /* 0x0000000000007941 */ /* 0x000fea0003800200 */
.L_x_34:
[----:B-----5:R3:W-:Y:S01]  /*11750*/  STS.128 [R44], R52 ;  /* 0x000000342c007388 */ /* 0x0207e20000000c00 */
[C---:B------:R-:W-:Y:S01]  /*11760*/  FFMA R57, R59.reuse, R10, R46 ;  /* 0x0000000a3b397223 */ /* 0x040fe2000000002e */
[----:B------:R-:W-:Y:S01]  /*11770*/  FFMA R102, R59, R11, R60 ;  /* 0x0000000b3b667223 */ /* 0x000fe2000000003c */
[C---:B-1----:R-:W-:Y:S01]  /*11780*/  FFMA R103, R48.reuse, R68, R103 ;  /* 0x0000004430677223 */ /* 0x042fe20000000067 */
[----:B------:R-:W-:Y:S01]  /*11790*/  BAR.SYNC.DEFER_BLOCKING 0x0 ;  /* 0x0000000000007b1d */ /* 0x000fe20000010000 */
        /* <DEDUP_REMOVED lines=16> */
[-C--:B------:R-:W-:Y:S01]  /*118a0*/  FFMA R49, R80, R70.reuse, R95 ;  /* 0x0000004650317223 */ /* 0x080fe2000000005f */
[C---:B------:R-:W-:Y:S01]  /*118b0*/  FFMA R51, R81.reuse, R70, R97 ;  /* 0x0000004651337223 */ /* 0x040fe20000000061 */
[----:B---3--:R-:W-:Y:S01]  /*118c0*/  FFMA R53, R82, R68, R99 ;  /* 0x0000004452357223 */ /* 0x008fe20000000063 */
[C---:B------:R-:W-:Y:S01]  /*118d0*/  FFMA R60, R81.reuse, R71, R90 ;  /* 0x00000047513c7223 */ /* 0x040fe2000000005a */
[C---:B------:R-:W-:Y:S01]  /*118e0*/  FFMA R52, R80.reuse, R69, R62 ;  /* 0x0000004550347223 */ /* 0x040fe2000000003e */
[----:B------:R-:W-:Y:S01]  /*118f0*/  FFMA R54, R80, R71, R56 ;  /* 0x0000004750367223 */ /* 0x000fe20000000038 */
[CC--:B------:R-:W-:Y:S01]  /*11900*/  FFMA R62, R82.reuse, R69.reuse, R124 ;  /* 0x00000045523e7223 */ /* 0x0c0fe2000000007c */
[----:B0-----:R-:W-:Y:S01]  /*11910*/  LDS.128 R4, [R2] ;  /* 0x0000000002047984 */ /* 0x001fe20000000c00 */
[C---:B------:R-:W-:Y:S01]  /*11920*/  FFMA R55, R82.reuse, R70, R105 ;  /* 0x0000004652377223 */ /* 0x040fe20000000069 */
[CC--:B------:R-:W-:Y:S01]  /*11930*/  FFMA R56, R81.reuse, R68.reuse, R120 ;  /* 0x0000004451387223 */ /* 0x0c0fe20000000078 */
[----:B------:R-:W-:Y:S01]  /*11940*/  FFMA R58, R81, R69, R122 ;  /* 0x00000045513a7223 */ /* 0x000fe2000000007a */
        /* <DEDUP_REMOVED lines=8> */
[----:B------:R-:W3:Y:S04]  /*119d0*/  LDS.128 R96, [R2+0x300] ;  /* 0x0003000002607984 */ /* 0x000ee80000000c00 */
[----:B------:R-:W4:Y:S04]  /*119e0*/  LDS.128 R88, [R2+0x200] ;  /* 0x0002000002587984 */ /* 0x000f280000000c00 */
[----:B------:R-:W2:Y:S01]  /*119f0*/  LDS.128 R68, [R3+0x100] ;  /* 0x0001000003447984 */ /* 0x000ea20000000c00 */
        /* <DEDUP_REMOVED lines=33> */
[-C--:B----4-:R-:W-:Y:S01]  /*11c10*/  FFMA R150, R89, R93.reuse, R84 ;  /* 0x0000005d59967223 */ /* 0x090fe20000000054 */
[-C--:B------:R-:W-:Y:S01]  /*11c20*/  FFMA R117, R88, R94.reuse, R85 ;  /* 0x0000005e58757223 */ /* 0x080fe20000000055 */
[----:B------:R-:W-:Y:S01]  /*11c30*/  FFMA R194, R99, R94, R86 ;  /* 0x0000005e63c27223 */ /* 0x000fe20000000056 */
[----:B------:R-:W-:Y:S01]  /*11c40*/  FFMA R141, R96, R92, R115 ;  /* 0x0000005c608d7223 */ /* 0x000fe20000000073 */
[----:B------:R-:W0:Y:S01]  /*11c50*/  LDS.128 R84, [R3+0x300] ;  /* 0x0003000003547984 */ /* 0x000e220000000c00 */
[-C--:B------:R-:W-:Y:S01]  /*11c60*/  FFMA R151, R98, R93.reuse, R127 ;  /* 0x0000005d62977223 */ /* 0x080fe2000000007f */
[----:B------:R-:W-:Y:S01]  /*11c70*/  FFMA R145, R96, R94, R121 ;  /* 0x0000005e60917223 */ /* 0x000fe20000000079 */
[-C--:B------:R-:W-:Y:S01]  /*11c80*/  FFMA R148, R89, R92.reuse, R120 ;  /* 0x0000005c59947223 */ /* 0x080fe20000000078 */
[-C--:B------:R-:W-:Y:S01]  /*11c90*/  FFMA R164, R91, R92.reuse, R126 ;  /* 0x0000005c5ba47223 */ /* 0x080fe2000000007e */
[----:B------:R-:W-:Y:S01]  /*11ca0*/  FFMA R180, R97, R92, R134 ;  /* 0x0000005c61b47223 */ /* 0x000fe20000000086 */
[-C--:B------:R-:W-:Y:S01]  /*11cb0*/  FFMA R115, R88, R93.reuse, R83 ;  /* 0x0000005d58737223 */ /* 0x080fe20000000053 */
[CC--:B------:R-:W-:Y:S01]  /*11cc0*/  FFMA R137, R90.reuse, R93.reuse, R109 ;  /* 0x0000005d5a897223 */ /* 0x0c0fe2000000006d */
        /* <DEDUP_REMOVED lines=20> */
[C---:B--2---:R-:W-:Y:S01]  /*11e10*/  FFMA R94, R5.reuse, R68, RZ ;  /* 0x00000044055e7223 */ /* 0x044fe200000000ff */
        /* <DEDUP_REMOVED lines=17> */
[CC--:B------:R-:W-:Y:S01]  /*11f30*/  FFMA R7, R8.reuse, R68.reuse, RZ ;  /* 0x0000004408077223 */ /* 0x0c0fe200000000ff */
[-C--:B------:R-:W-:Y:S01]  /*11f40*/  FFMA R132, R8, R69.reuse, RZ ;  /* 0x0000004508847223 */ /* 0x080fe200000000ff */
[CC--:B------:R-:W-:Y:S01]  /*11f50*/  FFMA R9, R10.reuse, R68.reuse, RZ ;  /* 0x000000440a097223 */ /* 0x0c0fe200000000ff */
[-C--:B------:R-:W-:Y:S01]  /*11f60*/  FFMA R140, R10, R69.reuse, RZ ;  /* 0x000000450a8c7223 */ /* 0x080fe200000000ff */
[C---:B------:R-:W-:Y:S01]  /*11f70*/  FFMA R142, R11.reuse, R69, RZ ;  /* 0x000000450b8e7223 */ /* 0x040fe200000000ff */
[-C--:B------:R-:W-:Y:S01]  /*11f80*/  FFMA R4, R4, R71.reuse, RZ ;  /* 0x0000004704047223 */ /* 0x080fe200000000ff */
[-C--:B------:R-:W-:Y:S01]  /*11f90*/  FFMA R6, R6, R71.reuse, RZ ;  /* 0x0000004706067223 */ /* 0x080fe200000000ff */
[C---:B------:R-:W-:Y:S01]  /*11fa0*/  FFMA R68, R11.reuse, R68, RZ ;  /* 0x000000440b447223 */ /* 0x040fe200000000ff */
[-C--:B------:R-:W-:Y:S01]  /*11fb0*/  FFMA R69, R11, R70.reuse, RZ ;  /* 0x000000460b457223 */ /* 0x080fe200000000ff */
[-C--:B------:R-:W-:Y:S01]  /*11fc0*/  FFMA R107, R8, R70.reuse, RZ ;  /* 0x00000046086b7223 */ /* 0x080fe200000000ff */
[----:B------:R-:W-:Y:S01]  /*11fd0*/  FFMA R111, R10, R70, RZ ;  /* 0x000000460a6f7223 */ /* 0x000fe200000000ff */
[-C--:B------:R-:W-:Y:S01]  /*11fe0*/  FFMA R8, R8, R71.reuse, RZ ;  /* 0x0000004708087223 */ /* 0x080fe200000000ff */
[----:B------:R-:W-:Y:S01]  /*11ff0*/  FFMA R10, R10, R71, RZ ;  /* 0x000000470a0a7223 */ /* 0x000fe200000000ff */
[C---:B0-----:R-:W-:Y:S01]  /*12000*/  FFMA R156, R89.reuse, R84, R94 ;  /* 0x00000054599c7223 */ /* 0x041fe2000000005e */
[C---:B------:R-:W-:Y:S01]  /*12010*/  FFMA R158, R89.reuse, R85, R120 ;  /* 0x00000055599e7223 */ /* 0x040fe20000000078 */
[C---:B------:R-:W-:Y:S01]  /*12020*/  FFMA R125, R89.reuse, R86, R93 ;  /* 0x00000056597d7223 */ /* 0x040fe2000000005d */
[----:B------:R-:W-:Y:S01]  /*12030*/  FFMA R160, R89, R87, R122 ;  /* 0x0000005759a07223 */ /* 0x000fe2000000007a */
[----:B------:R-:W-:Y:S01]  /*12040*/  FFMA R144, R11, R71, RZ ;  /* 0x000000470b907223 */ /* 0x000fe200000000ff */
        /* <DEDUP_REMOVED lines=9> */
[-C--:B------:R-:W-:Y:S01]  /*120e0*/  FFMA R176, R91, R87.reuse, R130 ;  /* 0x000000575bb07223 */ /* 0x080fe20000000082 */
[-C--:B------:R-:W-:Y:S01]  /*120f0*/  FFMA R88, R88, R87.reuse, R4 ;  /* 0x0000005758587223 */ /* 0x080fe20000000004 */
[-C--:B------:R-:W-:Y:S01]  /*12100*/  FFMA R90, R90, R87.reuse, R6 ;  /* 0x000000575a5a7223 */ /* 0x080fe20000000006 */
[CC--:B------:R-:W-:Y:S01]  /*12110*/  FFMA R91, R96.reuse, R84.reuse, R7 ;  /* 0x00000054605b7223 */ /* 0x0c0fe20000000007 */
[C---:B------:R-:W-:Y:S01]  /*12120*/  FFMA R198, R99.reuse, R84, R68 ;  /* 0x0000005463c67223 */ /* 0x040fe20000000044 */
[----:B------:R-:W-:Y:S01]  /*12130*/  FFMA R159, R99, R86, R69 ;  /* 0x00000056639f7223 */ /* 0x000fe20000000045 */
[----:B------:R-:W-:Y:S01]  /*12140*/  LDS.128 R4, [R3+0x400] ;  /* 0x0004000003047984 */ /* 0x000fe20000000c00 */
[-C--:B------:R-:W-:Y:S01]  /*12150*/  FFMA R178, R96, R87.reuse, R8 ;  /* 0x0000005760b27223 */ /* 0x080fe20000000008 */
[C---:B------:R-:W-:Y:S01]  /*12160*/  FFMA R157, R98.reuse, R84, R9 ;  /* 0x00000054629d7223 */ /* 0x040fe20000000009 */
[----:B------:R-:W-:Y:S01]  /*12170*/  FFMA R188, R98, R87, R10 ;  /* 0x0000005762bc7223 */ /* 0x000fe2000000000a */
[----:B------:R-:W0:Y:S01]  /*12180*/  LDS.128 R68, [R2+0x400] ;  /* 0x0004000002447984 */ /* 0x000e220000000c00 */
[CC--:B------:R-:W-:Y:S01]  /*12190*/  FFMA R132, R96.reuse, R85.reuse, R132 ;  /* 0x0000005560847223 */ /* 0x0c0fe20000000084 */
[----:B------:R-:W-:Y:S01]  /*121a0*/  FFMA R107, R96, R86, R107 ;  /* 0x00000056606b7223 */ /* 0x000fe2000000006b */
[C---:B------:R-:W-:Y:S01]  /*121b0*/  FFMA R134, R97.reuse, R84, R134 ;  /* 0x0000005461867223 */ /* 0x040fe20000000086 */
[C---:B------:R-:W-:Y:S01]  /*121c0*/  FFMA R136, R97.reuse, R85, R136 ;  /* 0x0000005561887223 */ /* 0x040fe20000000088 */
[CC--:B------:R-:W-:Y:S01]  /*121d0*/  FFMA R109, R97.reuse, R86.reuse, R109 ;  /* 0x00000056616d7223 */ /* 0x0c0fe2000000006d */
[----:B------:R-:W-:Y:S01]  /*121e0*/  FFMA R138, R97, R87, R138 ;  /* 0x00000057618a7223 */ /* 0x000fe2000000008a */
[CC--:B------:R-:W-:Y:S01]  /*121f0*/  FFMA R140, R98.reuse, R85.reuse, R140 ;  /* 0x00000055628c7223 */ /* 0x0c0fe2000000008c */
[----:B------:R-:W-:Y:S01]  /*12200*/  FFMA R111, R98, R86, R111 ;  /* 0x00000056626f7223 */ /* 0x000fe2000000006f */
[C---:B------:R-:W-:Y:S01]  /*12210*/  FFMA R142, R99.reuse, R85, R142 ;  /* 0x00000055638e7223 */ /* 0x040fe2000000008e */
[----:B------:R-:W1:Y:S01]  /*12220*/  LDS.128 R8, [R2+0x500] ;  /* 0x0005000002087984 */ /* 0x000e620000000c00 */
[----:B------:R-:W-:-:S03]  /*12230*/  FFMA R144, R99, R87, R144 ;  /* 0x0000005763907223 */ /* 0x000fc60000000090 */
[----:B------:R-:W2:Y:S01]  /*12240*/  LDS.128 R84, [R3+0x500] ;  /* 0x0005000003547984 */ /* 0x000ea20000000c00 */
[-C--:B0-----:R-:W-:Y:S01]  /*12250*/  FFMA R92, R71, R4.reuse, R164 ;  /* 0x00000004475c7223 */ /* 0x081fe200000000a4 */
[CC--:B------:R-:W-:Y:S01]  /*12260*/  FFMA R200, R69.reuse, R4.reuse, R148 ;  /* 0x0000000445c87223 */ /* 0x0c0fe20000000094 */
[-C--:B------:R-:W-:Y:S01]  /*12270*/  FFMA R164, R69, R5.reuse, R150 ;  /* 0x0000000545a47223 */ /* 0x080fe20000000096 */
[----:B------:R-:W-:Y:S01]  /*12280*/  FFMA R81, R70, R4, R135 ;  /* 0x0000000446517223 */ /* 0x000fe20000000087 */
[CC--:B------:R-:W-:Y:S01]  /*12290*/  FFMA R148, R68.reuse, R5.reuse, R115 ;  /* 0x0000000544947223 */ /* 0x0c0fe20000000073 */
[----:B------:R-:W-:Y:S01]  /*122a0*/  FFMA R98, R71, R5, R166 ;  /* 0x0000000547627223 */ /* 0x000fe200000000a6 */
[-C--:B------:R-:W-:Y:S01]  /*122b0*/  FFMA R150, R68, R7.reuse, R121 ;  /* 0x0000000744967223 */ /* 0x080fe20000000079 */
[-C--:B------:R-:W-:Y:S01]  /*122c0*/  FFMA R115, R69, R6.reuse, R152 ;  /* 0x0000000645737223 */ /* 0x080fe20000000098 */
[----:B------:R-:W-:Y:S01]  /*122d0*/  FFMA R135, R71, R6, R168 ;  /* 0x0000000647877223 */ /* 0x000fe200000000a8 */
[----:B------:R-:W-:Y:S01]  /*122e0*/  FFMA R166, R70, R7, R129 ;  /* 0x0000000746a67223 */ /* 0x000fe20000000081 */
[-C--:B-1----:R-:W-:Y:S01]  /*122f0*/  FFMA R94, R9, R4.reuse, R180 ;  /* 0x00000004095e7223 */ /* 0x082fe200000000b4 */
[----:B------:R-:W-:Y:S01]  /*12300*/  FFMA R83, R8, R4, R141 ;  /* 0x0000000408537223 */ /* 0x000fe2000000008d */
[-C--:B------:R-:W-:Y:S01]  /*12310*/  FFMA R180, R70, R5.reuse, R137 ;  /* 0x0000000546b47223 */ /* 0x080fe20000000089 */
[CC--:B------:R-:W-:Y:S01]  /*12320*/  FFMA R120, R8.reuse, R5.reuse, R143 ;  /* 0x0000000508787223 */ /* 0x0c0fe2000000008f */
[----:B------:R-:W-:Y:S01]  /*12330*/  FFMA R95, R8, R6, R145 ;  /* 0x00000006085f7223 */ /* 0x000fe20000000091 */
[----:B--2---:R-:W-:Y:S01]  /*12340*/  FFMA R121, R69, R84, R156 ;  /* 0x0000005445797223 */ /* 0x004fe2000000009c */
        /* <DEDUP_REMOVED lines=51> */
[----:B------:R-:W2:Y:S04]  /*12680*/  LDS.128 R8, [R2+0x700] ;  /* 0x0007000002087984 */ /* 0x000ea80000000c00 */
        /* <DEDUP_REMOVED lines=204> */
[----:B------:R-:W-:Y:S01]  /*13350*/  LDS.128 R68, [R3+0xe00] ;  /* 0x000e000003447984 */ /* 0x000fe20000000c00 */
        /* <DEDUP_REMOVED lines=165> */
.L_x_37:
[----:B------:R-:W-:Y:S05]  /*13db0*/  BSYNC.RECONVERGENT B0 ;  /* 0x0000000000007941 */ /* 0x000fea0003800200 */
.L_x_36:
        /* <DEDUP_REMOVED lines=8> */
[----:B------:R-:W-:Y:S02]  /*13e40*/  FFMA R144, R87, R7, R144 ;  /* 0x0000000757907223 */ /* 0x000fe40000000090 */
[----:B------:R-:W-:Y:S04]  /*13e50*/  LDS.128 R4, [R2+0x1000] ;  /* 0x0010000002047984 */ /* 0x000fe80000000c00 */
[----:B------:R-:W1:Y:S04]  /*13e60*/  LDS.128 R68, [R3+0x1000] ;  /* 0x0010000003447984 */ /* 0x000e680000000c00 */
[----:B------:R-:W2:Y:S04]  /*13e70*/  LDS.128 R8, [R3+0x1100] ;  /* 0x0011000003087984 */ /* 0x000ea80000000c00 */
[----:B0-----:R-:W0:Y:S01]  /*13e80*/  LDS.128 R84, [R2+0x1100] ;  /* 0x0011000002547984 */ /* 0x001e220000000c00 */
        /* <DEDUP_REMOVED lines=476> */
[----:B------:R-:W-:Y:S01]  /*15c50*/  ISETP.NE.AND P0, PT, R81, 0x2, PT ;  /* 0x000000025100780c */ /* 0x000fe20003f05270 */
        /* <DEDUP_REMOVED lines=95> */
.L_x_39:
[----:B------:R-:W-:Y:S05]  /*16250*/  BSYNC.RECONVERGENT B0 ;  /* 0x0000000000007941 */ /* 0x000fea0003800200 */
.L_x_38:
        /* <DEDUP_REMOVED lines=9> */
[----:B------:R-:W-:Y:S04]  /*162f0*/  LDS.128 R8, [R2] ;  /* 0x0000000002087984 */ /* 0x000fe80000000c00 */
[----:B------:R-:W1:Y:S04]  /*16300*/  LDS.128 R68, [R3] ;  /* 0x0000000003447984 */ /* 0x000e680000000c00 */
        /* <DEDUP_REMOVED lines=574> */
.L_x_41:
[----:B------:R-:W-:Y:S05]  /*186f0*/  BSYNC.RECONVERGENT B0 ;  /* 0x0000000000007941 */ /* 0x000fea0003800200 */
.L_x_40:
        /* <DEDUP_REMOVED lines=585> */
.L_x_43:
[----:B------:R-:W-:Y:S05]  /*1ab90*/  BSYNC.RECONVERGENT B0 ;  /* 0x0000000000007941 */ /* 0x000fea0003800200 */
.L_x_42:
        /* <DEDUP_REMOVED lines=585> */
.L_x_45:
[----:B------:R-:W-:Y:S05]  /*1d030*/  BSYNC.RECONVERGENT B0 ;  /* 0x0000000000007941 */ /* 0x000fea0003800200 */
.L_x_44:
        /* <DEDUP_REMOVED lines=585> */
.L_x_47:
[----:B------:R-:W-:Y:S05]  /*1f4d0*/  BSYNC.RECONVERGENT B0 ;  /* 0x0000000000007941 */ /* 0x000fea0003800200 */
.L_x_46:
        /* <DEDUP_REMOVED lines=353> */
[CC--:B-1----:R-:W-:Y:S01]  /*20af0*/  FFMA R105, R84.reuse, R8.reuse, R113 ;  /* 0x0000000854697223 */ /* 0x0c2fe20000000071 */
[C---:B------:R-:W-:Y:S01]  /*20b00*/  FFMA R111, R85.reuse, R8, R121 ;  /* 0x00000008556f7223 */ /* 0x040fe20000000079 */
[C---:B------:R-:W-:Y:S01]  /*20b10*/  FFMA R120, R84.reuse, R9, R146 ;  /* 0x0000000954787223 */ /* 0x040fe20000000092 */
[C---:B------:R-:W-:Y:S01]  /*20b20*/  FFMA R107, R84.reuse, R10, R123 ;  /* 0x0000000a546b7223 */ /* 0x040fe2000000007b */
[CC--:B--2---:R-:W-:Y:S01]  /*20b30*/  FFMA R99, R84.reuse, R70.reuse, R117 ;  /* 0x0000004654637223 */ /* 0x0c4fe20000000075 */
[C---:B------:R-:W-:Y:S01]  /*20b40*/  FFMA R96, R84.reuse, R69, R148 ;  /* 0x0000004554607223 */ /* 0x040fe20000000094 */
[----:B------:R-:W-:Y:S01]  /*20b50*/  FFMA R98, R84, R71, R150 ;  /* 0x0000004754627223 */ /* 0x000fe20000000096 */
[C---:B------:R-:W-:Y:S01]  /*20b60*/  FFMA R109, R85.reuse, R70, R115 ;  /* 0x00000046556d7223 */ /* 0x040fe20000000073 */
[C---:B------:R-:W-:Y:S01]  /*20b70*/  FFMA R113, R85.reuse, R10, R125 ;  /* 0x0000000a55717223 */ /* 0x040fe2000000007d */
[C---:B------:R-:W-:Y:S01]  /*20b80*/  FFMA R117, R86.reuse, R70, R127 ;  /* 0x0000004656757223 */ /* 0x040fe2000000007f */
[----:B------:R-:W-:Y:S01]  /*20b90*/  FFMA R121, R86, R8, R129 ;  /* 0x0000000856797223 */ /* 0x000fe20000000081 */
[CC--:B------:R-:W-:Y:S01]  /*20ba0*/  FFMA R97, R84.reuse, R68.reuse, R133 ;  /* 0x0000004454617223 */ /* 0x0c0fe20000000085 */
[----:B------:R-:W-:Y:S01]  /*20bb0*/  FFMA R122, R84, R11, R152 ;  /* 0x0000000b547a7223 */ /* 0x000fe20000000098 */
[CC--:B------:R-:W-:Y:S01]  /*20bc0*/  FFMA R124, R85.reuse, R68.reuse, R200 ;  /* 0x00000044557c7223 */ /* 0x0c0fe200000000c8 */
        /* <DEDUP_REMOVED lines=19> */
[C---:B------:R-:W-:Y:S01]  /*20d00*/  FFMA R103, R76.reuse, R64, R103 ;  /* 0x000000404c677223 */ /* 0x040fe20000000067 */
[C---:B------:R-:W-:Y:S01]  /*20d10*/  FFMA R116, R76.reuse, R65, R116 ;  /* 0x000000414c747223 */ /* 0x040fe20000000074 */
[C---:B------:R-:W-:Y:S01]  /*20d20*/  FFMA R101, R76.reuse, R66, R101 ;  /* 0x000000424c657223 */ /* 0x040fe20000000065 */
[----:B------:R-:W-:Y:S01]  /*20d30*/  FFMA R114, R76, R67, R114 ;  /* 0x000000434c727223 */ /* 0x000fe20000000072 */
[C---:B-1----:R-:W-:Y:S01]  /*20d40*/  FFMA R135, R84.reuse, R8, R141 ;  /* 0x0000000854877223 */ /* 0x042fe2000000008d */
[C---:B------:R-:W-:Y:S01]  /*20d50*/  FFMA R139, R85.reuse, R70, R147 ;  /* 0x00000046558b7223 */ /* 0x040fe20000000093 */
[----:B------:R-:W-:Y:S01]  /*20d60*/  FFMA R154, R84, R71, R168 ;  /* 0x00000047549a7223 */ /* 0x000fe200000000a8 */
[C---:B------:R-:W-:Y:S01]  /*20d70*/  FFMA R141, R85.reuse, R8, R143 ;  /* 0x00000008558d7223 */ /* 0x040fe2000000008f */
[CC--:B------:R-:W-:Y:S01]  /*20d80*/  FFMA R166, R85.reuse, R9.reuse, R182 ;  /* 0x0000000955a67223 */ /* 0x0c0fe200000000b6 */
[----:B------:R-:W-:Y:S01]  /*20d90*/  FFMA R147, R86, R70, R151 ;  /* 0x0000004656937223 */ /* 0x000fe20000000097 */
[C---:B------:R-:W-:Y:S01]  /*20da0*/  FFMA R156, R84.reuse, R9, R172 ;  /* 0x00000009549c7223 */ /* 0x040fe200000000ac */
[----:B------:R-:W-:Y:S01]  /*20db0*/  FFMA R158, R84, R11, R178 ;  /* 0x0000000b549e7223 */ /* 0x000fe200000000b2 */
[C---:B------:R-:W-:Y:S01]  /*20dc0*/  FFMA R162, R85.reuse, R69, R180 ;  /* 0x0000004555a27223 */ /* 0x040fe200000000b4 */
[C---:B------:R-:W-:Y:S01]  /*20dd0*/  FFMA R164, R85.reuse, R71, R186 ;  /* 0x0000004755a47223 */ /* 0x040fe200000000ba */
        /* <DEDUP_REMOVED lines=37> */
[-C--:B------:R-:W-:Y:S01]  /*21030*/  FFMA R89, R72, R66.reuse, R49 ;  /* 0x0000004248597223 */ /* 0x080fe20000000031 */
[----:B------:R-:W-:-:S02]  /*21040*/  FFMA R92, R73, R66, R51 ;  /* 0x00000042495c7223 */ /* 0x000fc40000000033 */
[----:B------:R-:W3:Y:S01]  /*21050*/  LDS.128 R48, [R2+0xd00] ;  /* 0x000d000002307984 */ /* 0x000ee20000000c00 */
[CC--:B------:R-:W-:Y:S01]  /*21060*/  FFMA R47, R72.reuse, R64.reuse, R47 ;  /* 0x00000040482f7223 */ /* 0x0c0fe2000000002f */
[-C--:B------:R-:W-:Y:S01]  /*21070*/  FFMA R88, R72, R65.reuse, R52 ;  /* 0x0000004148587223 */ /* 0x080fe20000000034 */
[C---:B------:R-:W-:Y:S01]  /*21080*/  FFMA R90, R73.reuse, R64, R56 ;  /* 0x00000040495a7223 */ /* 0x040fe20000000038 */
[C---:B------:R-:W-:Y:S01]  /*21090*/  FFMA R91, R73.reuse, R65, R58 ;  /* 0x00000041495b7223 */ /* 0x040fe2000000003a */
[----:B------:R-:W-:Y:S01]  /*210a0*/  FFMA R95, R74, R66, R55 ;  /* 0x000000424a5f7223 */ /* 0x000fe20000000037 */
[-C--:B------:R-:W-:Y:S01]  /*210b0*/  FFMA R72, R72, R67.reuse, R54 ;  /* 0x0000004348487223 */ /* 0x080fe20000000036 */
[----:B------:R-:W-:Y:S01]  /*210c0*/  FFMA R73, R73, R67, R60 ;  /* 0x0000004349497223 */ /* 0x000fe2000000003c */
[C---:B------:R-:W-:Y:S01]  /*210d0*/  FFMA R93, R74.reuse, R64, R53 ;  /* 0x000000404a5d7223 */ /* 0x040fe20000000035 */
[----:B------:R-:W-:Y:S01]  /*210e0*/  FFMA R94, R74, R65, R62 ;  /* 0x000000414a5e7223 */ /* 0x000fe2000000003e */
[----:B------:R-:W-:Y:S01]  /*210f0*/  FFMA R66, R75, R66, R57 ;  /* 0x000000424b427223 */ /* 0x000fe20000000039 */
[----:B------:R0:W4:Y:S04]  /*21100*/  LDS.128 R52, [R3+0xe00] ;  /* 0x000e000003347984 */ /* 0x0001280000000c00 */
[----:B------:R0:W0:Y:S04]  /*21110*/  LDS.128 R56, [R3+0xf00] ;  /* 0x000f000003387984 */ /* 0x0000280000000c00 */
[----:B------:R0:W0:Y:S01]  /*21120*/  LDS.128 R60, [R2+0xf00] ;  /* 0x000f0000023c7984 */ /* 0x0000220000000c00 */
        /* <DEDUP_REMOVED lines=32> */
[----:B------:R1:W2:Y:S01]  /*21330*/  LDS.128 R8, [R2+0xe00] ;  /* 0x000e000002087984 */ /* 0x0002a20000000c00 */
[----:B------:R-:W-:Y:S01]  /*21340*/  ISETP.NE.AND P5, PT, R81, 0x7, PT ;  /* 0x000000075100780c */ /* 0x000fe20003fa5270 */
[----:B------:R-:W-:Y:S01]  /*21350*/  BSSY.RECONVERGENT B0, `(.L_x_48) ;  /* 0x0000046000007945 */ /* 0x000fe20003800200 */
        /* <DEDUP_REMOVED lines=33> */
[----:B01--4-:R-:W-:Y:S06]  /*21570*/  @P5 BRA `(.L_x_49) ;  /* 0x00000000008c5947 */ /* 0x013fec0003800000 */
        /* <DEDUP_REMOVED lines=35> */
.L_x_49:
[----:B------:R-:W-:Y:S05]  /*217b0*/  BSYNC.RECONVERGENT B0 ;  /* 0x0000000000007941 */ /* 0x000fea0003800200 */
.L_x_48:
[----:B-----5:R-:W-:Y:S01]  /*217c0*/  STS.128 [R44+0x1000], R4 ;  /* 0x001000042c007388 */ /* 0x020fe20000000c00 */
[----:B0-----:R-:W-:Y:S01]  /*217d0*/  FFMA R25, R51, R86, R180 ;  /* 0x0000005633197223 */ /* 0x001fe200000000b4 */
[C---:B--2---:R-:W-:Y:S01]  /*217e0*/  FFMA R97, R8.reuse, R52, R97 ;  /* 0x0000003408617223 */ /* 0x044fe20000000061 */
[C---:B------:R-:W-:Y:S01]  /*217f0*/  FFMA R96, R8.reuse, R53, R96 ;  /* 0x0000003508607223 */ /* 0x040fe20000000060 */
[----:B------:R-:W-:Y:S01]  /*21800*/  BAR.SYNC.DEFER_BLOCKING 0x0 ;  /* 0x0000000000007b1d */ /* 0x000fe20000010000 */
        /* <DEDUP_REMOVED lines=26> */
[C---:B------:R-:W-:Y:S01]  /*219b0*/  FFMA R146, R11.reuse, R55, R146 ;  /* 0x000000370b927223 */ /* 0x040fe20000000092 */
[----:B------:R-:W0:Y:S01]  /*219c0*/  LDS.128 R20, [R3+0x1000] ;  /* 0x0010000003147984 */ /* 0x000e220000000c00 */
[C---:B------:R-:W-:Y:S01]  /*219d0*/  FFMA R127, R11.reuse, R56, R127 ;  /* 0x000000380b7f7223 */ /* 0x040fe2000000007f */
[C---:B------:R-:W-:Y:S01]  /*219e0*/  FFMA R148, R11.reuse, R57, R148 ;  /* 0x000000390b947223 */ /* 0x040fe20000000094 */
[CC--:B------:R-:W-:Y:S01]  /*219f0*/  FFMA R129, R11.reuse, R58.reuse, R129 ;  /* 0x0000003a0b817223 */ /* 0x0c0fe20000000081 */
[----:B------:R-:W1:Y:S01]  /*21a00*/  LDS.128 R12, [R3+0x1100] ;  /* 0x00110000030c7984 */ /* 0x000e620000000c00 */
[----:B------:R-:W-:Y:S01]  /*21a10*/  FFMA R150, R11, R59, R150 ;  /* 0x0000003b0b967223 */ /* 0x000fe20000000096 */
[----:B------:R-:W-:Y:S01]  /*21a20*/  FFMA R33, R63, R58, R25 ;  /* 0x0000003a3f217223 */ /* 0x000fe20000000019 */
[----:B------:R-:W-:Y:S01]  /*21a30*/  FFMA R186, R51, R87, R186 ;  /* 0x0000005733ba7223 */ /* 0x000fe200000000ba */
[----:B------:R-:W2:Y:S01]  /*21a40*/  LDS.128 R4, [R2+0x1100] ;  /* 0x0011000002047984 */ /* 0x000ea20000000c00 */
[C---:B------:R-:W-:Y:S01]  /*21a50*/  FFMA R131, R60.reuse, R52, R131 ;  /* 0x000000343c837223 */ /* 0x040fe20000000083 */
[C---:B------:R-:W-:Y:S01]  /*21a60*/  FFMA R152, R60.reuse, R53, R152 ;  /* 0x000000353c987223 */ /* 0x040fe20000000098 */
[C---:B------:R-:W-:Y:S01]  /*21a70*/  FFMA R133, R60.reuse, R54, R133 ;  /* 0x000000363c857223 */ /* 0x040fe20000000085 */
[----:B------:R-:W-:Y:S01]  /*21a80*/  LDS.128 R24, [R2+0x1200] ;  /* 0x0012000002187984 */ /* 0x000fe20000000c00 */
[C---:B------:R-:W-:Y:S01]  /*21a90*/  FFMA R154, R60.reuse, R55, R154 ;  /* 0x000000373c9a7223 */ /* 0x040fe2000000009a */
[C---:B------:R-:W-:Y:S01]  /*21aa0*/  FFMA R135, R60.reuse, R56, R135 ;  /* 0x000000383c877223 */ /* 0x040fe20000000087 */
[C---:B------:R-:W-:Y:S01]  /*21ab0*/  FFMA R156, R60.reuse, R57, R156 ;  /* 0x000000393c9c7223 */ /* 0x040fe2000000009c */
[----:B------:R-:W3:Y:S01]  /*21ac0*/  LDS.128 R28, [R3+0x1200] ;  /* 0x00120000031c7984 */ /* 0x000ee20000000c00 */
[C---:B------:R-:W-:Y:S01]  /*21ad0*/  FFMA R137, R60.reuse, R58, R137 ;  /* 0x0000003a3c897223 */ /* 0x040fe20000000089 */
[----:B------:R-:W-:Y:S01]  /*21ae0*/  FFMA R158, R60, R59, R158 ;  /* 0x0000003b3c9e7223 */ /* 0x000fe2000000009e */
[C---:B------:R-:W-:Y:S01]  /*21af0*/  FFMA R160, R61.reuse, R52, R160 ;  /* 0x000000343da07223 */ /* 0x040fe200000000a0 */
[----:B------:R-:W4:Y:S01]  /*21b00*/  LDS.128 R8, [R3+0x1300] ;  /* 0x0013000003087984 */ /* 0x000f220000000c00 */
        /* <DEDUP_REMOVED lines=225> */
[----:B---3--:R-:W-:-:S03]  /*22920*/  FFMA R105, R16, R8, R105 ;  /* 0x0000000810697223 */ /* 0x008fc60000000069 */
[----:B------:R-:W3:Y:S01]  /*22930*/  LDS.128 R24, [R2+0x1800] ;  /* 0x0018000002187984 */ /* 0x000ee20000000c00 */
[----:B------:R-:W-:-:S03]  /*22940*/  FFMA R120, R16, R9, R120 ;  /* 0x0000000910787223 */ /* 0x000fc60000000078 */
[----:B------:R-:W4:Y:S01]  /*22950*/  LDS.128 R20, [R3+0x1900] ;  /* 0x0019000003147984 */ /* 0x000f220000000c00 */
        /* <DEDUP_REMOVED lines=330> */
.L_x_51:
[----:B------:R-:W-:Y:S05]  /*23e00*/  BSYNC.RECONVERGENT B0 ;  /* 0x0000000000007941 */ /* 0x000fea0003800200 */
.L_x_50:
        /* <DEDUP_REMOVED lines=585> */
.L_x_53:
[----:B------:R-:W-:Y:S05]  /*262a0*/  BSYNC.RECONVERGENT B0 ;  /* 0x0000000000007941 */ /* 0x000fea0003800200 */
.L_x_52:
        /* <DEDUP_REMOVED lines=184> */
[----:B------:R-:W2:Y:S01]  /*26e30*/  LDS.128 R24, [R3+0x1600] ;  /* 0x0016000003187984 */ /* 0x000ea20000000c00 */
        /* <DEDUP_REMOVED lines=33> */
[C---:B-1----:R-:W-:Y:S01]  /*27050*/  FFMA R97, R16.reuse, R28, R97 ;  /* 0x0000001c10617223 */ /* 0x042fe20000000061 */
[C---:B------:R-:W-:Y:S01]  /*27060*/  FFMA R96, R16.reuse, R29, R96 ;  /* 0x0000001d10607223 */ /* 0x040fe20000000060 */
[C---:B------:R-:W-:Y:S01]  /*27070*/  FFMA R99, R16.reuse, R30, R99 ;  /* 0x0000001e10637223 */ /* 0x040fe20000000063 */
[----:B------:R1:W5:Y:S01]  /*27080*/  LDG.E.128.CONSTANT R12, desc[UR8][R118.64+0x50000] ;  /* 0x05000008760c7981 */ /* 0x000362000c1e9d00 */
        /* <DEDUP_REMOVED lines=30> */
[----:B------:R-:W2:Y:S01]  /*27270*/  LDS.128 R16, [R2+0x1700] ;  /* 0x0017000002107984 */ /* 0x000ea20000000c00 */
[C---:B------:R-:W-:Y:S01]  /*27280*/  FFMA R96, R20.reuse, R25, R96 ;  /* 0x0000001914607223 */ /* 0x040fe20000000060 */
        /* <DEDUP_REMOVED lines=32> */
[----:B------:R-:W3:Y:S04]  /*27490*/  LDS.128 R4, [R3+0x1900] ;  /* 0x0019000003047984 */ /* 0x000ee80000000c00 */
        /* <DEDUP_REMOVED lines=34> */
[----:B------:R-:W2:Y:S04]  /*276c0*/  LDS.128 R16, [R2+0x1a00] ;  /* 0x001a000002107984 */ /* 0x000ea80000000c00 */
[----:B------:R-:W1:Y:S01]  /*276d0*/  LDS.128 R8, [R3+0x1b00] ;  /* 0x001b000003087984 */ /* 0x000e620000000c00 */
        /* <DEDUP_REMOVED lines=66> */
[----:B------:R-:W3:Y:S01]  /*27b00*/  LDS.128 R20, [R3+0x1c00] ;  /* 0x001c000003147984 */ /* 0x000ee20000000c00 */
[----:B--2---:R-:W-:-:S03]  /*27b10*/  FFMA R97, R16, R24, R97 ;  /* 0x0000001810617223 */ /* 0x004fc60000000061 */
[----:B------:R-:W2:Y:S01]  /*27b20*/  LDS.128 R28, [R2+0x1b00] ;  /* 0x001b0000021c7984 */ /* 0x000ea20000000c00 */
        /* <DEDUP_REMOVED lines=34> */
[C---:B---3--:R-:W-:Y:S01]  /*27d50*/  FFMA R97, R4.reuse, R20, R97 ;  /* 0x0000001404617223 */ /* 0x048fe20000000061 */
        /* <DEDUP_REMOVED lines=45> */
[----:B------:R-:W0:Y:S01]  /*28030*/  S2R R5, SR_TID.X ;  /* 0x0000000000057919 */ /* 0x000e220000002100 */
[C---:B------:R-:W-:Y:S01]  /*28040*/  FFMA R142, R7.reuse, R20, R142 ;  /* 0x00000014078e7223 */ /* 0x040fe2000000008e */
[----:B------:R-:W2:Y:S01]  /*28050*/  S2R R4, SR_TID.Y ;  /* 0x0000000000047919 */ /* 0x000ea20000002200 */
[C---:B------:R-:W-:Y:S01]  /*28060*/  FFMA R144, R7.reuse, R21, R144 ;  /* 0x0000001507907223 */ /* 0x040fe20000000090 */
[C---:B------:R-:W-:Y:S01]  /*28070*/  FFMA R125, R7.reuse, R22, R125 ;  /* 0x00000016077d7223 */ /* 0x040fe2000000007d */
[----:B------:R-:W-:Y:S01]  /*28080*/  LDS.128 R28, [R2+0x1e00] ;  /* 0x001e0000021c7984 */ /* 0x000fe20000000c00 */
[C---:B------:R-:W-:Y:S01]  /*28090*/  FFMA R146, R7.reuse, R23, R146 ;  /* 0x0000001707927223 */ /* 0x040fe20000000092 */
[----:B------:R-:W-:-:S02]  /*280a0*/  FFMA R127, R7, R32, R127 ;  /* 0x00000020077f7223 */ /* 0x000fc4000000007f */
[----:B------:R-:W3:Y:S01]  /*280b0*/  LDS.128 R24, [R3+0x1e00] ;  /* 0x001e000003187984 */ /* 0x000ee20000000c00 */
[C---:B------:R-:W-:Y:S01]  /*280c0*/  FFMA R148, R7.reuse, R33, R148 ;  /* 0x0000002107947223 */ /* 0x040fe20000000094 */
[C---:B------:R-:W-:Y:S02]  /*280d0*/  FFMA R129, R7.reuse, R34, R129 ;  /* 0x0000002207817223 */ /* 0x040fe40000000081 */
[----:B------:R-:W4:Y:S01]  /*280e0*/  LDS.128 R8, [R3+0x1f00] ;  /* 0x001f000003087984 */ /* 0x000f220000000c00 */
        /* <DEDUP_REMOVED lines=33> */
[----:B------:R1:W1:Y:S01]  /*28300*/  LDS.128 R16, [R2+0x1f00] ;  /* 0x001f000002107984 */ /* 0x0002620000000c00 */
[----:B0-----:R-:W-:Y:S02]  /*28310*/  SHF.L.U32 R5, R5, 0x2, RZ ;  /* 0x0000000205057819 */ /* 0x001fe400000006ff */
[----:B--2---:R-:W-:Y:S01]  /*28320*/  SHF.L.U32 R4, R4, 0xc, RZ ;  /* 0x0000000c04047819 */ /* 0x004fe200000006ff */
[C---:B------:R-:W-:Y:S01]  /*28330*/  FFMA R115, R6.reuse, R20, R115 ;  /* 0x0000001406737223 */ /* 0x040fe20000000073 */
[C---:B------:R-:W-:Y:S01]  /*28340*/  FFMA R134, R6.reuse, R21, R134 ;  /* 0x0000001506867223 */ /* 0x040fe20000000086 */
[C---:B------:R-:W-:Y:S01]  /*28350*/  FFMA R117, R6.reuse, R22, R117 ;  /* 0x0000001606757223 */ /* 0x040fe20000000075 */
[----:B------:R-:W-:Y:S01]  /*28360*/  IADD3 R4, P1, P6, R5, UR4, R4 ;  /* 0x0000000405047c10 */ /* 0x000fe2000fe3e004 */
[C---:B------:R-:W-:Y:S01]  /*28370*/  FFMA R136, R6.reuse, R23, R136 ;  /* 0x0000001706887223 */ /* 0x040fe20000000088 */
[C---:B------:R-:W-:Y:S01]  /*28380*/  FFMA R121, R6.reuse, R32, R121 ;  /* 0x0000002006797223 */ /* 0x040fe20000000079 */
[C---:B------:R-:W-:Y:S01]  /*28390*/  FFMA R138, R6.reuse, R33, R138 ;  /* 0x00000021068a7223 */ /* 0x040fe2000000008a */
[C---:B------:R-:W-:Y:S01]  /*283a0*/  FFMA R123, R6.reuse, R34, R123 ;  /* 0x00000022067b7223 */ /* 0x040fe2000000007b */
[----:B------:R-:W-:Y:S01]  /*283b0*/  FFMA R140, R6, R35, R140 ;  /* 0x00000023068c7223 */ /* 0x000fe2000000008c */
[----:B------:R-:W-:Y:S01]  /*283c0*/  BSSY.RECONVERGENT B0, `(.L_x_54) ;  /* 0x000003f000007945 */ /* 0x000fe20003800200 */
[----:B------:R-:W-:Y:S01]  /*283d0*/  P2R R5, PR, RZ, 0x2 ;  /* 0x00000002ff057803 */ /* 0x000fe20000000000 */
        /* <DEDUP_REMOVED lines=25> */
[----:B-1----:R-:W-:-:S12]  /*28570*/  @P0 BRA `(.L_x_55) ;  /* 0x00000000008c0947 */ /* 0x002fd80003800000 */
        /* <DEDUP_REMOVED lines=35> */
.L_x_55:
[----:B------:R-:W-:Y:S05]  /*287b0*/  BSYNC.RECONVERGENT B0 ;  /* 0x0000000000007941 */ /* 0x000fea0003800200 */
.L_x_54:
        /* <DEDUP_REMOVED lines=49> */
[----:B------:R-:W4:Y:S01]  /*28ad0*/  LDS.128 R28, [R2+0x300] ;  /* 0x00030000021c7984 */ /* 0x000f220000000c00 */
        /* <DEDUP_REMOVED lines=167> */
[C---:B--2---:R-:W-:Y:S01]  /*29550*/  FFMA R97, R20.reuse, R32, R97 ;  /* 0x0000002014617223 */ /* 0x044fe20000000061 */
[C---:B------:R-:W-:Y:S01]  /*29560*/  FFMA R96, R20.reuse, R33, R96 ;  /* 0x0000002114607223 */ /* 0x040fe20000000060 */
[C---:B------:R-:W-:Y:S01]  /*29570*/  FFMA R99, R20.reuse, R34, R99 ;  /* 0x0000002214637223 */ /* 0x040fe20000000063 */
[----:B------:R1:W5:Y:S01]  /*29580*/  LDG.E.128.CONSTANT R12, desc[UR8][R118.64+0x58000] ;  /* 0x05800008760c7981 */ /* 0x000362000c1e9d00 */
        /* <DEDUP_REMOVED lines=30> */
[----:B---3--:R-:W-:-:S03]  /*29770*/  FFMA R105, R24, R8, R105 ;  /* 0x0000000818697223 */ /* 0x008fc60000000069 */
[----:B------:R-:W-:Y:S01]  /*29780*/  LDS.128 R32, [R2+0x800] ;  /* 0x0008000002207984 */ /* 0x000fe20000000c00 */
[----:B------:R-:W-:-:S03]  /*29790*/  FFMA R120, R24, R9, R120 ;  /* 0x0000000918787223 */ /* 0x000fc60000000078 */
[----:B------:R-:W3:Y:S01]  /*297a0*/  LDS.128 R36, [R3+0x800] ;  /* 0x0008000003247984 */ /* 0x000ee20000000c00 */
[----:B0-----:R-:W-:-:S03]  /*297b0*/  FFMA R97, R24, R28, R97 ;  /* 0x0000001c18617223 */ /* 0x001fc60000000061 */
        /* <DEDUP_REMOVED lines=97> */
[----:B------:R-:W0:Y:S01]  /*29dd0*/  LDS.128 R28, [R3+0xa00] ;  /* 0x000a0000031c7984 */ /* 0x000e220000000c00 */
        /* <DEDUP_REMOVED lines=194> */
[----:B-1--4-:R-:W-:Y:S06]  /*2aa00*/  @P1 BRA `(.L_x_57) ;  /* 0x00000000008c1947 */ /* 0x012fec0003800000 */
        /* <DEDUP_REMOVED lines=35> */
.L_x_57:
[----:B------:R-:W-:Y:S05]  /*2ac40*/  BSYNC.RECONVERGENT B0 ;  /* 0x0000000000007941 */ /* 0x000fea0003800200 */
.L_x_56:
        /* <DEDUP_REMOVED lines=584> */
.L_x_59:
[----:B------:R-:W-:Y:S05]  /*2d0d0*/  BSYNC.RECONVERGENT B0 ;  /* 0x0000000000007941 */ /* 0x000fea0003800200 */
.L_x_58:
        /* <DEDUP_REMOVED lines=584> */
.L_x_61:
[----:B------:R-:W-:Y:S05]  /*2f560*/  BSYNC.RECONVERGENT B0 ;  /* 0x0000000000007941 */ /* 0x000fea0003800200 */
.L_x_60:
        /* <DEDUP_REMOVED lines=584> */
.L_x_63:
[----:B------:R-:W-:Y:S05]  /*319f0*/  BSYNC.RECONVERGENT B0 ;  /* 0x0000000000007941 */ /* 0x000fea0003800200 */
.L_x_62:
        /* <DEDUP_REMOVED lines=568> */
.L_x_65:
[----:B------:R-:W-:Y:S05]  /*33d80*/  BSYNC.RECONVERGENT B0 ;  /* 0x0000000000007941 */ /* 0x000fea0003800200 */
.L_x_64:
[----:B-----5:R-:W-:Y:S01]  /*33d90*/  STS.128 [R44+0x1000], R32 ;  /* 0x001000202c007388 */ /* 0x020fe20000000c00 */
[C---:B------:R-:W-:Y:S01]  /*33da0*/  FFMA R124, R29.reuse, R16, R124 ;  /* 0x000000101d7c7223 */ /* 0x040fe2000000007c */
[C---:B------:R-:W-:Y:S01]  /*33db0*/  FFMA R126, R29.reuse, R17, R126 ;  /* 0x000000111d7e7223 */ /* 0x040fe2000000007e */
[C---:B------:R-:W-:Y:S01]  /*33dc0*/  FFMA R109, R29.reuse, R18, R109 ;  /* 0x000000121d6d7223 */ /* 0x040fe2000000006d */
[----:B------:R-:W-:Y:S01]  /*33dd0*/  BAR.SYNC.DEFER_BLOCKING 0x0 ;  /* 0x0000000000007b1d */ /* 0x000fe20000010000 */
        /* <DEDUP_REMOVED lines=29> */
[----:B------:R-:W1:Y:S01]  /*33fb0*/  LDS.128 R36, [R3+0x1000] ;  /* 0x0010000003247984 */ /* 0x000e620000000c00 */
[----:B------:R-:W-:Y:S01]  /*33fc0*/  FFMA R132, R29, R11, R132 ;  /* 0x0000000b1d847223 */ /* 0x000fe20000000084 */
[C---:B------:R-:W-:Y:S01]  /*33fd0*/  FFMA R121, R30.reuse, R8, R121 ;  /* 0x000000081e797223 */ /* 0x040fe20000000079 */
[C---:B------:R-:W-:Y:S01]  /*33fe0*/  FFMA R138, R30.reuse, R9, R138 ;  /* 0x000000091e8a7223 */ /* 0x040fe2000000008a */
[----:B0-----:R-:W0:Y:S01]  /*33ff0*/  LDS.128 R20, [R3+0x1100] ;  /* 0x0011000003147984 */ /* 0x001e220000000c00 */
        /* <DEDUP_REMOVED lines=24> */
[----:B------:R-:W3:Y:S01]  /*34180*/  LDCU.64 UR6, c[0x0][0x3a0] ;  /* 0x00007400ff0677ac */ /* 0x000ee20008000a00 */
[----:B------:R-:W-:-:S02]  /*34190*/  ISETP.NE.AND P1, PT, R5, RZ, PT ;  /* 0x000000ff0500720c */ /* 0x000fc40003f25270 */
[----:B------:R-:W4:Y:S01]  /*341a0*/  LDS.128 R12, [R2+0x1200] ;  /* 0x00120000020c7984 */ /* 0x000f220000000c00 */
[----:B------:R-:W-:Y:S02]  /*341b0*/  IADD3 R0, P0, PT, R4, UR5, RZ ;  /* 0x0000000504007c10 */ /* 0x000fe4000ff1e0ff */
[----:B------:R-:W-:Y:S01]  /*341c0*/  IADD3.X R5, PT, PT, RZ, RZ, RZ, P1, P6 ;  /* 0x000000ffff057210 */ /* 0x000fe20000fec4ff */
[----:B------:R-:W3:Y:S03]  /*341d0*/  LDS.128 R8, [R3+0x1300] ;  /* 0x0013000003087984 */ /* 0x000ee60000000c00 */
[----:B------:R-:W-:Y:S01]  /*341e0*/  IADD3.X R5, PT, PT, RZ, R5, RZ, P0, !PT ;  /* 0x00000005ff057210 */ /* 0x000fe200007fe4ff */
        /* <DEDUP_REMOVED lines=65> */
[C---:B----4-:R-:W-:Y:S01]  /*34600*/  FFMA R97, R12.reuse, R28, R97 ;  /* 0x0000001c0c617223 */ /* 0x050fe20000000061 */
[C---:B------:R-:W-:Y:S01]  /*34610*/  FFMA R96, R12.reuse, R29, R96 ;  /* 0x0000001d0c607223 */ /* 0x040fe20000000060 */
[C---:B------:R-:W-:Y:S01]  /*34620*/  FFMA R99, R12.reuse, R30, R99 ;  /* 0x0000001e0c637223 */ /* 0x040fe20000000063 */
[----:B------:R-:W-:Y:S01]  /*34630*/  LDS.128 R20, [R2+0x1400] ;  /* 0x0014000002147984 */ /* 0x000fe20000000c00 */
[C---:B------:R-:W-:Y:S01]  /*34640*/  FFMA R98, R12.reuse, R31, R98 ;  /* 0x0000001f0c627223 */ /* 0x040fe20000000062 */
[C---:B---3--:R-:W-:Y:S01]  /*34650*/  FFMA R105, R12.reuse, R8, R105 ;  /* 0x000000080c697223 */ /* 0x048fe20000000069 */
        /* <DEDUP_REMOVED lines=29> */
[----:B------:R-:W-:Y:S01]  /*34830*/  LEA R4, P0, R0, UR6, 0x2 ;  /* 0x0000000600047c11 */ /* 0x000fe2000f8010ff */
[----:B------:R-:W3:Y:S01]  /*34840*/  LDS.128 R12, [R2+0x1500] ;  /* 0x00150000020c7984 */ /* 0x000ee20000000c00 */
        /* <DEDUP_REMOVED lines=68> */
[----:B------:R-:W0:Y:S01]  /*34c90*/  LDS.128 R28, [R3+0x1600] ;  /* 0x00160000031c7984 */ /* 0x000e220000000c00 */
[C---:B------:R-:W-:Y:S01]  /*34ca0*/  FFMA R154, R12.reuse, R35, R154 ;  /* 0x000000230c9a7223 */ /* 0x040fe2000000009a */
        /* <DEDUP_REMOVED lines=31> */
[----:B------:R-:W-:-:S03]  /*34ea0*/  LEA.HI.X R5, R0, UR7, R5, 0x2, P0 ;  /* 0x0000000700057c11 */ /* 0x000fc600080f1405 */
        /* <DEDUP_REMOVED lines=67> */
[C---:B---3--:R-:W-:Y:S01]  /*352e0*/  FFMA R97, R16.reuse, R32, R97 ;  /* 0x0000002010617223 */ /* 0x048fe20000000061 */
[C---:B------:R-:W-:Y:S01]  /*352f0*/  FFMA R96, R16.reuse, R33, R96 ;  /* 0x0000002110607223 */ /* 0x040fe20000000060 */
[C---:B------:R-:W-:Y:S01]  /*35300*/  FFMA R99, R16.reuse, R34, R99 ;  /* 0x0000002210637223 */ /* 0x040fe20000000063 */
[----:B------:R-:W-:Y:S01]  /*35310*/  LDS.128 R28, [R2+0x1a00] ;  /* 0x001a0000021c7984 */ /* 0x000fe20000000c00 */
[C---:B------:R-:W-:Y:S01]  /*35320*/  FFMA R98, R16.reuse, R35, R98 ;  /* 0x0000002310627223 */ /* 0x040fe20000000062 */
[C---:B----4-:R-:W-:Y:S01]  /*35330*/  FFMA R105, R16.reuse, R12, R105 ;  /* 0x0000000c10697223 */ /* 0x050fe20000000069 */
        /* <DEDUP_REMOVED lines=131> */
[----:B------:R-:W3:Y:S04]  /*35b70*/  LDS.128 R16, [R3+0x1f00] ;  /* 0x001f000003107984 */ /* 0x000ee80000000c00 */
        /* <DEDUP_REMOVED lines=89> */
[-C--:B------:R-:W-:Y:S01]  /*36110*/  FFMA R9, R11, R21.reuse, R144 ;  /* 0x000000150b097223 */ /* 0x080fe20000000090 */
[----:B------:R3:W-:Y:S01]  /*36120*/  STG.E.128 desc[UR8][R4.64+0x2100], R40 ;  /* 0x0021002804007986 */ /* 0x0007e2000c101d08 */
[-C--:B0-----:R-:W-:Y:S01]  /*36130*/  FFMA R161, R25, R21.reuse, R162 ;  /* 0x0000001519a17223 */ /* 0x081fe200000000a2 */
[C---:B-1----:R-:W-:Y:S01]  /*36140*/  FFMA R32, R10.reuse, R20, R115 ;  /* 0x000000140a207223 */ /* 0x042fe20000000073 */
[C---:B------:R-:W-:Y:S01]  /*36150*/  FFMA R33, R10.reuse, R21, R134 ;  /* 0x000000150a217223 */ /* 0x040fe20000000086 */
[CC--:B------:R-:W-:Y:S01]  /*36160*/  FFMA R34, R10.reuse, R22.reuse, R117 ;  /* 0x000000160a227223 */ /* 0x0c0fe20000000075 */
[----:B------:R-:W-:Y:S01]  /*36170*/  FFMA R35, R10, R23, R136 ;  /* 0x000000170a237223 */ /* 0x000fe20000000088 */
[C---:B------:R-:W-:Y:S01]  /*36180*/  FFMA R10, R11.reuse, R22, R125 ;  /* 0x000000160b0a7223 */ /* 0x040fe2000000007d */
[C---:B--2---:R-:W-:Y:S01]  /*36190*/  FFMA R36, R11.reuse, R16, R0 ;  /* 0x000000100b247223 */ /* 0x044fe20000000000 */
        /* <DEDUP_REMOVED lines=8> */
[----:B------:R1:W-:Y:S01]  /*36220*/  STG.E.128 desc[UR8][R4.64+0x1000], R28 ;  /* 0x0010001c04007986 */ /* 0x0003e2000c101d08 */
[C---:B------:R-:W-:Y:S01]  /*36230*/  FFMA R47, R24.reuse, R19, R158 ;  /* 0x00000013182f7223 */ /* 0x040fe2000000009e */
[C---:B---3--:R-:W-:Y:S01]  /*36240*/  FFMA R40, R24.reuse, R20, R131 ;  /* 0x0000001418287223 */ /* 0x048fe20000000083 */
[C---:B------:R-:W-:Y:S01]  /*36250*/  FFMA R41, R24.reuse, R21, R152 ;  /* 0x0000001518297223 */ /* 0x040fe20000000098 */
[----:B------:R2:W-:Y:S01]  /*36260*/  STG.E.128 desc[UR8][R4.64+0x3000], R8 ;  /* 0x0030000804007986 */ /* 0x0005e2000c101d08 */
[C---:B------:R-:W-:Y:S01]  /*36270*/  FFMA R42, R24.reuse, R22, R133 ;  /* 0x00000016182a7223 */ /* 0x040fe20000000085 */
[-C--:B------:R-:W-:Y:S01]  /*36280*/  FFMA R43, R24, R23.reuse, R154 ;  /* 0x00000017182b7223 */ /* 0x080fe2000000009a */
[C---:B------:R-:W-:Y:S01]  /*36290*/  FFMA R160, R25.reuse, R20, R160 ;  /* 0x0000001419a07223 */ /* 0x040fe200000000a0 */
[C---:B------:R-:W-:Y:S01]  /*362a0*/  FFMA R162, R25.reuse, R22, R139 ;  /* 0x0000001619a27223 */ /* 0x040fe2000000008b */
[C---:B------:R-:W-:Y:S01]  /*362b0*/  FFMA R163, R25.reuse, R23, R164 ;  /* 0x0000001719a37223 */ /* 0x040fe200000000a4 */
        /* <DEDUP_REMOVED lines=31> */
.L_x_66:
        /* <DEDUP_REMOVED lines=13> */
.L_x_135:


//--------------------- .text._Z16sgemm_b2b_kernelILi1024ELi1024ELi128ELi128EEvPfS0_S0_S0_S0_ --------------------------
	.section	.text._Z16sgemm_b2b_kernelILi1024ELi1024ELi128ELi128EEvPfS0_S0_S0_S0_,"ax",@progbits
	.align	128
        .global         _Z16sgemm_b2b_kernelILi1024ELi1024ELi128ELi128EEvPfS0_S0_S0_S0_
        .type           _Z16sgemm_b2b_kernelILi1024ELi1024ELi128ELi128EEvPfS0_S0_S0_S0_,@function
        .size           _Z16sgemm_b2b_kernelILi1024ELi1024ELi128ELi128EEvPfS0_S0_S0_S0_,(.L_x_136 - _Z16sgemm_b2b_kernelILi1024ELi1024ELi128ELi128EEvPfS0_S0_S0_S0_)
        .other          _Z16sgemm_b2b_kernelILi1024ELi1024ELi128ELi128EEvPfS0_S0_S0_S0_,@"STO_CUDA_ENTRY STV_DEFAULT"
_Z16sgemm_b2b_kernelILi1024ELi1024ELi128ELi128EEvPfS0_S0_S0_S0_:
.text._Z16sgemm_b2b_kernelILi1024ELi1024ELi128ELi128EEvPfS0_S0_S0_S0_:
[----:B------:R-:W-:Y:S01]  /*0000*/  LDC R1, c[0x0][0x37c] ;  /* 0x0000df00ff017b82 */ /* 0x000fe20000000800 */
[----:B------:R-:W0:Y:S07]  /*0010*/  S2R R61, SR_TID.Y ;  /* 0x00000000003d7919 */ /* 0x000e2e0000002200 */
[----:B------:R-:W1:Y:S01]  /*0020*/  LDC.64 R20, c[0x0][0x388] ;  /* 0x0000e200ff147b82 */ /* 0x000e620000000a00 */
[----:B------:R-:W2:Y:S01]  /*0030*/  LDCU.64 UR4, c[0x0][0x380] ;  /* 0x00007000ff0477ac */ /* 0x000ea20008000a00 */
[----:B------:R-:W0:Y:S01]  /*0040*/  S2R R0, SR_TID.X ;  /* 0x0000000000007919 */ /* 0x000e220000002100 */
[----:B------:R-:W3:Y:S01]  /*0050*/  LDCU.64 UR8, c[0x0][0x358] ;  /* 0x00006b00ff0877ac */ /* 0x000ee20008000a00 */
[----:B------:R-:W4:Y:S01]  /*0060*/  S2R R2, SR_CTAID.Y ;  /* 0x0000000000027919 */ /* 0x000f220000002600 */
[----:B0-----:R-:W-:-:S02]  /*0070*/  LEA R44, R61, R0, 0x4 ;  /* 0x000000003d2c7211 */ /* 0x001fc400078e20ff */
[----:B------:R-:W-:Y:S02]  /*0080*/  SHF.L.U32 R4, R0, 0x2, RZ ;  /* 0x0000000200047819 */ /* 0x000fe400000006ff */
[C---:B------:R-:W-:Y:S02]  /*0090*/  SHF.L.U32 R3, R44.reuse, 0x9, RZ ;  /* 0x000000092c037819 */ /* 0x040fe400000006ff */
[----:B------:R-:W-:Y:S02]  /*00a0*/  SHF.L.U32 R12, R44, 0x2, RZ ;  /* 0x000000022c0c7819 */ /* 0x000fe400000006ff */
[----:B------:R-:W-:-:S04]  /*00b0*/  LOP3.LUT R3, R3, 0x3ffc00, RZ, 0xc0, !PT ;  /* 0x003ffc0003037812 */ /* 0x000fc800078ec0ff */
[----:B----4-:R-:W-:-:S04]  /*00c0*/  LEA R3, P0, R2, R3, 0x11 ;  /* 0x0000000302037211 */ /* 0x010fc800078088ff */
[----:B------:R-:W-:Y:S02]  /*00d0*/  LOP3.LUT R4, R3, 0x4, R4, 0xf8, !PT ;  /* 0x0000000403047812 */ /* 0x000fe400078ef804 */
[----:B------:R-:W-:Y:S02]  /*00e0*/  IADD3.X R3, PT, PT, RZ, RZ, RZ, P0, !PT ;  /* 0x000000ffff037210 */ /* 0x000fe400007fe4ff */
[----:B--2---:R-:W-:-:S04]  /*00f0*/  LEA R16, P0, R4, UR4, 0x2 ;  /* 0x0000000404107c11 */ /* 0x004fc8000f8010ff */
[----:B------:R-:W-:Y:S01]  /*0100*/  LEA.HI.X R17, R4, UR5, R3, 0x2, P0 ;  /* 0x0000000504117c11 */ /* 0x000fe200080f1403 */
[----:B-1----:R-:W-:-:S04]  /*0110*/  IMAD.WIDE.U32 R4, R12, 0x4, R20 ;  /* 0x000000040c047825 */ /* 0x002fc800078e0014 */
[----:B---3--:R-:W2:Y:S04]  /*0120*/  LDG.E.128.CONSTANT R24, desc[UR8][R16.64] ;  /* 0x0000000810187981 */ /* 0x008ea8000c1e9d00 */
[----:B------:R-:W3:Y:S01]  /*0130*/  LDG.E.128.CONSTANT R28, desc[UR8][R4.64] ;  /* 0x00000008041c7981 */ /* 0x000ee2000c1e9d00 */
[----:B------:R-:W0:Y:S01]  /*0140*/  S2UR UR5, SR_CgaCtaId ;  /* 0x00000000000579c3 */ /* 0x000e220000008800 */
[----:B------:R-:W-:Y:S01]  /*0150*/  SHF.L.U32 R3, R0, 0x9, RZ ;  /* 0x0000000900037819 */ /* 0x000fe200000006ff */
[----:B------:R-:W-:Y:S01]  /*0160*/  UMOV UR4, 0x400 ;  /* 0x0000040000047882 */ /* 0x000fe20000000000 */
        /* <DEDUP_REMOVED lines=9> */
[----:B0-----:R-:W-:Y:S02]  /*0200*/  ULEA UR6, UR5, UR4, 0x18 ;  /* 0x0000000405067291 */ /* 0x001fe4000f8ec0ff */
[----:B------:R-:W-:Y:S01]  /*0210*/  LOP3.LUT R18, R18, 0x1fe00, R14, 0xf8, !PT ;  /* 0x0001fe0012127812 */ /* 0x000fe200078ef80e */
[----:B------:R-:W-:-:S04]  /*0220*/  UIADD3 UR4, UPT, UPT, UR4, 0x2000, URZ ;  /* 0x0000200004047890 */ /* 0x000fc8000fffe0ff */
[----:B------:R-:W-:Y:S01]  /*0230*/  ULEA UR5, UR5, UR4, 0x18 ;  /* 0x0000000405057291 */ /* 0x000fe2000f8ec0ff */
[----:B------:R-:W-:Y:S02]  /*0240*/  LEA R13, R3, UR6, 0x2 ;  /* 0x00000006030d7c11 */ /* 0x000fe4000f8e10ff */
[----:B------:R-:W-:Y:S01]  /*0250*/  LEA R61, R61, UR6, 0x4 ;  /* 0x000000063d3d7c11 */ /* 0x000fe2000f8e20ff */
[----:B------:R-:W0:Y:S02]  /*0260*/  LDCU.64 UR6, c[0x0][0x388] ;  /* 0x00007100ff0677ac */ /* 0x000e240008000a00 */
[----:B------:R-:W-:Y:S02]  /*0270*/  LEA R3, R0, UR5, 0x4 ;  /* 0x0000000500037c11 */ /* 0x000fe4000f8e20ff */
[----:B0-----:R-:W-:-:S04]  /*0280*/  IADD3 R18, P0, PT, R18, UR6, RZ ;  /* 0x0000000612127c10 */ /* 0x001fc8000ff1e0ff */
[----:B------:R-:W-:Y:S01]  /*0290*/  IADD3.X R19, PT, PT, R19, UR7, RZ, P0, !PT ;  /* 0x0000000713137c10 */ /* 0x000fe200087fe4ff */
        /* <DEDUP_REMOVED lines=1472> */
[C---:B------:R-:W-:Y:S01]  /*5ea0*/  FFMA R40, R29.reuse, R42, R104 ;  /* 0x0000002a1d287223 */ /* 0x040fe20000000068 */
[-C--:B------:R-:W-:Y:S01]  /*5eb0*/  FFMA R22, R29, R41.reuse, R102 ;  /* 0x000000291d167223 */ /* 0x080fe20000000066 */
[C---:B------:R-:W-:Y:S01]  /*5ec0*/  FFMA R21, R30.reuse, R41, R97 ;  /* 0x000000291e157223 */ /* 0x040fe20000000061 */
        /* <DEDUP_REMOVED lines=40> */
[-C--:B------:R-:W-:Y:S01]  /*6150*/  FFMA R62, R34, R51.reuse, R62 ;  /* 0x00000033223e7223 */ /* 0x080fe2000000003e */
[C---:B------:R-:W-:Y:S01]  /*6160*/  FFMA R89, R35.reuse, R50, R89 ;  /* 0x0000003223597223 */ /* 0x040fe20000000059 */
[----:B------:R-:W-:Y:S01]  /*6170*/  FFMA R68, R35, R51, R68 ;  /* 0x0000003323447223 */ /* 0x000fe20000000044 */
[C---:B----4-:R-:W-:Y:S01]  /*6180*/  FFMA R48, R37.reuse, R56, R126 ;  /* 0x0000003825307223 */ /* 0x050fe2000000007e */
[----:B------:R-:W-:Y:S01]  /*6190*/  FFMA R136, R37, R58, R40 ;  /* 0x0000003a25887223 */ /* 0x000fe20000000028 */
[C---:B------:R-:W-:Y:S01]  /*61a0*/  FFMA R70, R28.reuse, R49, R70 ;  /* 0x000000311c467223 */ /* 0x040fe20000000046 */
[CC--:B------:R-:W-:Y:S01]  /*61b0*/  FFMA R63, R28.reuse, R50.reuse, R63 ;  /* 0x000000321c3f7223 */ /* 0x0c0fe2000000003f */
[----:B------:R-:W-:Y:S01]  /*61c0*/  FFMA R98, R28, R51, R98 ;  /* 0x000000331c627223 */ /* 0x000fe20000000062 */
[C---:B------:R-:W-:Y:S01]  /*61d0*/  FFMA R74, R29.reuse, R49, R74 ;  /* 0x000000311d4a7223 */ /* 0x040fe2000000004a */
[----:B------:R-:W-:Y:S01]  /*61e0*/  FFMA R76, R29, R51, R76 ;  /* 0x000000331d4c7223 */ /* 0x000fe2000000004c */
[C---:B------:R-:W-:Y:S01]  /*61f0*/  FFMA R78, R30.reuse, R49, R78 ;  /* 0x000000311e4e7223 */ /* 0x040fe2000000004e */
[----:B------:R-:W-:Y:S01]  /*6200*/  FFMA R108, R30, R51, R108 ;  /* 0x000000331e6c7223 */ /* 0x000fe2000000006c */
[C---:B------:R-:W-:Y:S01]  /*6210*/  FFMA R80, R31.reuse, R49, R80 ;  /* 0x000000311f507223 */ /* 0x040fe20000000050 */
[C---:B------:R-:W-:Y:S01]  /*6220*/  FFMA R107, R31.reuse, R50, R107 ;  /* 0x000000321f6b7223 */ /* 0x040fe2000000006b */
[----:B------:R-:W-:Y:S01]  /*6230*/  FFMA R118, R31, R51, R118 ;  /* 0x000000331f767223 */ /* 0x000fe20000000076 */
[-C--:B-----5:R-:W-:Y:S01]  /*6240*/  FFMA R126, R55, R57.reuse, R20 ;  /* 0x00000039377e7223 */ /* 0x0a0fe20000000014 */
[-C--:B------:R-:W-:Y:S01]  /*6250*/  FFMA R134, R37, R57.reuse, R22 ;  /* 0x0000003925867223 */ /* 0x080fe20000000016 */
[C---:B------:R-:W-:Y:S01]  /*6260*/  FFMA R117, R38.reuse, R57, R21 ;  /* 0x0000003926757223 */ /* 0x040fe20000000015 */
[----:B------:R-:W-:Y:S04]  /*6270*/  LDS.128 R32, [R61+0xe00] ;  /* 0x000e00003d207984 */ /* 0x000fe80000000c00 */
[----:B------:R-:W1:Y:S04]  /*6280*/  LDS.128 R40, [R3+0xe00] ;  /* 0x000e000003287984 */ /* 0x000e680000000c00 */
[----:B------:R-:W4:Y:S04]  /*6290*/  LDS.128 R20, [R61+0xf00] ;  /* 0x000f00003d147984 */ /* 0x000f280000000c00 */
[----:B------:R-:W5:Y:S01]  /*62a0*/  LDS.128 R28, [R3+0xf00] ;  /* 0x000f0000031c7984 */ /* 0x000f620000000c00 */
        /* <DEDUP_REMOVED lines=39> */
[----:B-1----:R-:W-:Y:S01]  /*6520*/  FFMA R98, R34, R43, R99 ;  /* 0x0000002b22627223 */ /* 0x002fe20000000063 */
[CC--:B------:R-:W-:Y:S01]  /*6530*/  FFMA R69, R52.reuse, R58.reuse, R69 ;  /* 0x0000003a34457223 */ /* 0x0c0fe20000000045 */
[C---:B------:R-:W-:Y:S01]  /*6540*/  FFMA R86, R53.reuse, R58, R86 ;  /* 0x0000003a35567223 */ /* 0x040fe20000000056 */
[----:B------:R-:W-:Y:S01]  /*6550*/  FFMA R82, R52, R67, R82 ;  /* 0x0000004334527223 */ /* 0x000fe20000000052 */
[CC--:B------:R-:W-:Y:S01]  /*6560*/  FFMA R90, R53.reuse, R64.reuse, R90 ;  /* 0x00000040355a7223 */ /* 0x0c0fe2000000005a */
[-C--:B------:R-:W-:Y:S01]  /*6570*/  FFMA R92, R53, R65.reuse, R92 ;  /* 0x00000041355c7223 */ /* 0x080fe2000000005c */
[-C--:B------:R-:W-:Y:S01]  /*6580*/  FFMA R73, R54, R64.reuse, R73 ;  /* 0x0000004036497223 */ /* 0x080fe20000000049 */
[-C--:B------:R-:W-:Y:S01]  /*6590*/  FFMA R140, R37, R64.reuse, R72 ;  /* 0x00000040258c7223 */ /* 0x080fe20000000048 */
        /* <DEDUP_REMOVED lines=28> */
[----:B------:R-:W-:Y:S01]  /*6760*/  IADD3 R40, P0, PT, R18, 0x4000, RZ ;  /* 0x0000400012287810 */ /* 0x000fe20007f1e0ff */
[-C--:B------:R-:W-:Y:S01]  /*6770*/  FFMA R81, R34, R42.reuse, R51 ;  /* 0x0000002a22517223 */ /* 0x080fe20000000033 */
[----:B------:R-:W-:Y:S01]  /*6780*/  IADD3 R15, P1, PT, R16, 0x80, RZ ;  /* 0x00000080100f7810 */ /* 0x000fe20007f3e0ff */
[-C--:B------:R-:W-:Y:S01]  /*6790*/  FFMA R96, R33, R41.reuse, R56 ;  /* 0x0000002921607223 */ /* 0x080fe20000000038 */
[CC--:B------:R-:W-:Y:S01]  /*67a0*/  FFMA R52, R35.reuse, R41.reuse, R126 ;  /* 0x0000002923347223 */ /* 0x0c0fe2000000007e */
[C---:B------:R-:W-:Y:S01]  /*67b0*/  FFMA R54, R20.reuse, R41, R109 ;  /* 0x0000002914367223 */ /* 0x040fe2000000006d */
[CC--:B------:R-:W-:Y:S01]  /*67c0*/  FFMA R49, R35.reuse, R42.reuse, R128 ;  /* 0x0000002a23317223 */ /* 0x0c0fe20000000080 */
        /* <DEDUP_REMOVED lines=20> */
[CC--:B------:R-:W-:Y:S01]  /*6910*/  FFMA R105, R33.reuse, R28.reuse, R90 ;  /* 0x0000001c21697223 */ /* 0x0c0fe2000000005a */
        /* <DEDUP_REMOVED lines=31> */
.L_x_67:
        /* <DEDUP_REMOVED lines=387> */
[----:B-1----:R-:W-:Y:S01]  /*8340*/  FFMA R94, R21, R52, R105 ;  /* 0x00000034155e7223 */ /* 0x002fe20000000069 */
[-C--:B------:R-:W-:Y:S01]  /*8350*/  FFMA R105, R23, R24.reuse, R46 ;  /* 0x0000001817697223 */ /* 0x080fe2000000002e */
[C---:B------:R-:W-:Y:S01]  /*8360*/  FFMA R83, R20.reuse, R24, R83 ;  /* 0x0000001814537223 */ /* 0x040fe20000000053 */
[----:B------:R-:W-:Y:S01]  /*8370*/  FFMA R100, R20, R25, R100 ;  /* 0x0000001914647223 */ /* 0x000fe20000000064 */
[C---:B-----5:R-:W-:Y:S01]  /*8380*/  FFMA R45, R40.reuse, R48, R45 ;  /* 0x00000030282d7223 */ /* 0x060fe2000000002d */
        /* <DEDUP_REMOVED lines=1497> */
[----:B------:R-:W-:-:S03]  /*e120*/  FFMA R58, R21, R37, R52 ;  /* 0x00000025153a7223 */ /* 0x000fc60000000034 */
[----:B------:R-:W-:Y:S04]  /*e130*/  LDS.128 R48, [R61+0x800] ;  /* 0x000800003d307984 */ /* 0x000fe80000000c00 */
[----:B------:R-:W1:Y:S04]  /*e140*/  LDS.128 R52, [R3+0x800] ;  /* 0x0008000003347984 */ /* 0x000e680000000c00 */
[----:B------:R-:W4:Y:S01]  /*e150*/  LDS.128 R32, [R61+0x900] ;  /* 0x000900003d207984 */ /* 0x000f220000000c00 */
[CC--:B------:R-:W-:Y:S01]  /*e160*/  FFMA R67, R28.reuse, R37.reuse, R67 ;  /* 0x000000251c437223 */ /* 0x0c0fe20000000043 */
[-C--:B------:R-:W-:Y:S01]  /*e170*/  FFMA R96, R29, R37.reuse, R96 ;  /* 0x000000251d607223 */ /* 0x080fe20000000060 */
[----:B------:R-:W-:Y:S01]  /*e180*/  FFMA R104, R31, R37, R104 ;  /* 0x000000251f687223 */ /* 0x000fe20000000068 */
[-C--:B------:R-:W-:Y:S01]  /*e190*/  FFMA R87, R28, R38.reuse, R87 ;  /* 0x000000261c577223 */ /* 0x080fe20000000057 */
[CC--:B------:R-:W-:Y:S01]  /*e1a0*/  FFMA R94, R29.reuse, R38.reuse, R94 ;  /* 0x000000261d5e7223 */ /* 0x0c0fe2000000005e */
[-C--:B------:R-:W-:Y:S01]  /*e1b0*/  FFMA R81, R30, R38.reuse, R81 ;  /* 0x000000261e517223 */ /* 0x080fe20000000051 */
[-C--:B------:R-:W-:Y:S01]  /*e1c0*/  FFMA R99, R28, R39.reuse, R99 ;  /* 0x000000271c637223 */ /* 0x080fe20000000063 */
[-C--:B------:R-:W-:Y:S01]  /*e1d0*/  FFMA R102, R29, R39.reuse, R102 ;  /* 0x000000271d667223 */ /* 0x080fe20000000066 */
[-C--:B------:R-:W-:Y:S01]  /*e1e0*/  FFMA R45, R30, R39.reuse, R45 ;  /* 0x000000271e2d7223 */ /* 0x080fe2000000002d */
[----:B------:R-:W-:Y:S01]  /*e1f0*/  FFMA R70, R31, R39, R70 ;  /* 0x000000271f467223 */ /* 0x000fe20000000046 */
        /* <DEDUP_REMOVED lines=27> */
[----:B------:R-:W0:Y:S01]  /*e3b0*/  LDS.128 R28, [R3+0x900] ;  /* 0x00090000031c7984 */ /* 0x000e220000000c00 */
        /* <DEDUP_REMOVED lines=24> */
[----:B------:R-:W-:Y:S04]  /*e540*/  LDS.128 R24, [R61+0xa00] ;  /* 0x000a00003d187984 */ /* 0x000fe80000000c00 */
[----:B------:R-:W1:Y:S04]  /*e550*/  LDS.128 R36, [R3+0xa00] ;  /* 0x000a000003247984 */ /* 0x000e680000000c00 */
[----:B------:R-:W4:Y:S01]  /*e560*/  LDS.128 R20, [R61+0xb00] ;  /* 0x000b00003d147984 */ /* 0x000f220000000c00 */
[-C--:B------:R-:W-:Y:S01]  /*e570*/  FFMA R57, R50, R53.reuse, R57 ;  /* 0x0000003532397223 */ /* 0x080fe20000000039 */
[-C--:B------:R-:W-:Y:S01]  /*e580*/  FFMA R58, R33, R53.reuse, R58 ;  /* 0x00000035213a7223 */ /* 0x080fe2000000003a */
[-C--:B------:R-:W-:Y:S01]  /*e590*/  FFMA R59, R34, R53.reuse, R59 ;  /* 0x00000035223b7223 */ /* 0x080fe2000000003b */
[CC--:B------:R-:W-:Y:S01]  /*e5a0*/  FFMA R67, R48.reuse, R53.reuse, R67 ;  /* 0x0000003530437223 */ /* 0x0c0fe20000000043 */
        /* <DEDUP_REMOVED lines=26> */
[-C--:B------:R-:W-:Y:S01]  /*e750*/  FFMA R97, R32, R28.reuse, R97 ;  /* 0x0000001c20617223 */ /* 0x080fe20000000061 */
[-C--:B------:R-:W-:Y:S01]  /*e760*/  FFMA R62, R33, R28.reuse, R56 ;  /* 0x0000001c213e7223 */ /* 0x080fe20000000038 */
[-C--:B------:R-:W-:Y:S01]  /*e770*/  FFMA R73, R34, R28.reuse, R73 ;  /* 0x0000001c22497223 */ /* 0x080fe20000000049 */
[----:B------:R-:W0:Y:S01]  /*e780*/  LDS.128 R48, [R3+0xb00] ;  /* 0x000b000003307984 */ /* 0x000e220000000c00 */
[----:B------:R-:W-:Y:S01]  /*e790*/  FFMA R98, R35, R28, R98 ;  /* 0x0000001c23627223 */ /* 0x000fe20000000062 */
[CC--:B------:R-:W-:Y:S01]  /*e7a0*/  FFMA R63, R32.reuse, R30.reuse, R63 ;  /* 0x0000001e203f7223 */ /* 0x0c0fe2000000003f */
[-C--:B------:R-:W-:Y:S01]  /*e7b0*/  FFMA R78, R32, R31.reuse, R78 ;  /* 0x0000001f204e7223 */ /* 0x080fe2000000004e */
[CC--:B------:R-:W-:Y:S01]  /*e7c0*/  FFMA R79, R33.reuse, R30.reuse, R79 ;  /* 0x0000001e214f7223 */ /* 0x0c0fe2000000004f */
[-C--:B------:R-:W-:Y:S01]  /*e7d0*/  FFMA R92, R33, R31.reuse, R92 ;  /* 0x0000001f215c7223 */ /* 0x080fe2000000005c */
[CC--:B------:R-:W-:Y:S01]  /*e7e0*/  FFMA R75, R34.reuse, R30.reuse, R75 ;  /* 0x0000001e224b7223 */ /* 0x0c0fe2000000004b */
[-C--:B------:R-:W-:Y:S01]  /*e7f0*/  FFMA R90, R34, R31.reuse, R90 ;  /* 0x0000001f225a7223 */ /* 0x080fe2000000005a */
[C---:B------:R-:W-:Y:S01]  /*e800*/  FFMA R71, R35.reuse, R30, R71 ;  /* 0x0000001e23477223 */ /* 0x040fe20000000047 */
        /* <DEDUP_REMOVED lines=26> */
[----:B------:R-:W-:Y:S04]  /*e9b0*/  LDS.128 R56, [R3+0xc00] ;  /* 0x000c000003387984 */ /* 0x000fe80000000c00 */
[----:B------:R-:W1:Y:S04]  /*e9c0*/  LDS.128 R52, [R61+0xc00] ;  /* 0x000c00003d347984 */ /* 0x000e680000000c00 */
[----:B------:R-:W4:Y:S01]  /*e9d0*/  LDS.128 R32, [R61+0xd00] ;  /* 0x000d00003d207984 */ /* 0x000f220000000c00 */
        /* <DEDUP_REMOVED lines=8> */
[----:B------:R-:W-:Y:S01]  /*ea60*/  FFMA R89, R20, R37, R47 ;  /* 0x0000002514597223 */ /* 0x000fe2000000002f */
[----:B------:R-:W-:Y:S01]  /*ea70*/  FFMA R72, R21, R39, R64 ;  /* 0x0000002715487223 */ /* 0x000fe20000000040 */
[----:B0-----:R-:W-:Y:S01]  /*ea80*/  FFMA R47, R27, R50, R65 ;  /* 0x000000321b2f7223 */ /* 0x001fe20000000041 */
        /* <DEDUP_REMOVED lines=39> */
[C---:B----4-:R-:W-:Y:S01]  /*ed00*/  FFMA R122, R33.reuse, R56, R116 ;  /* 0x00000038217a7223 */ /* 0x050fe20000000074 */
[-C--:B------:R-:W-:Y:S01]  /*ed10*/  FFMA R124, R33, R57.reuse, R36 ;  /* 0x00000039217c7223 */ /* 0x080fe20000000024 */
[----:B------:R-:W-:Y:S01]  /*ed20*/  FFMA R136, R35, R58, R38 ;  /* 0x0000003a23887223 */ /* 0x000fe20000000026 */
[-C--:B------:R-:W-:Y:S01]  /*ed30*/  FFMA R63, R20, R50.reuse, R63 ;  /* 0x00000032143f7223 */ /* 0x080fe2000000003f */
[-C--:B------:R-:W-:Y:S01]  /*ed40*/  FFMA R79, R21, R50.reuse, R79 ;  /* 0x00000032154f7223 */ /* 0x080fe2000000004f */
[-C--:B------:R-:W-:Y:S01]  /*ed50*/  FFMA R75, R22, R50.reuse, R75 ;  /* 0x00000032164b7223 */ /* 0x080fe2000000004b */
[----:B------:R-:W-:Y:S01]  /*ed60*/  FFMA R71, R23, R50, R71 ;  /* 0x0000003217477223 */ /* 0x000fe20000000047 */
[----:B------:R-:W-:Y:S01]  /*ed70*/  FFMA R48, R53, R56, R28 ;  /* 0x0000003835307223 */ /* 0x000fe2000000001c */
[-C--:B------:R-:W-:Y:S01]  /*ed80*/  FFMA R43, R52, R57.reuse, R29 ;  /* 0x00000039342b7223 */ /* 0x080fe2000000001d */
[----:B------:R-:W-:Y:S01]  /*ed90*/  FFMA R51, R54, R57, R31 ;  /* 0x0000003936337223 */ /* 0x000fe2000000001f */
[----:B------:R-:W-:Y:S01]  /*eda0*/  FFMA R116, R55, R58, R30 ;  /* 0x0000003a37747223 */ /* 0x000fe2000000001e */
[----:B------:R-:W-:Y:S04]  /*edb0*/  LDS.128 R36, [R3+0xe00] ;  /* 0x000e000003247984 */ /* 0x000fe80000000c00 */
[----:B------:R-:W1:Y:S04]  /*edc0*/  LDS.128 R24, [R61+0xf00] ;  /* 0x000f00003d187984 */ /* 0x000e680000000c00 */
[----:B------:R-:W4:Y:S04]  /*edd0*/  LDS.128 R28, [R61+0xe00] ;  /* 0x000e00003d1c7984 */ /* 0x000f280000000c00 */
[----:B------:R-:W5:Y:S01]  /*ede0*/  LDS.128 R20, [R3+0xf00] ;  /* 0x000f000003147984 */ /* 0x000f620000000c00 */
[----:B------:R-:W-:-:S04]  /*edf0*/  UIADD3 UR4, UPT, UPT, UR4, 0x4, URZ ;  /* 0x0000000404047890 */ /* 0x000fc8000fffe0ff */
[----:B------:R-:W-:Y:S01]  /*ee00*/  UISETP.NE.AND UP0, UPT, UR4, 0x7c, UPT ;  /* 0x0000007c0400788c */ /* 0x000fe2000bf05270 */
[-C--:B------:R-:W-:Y:S01]  /*ee10*/  FFMA R115, R34, R57.reuse, R105 ;  /* 0x0000003922737223 */ /* 0x080fe20000000069 */
[----:B------:R-:W-:Y:S01]  /*ee20*/  FFMA R134, R35, R57, R120 ;  /* 0x0000003923867223 */ /* 0x000fe20000000078 */
[-C--:B------:R-:W-:Y:S01]  /*ee30*/  FFMA R83, R52, R56.reuse, R83 ;  /* 0x0000003834537223 */ /* 0x080fe20000000053 */
[-C--:B------:R-:W-:Y:S01]  /*ee40*/  FFMA R50, R55, R56.reuse, R108 ;  /* 0x0000003837327223 */ /* 0x080fe2000000006c */
[-C--:B------:R-:W-:Y:S01]  /*ee50*/  FFMA R85, R32, R56.reuse, R85 ;  /* 0x0000003820557223 */ /* 0x080fe20000000055 */
[-C--:B------:R-:W-:Y:S01]  /*ee60*/  FFMA R113, R34, R56.reuse, R101 ;  /* 0x0000003822717223 */ /* 0x080fe20000000065 */
[----:B------:R-:W-:Y:S01]  /*ee70*/  FFMA R132, R35, R56, R118 ;  /* 0x0000003823847223 */ /* 0x000fe20000000076 */
[----:B--2---:R2:W-:Y:S04]  /*ee80*/  STS [R13+0x1000], R8 ;  /* 0x001000080d007388 */ /* 0x0045e80000000800 */
[----:B------:R2:W-:Y:S04]  /*ee90*/  STS [R13+0x1200], R9 ;  /* 0x001200090d007388 */ /* 0x0005e80000000800 */
[----:B------:R2:W-:Y:S04]  /*eea0*/  STS [R13+0x1400], R10 ;  /* 0x0014000a0d007388 */ /* 0x0005e80000000800 */
[----:B------:R2:W-:Y:S04]  /*eeb0*/  STS [R13+0x1600], R11 ;  /* 0x0016000b0d007388 */ /* 0x0005e80000000800 */
[----:B---3--:R2:W-:Y:S01]  /*eec0*/  STS.128 [R14+UR5+0x1000], R16 ;  /* 0x001000100e007988 */ /* 0x0085e20008000c05 */
[-C--:B------:R-:W-:Y:S01]  /*eed0*/  FFMA R120, R33, R58.reuse, R60 ;  /* 0x0000003a21787223 */ /* 0x080fe2000000003c */
[C---:B------:R-:W-:Y:S01]  /*eee0*/  FFMA R105, R32.reuse, R59, R69 ;  /* 0x0000003b20697223 */ /* 0x040fe20000000045 */
[CC--:B------:R-:W-:Y:S01]  /*eef0*/  FFMA R56, R55.reuse, R57.reuse, R104 ;  /* 0x0000003937387223 */ /* 0x0c0fe20000000068 */
[C---:B------:R-:W-:Y:S01]  /*ef00*/  FFMA R101, R32.reuse, R57, R89 ;  /* 0x0000003920657223 */ /* 0x040fe20000000059 */
[-C--:B------:R-:W-:Y:S01]  /*ef10*/  FFMA R95, R32, R58.reuse, R95 ;  /* 0x0000003a205f7223 */ /* 0x080fe2000000005f */
[----:B------:R-:W-:Y:S01]  /*ef20*/  FFMA R107, R34, R58, R107 ;  /* 0x0000003a226b7223 */ /* 0x000fe2000000006b */
[-C--:B------:R-:W-:Y:S01]  /*ef30*/  FFMA R99, R52, R59.reuse, R99 ;  /* 0x0000003b34637223 */ /* 0x080fe20000000063 */
        /* <DEDUP_REMOVED lines=11> */
[-C--:B------:R-:W-:Y:S01]  /*eff0*/  FFMA R87, R52, R58.reuse, R87 ;  /* 0x0000003a34577223 */ /* 0x080fe20000000057 */
[CC--:B------:R-:W-:Y:S01]  /*f000*/  FFMA R104, R53.reuse, R58.reuse, R94 ;  /* 0x0000003a35687223 */ /* 0x0c0fe2000000005e */
[C---:B------:R-:W-:Y:S01]  /*f010*/  FFMA R81, R54.reuse, R58, R81 ;  /* 0x0000003a36517223 */ /* 0x040fe20000000051 */
        /* <DEDUP_REMOVED lines=28> */
[----:B------:R-:W-:-:S02]  /*f1e0*/  IADD3 R4, P0, PT, R4, 0x4000, RZ ;  /* 0x0000400004047810 */ /* 0x000fc40007f1e0ff */
[----:B------:R-:W-:Y:S01]  /*f1f0*/  IADD3 R6, P1, PT, R6, 0x4000, RZ ;  /* 0x0000400006067810 */ /* 0x000fe20007f3e0ff */
[----:B-1----:R-:W-:Y:S01]  /*f200*/  FFMA R53, R25, R38, R120 ;  /* 0x0000002619357223 */ /* 0x002fe20000000078 */
[-C--:B----4-:R-:W-:Y:S01]  /*f210*/  FFMA R94, R29, R36.reuse, R48 ;  /* 0x000000241d5e7223 */ /* 0x090fe20000000030 */
[-C--:B------:R-:W-:Y:S01]  /*f220*/  FFMA R59, R30, R36.reuse, R49 ;  /* 0x000000241e3b7223 */ /* 0x080fe20000000031 */
[CC--:B------:R-:W-:Y:S01]  /*f230*/  FFMA R46, R31.reuse, R36.reuse, R50 ;  /* 0x000000241f2e7223 */ /* 0x0c0fe20000000032 */
[----:B------:R-:W-:Y:S01]  /*f240*/  FFMA R45, R24, R36, R85 ;  /* 0x00000024182d7223 */ /* 0x000fe20000000055 */
[-C--:B------:R-:W-:Y:S01]  /*f250*/  FFMA R100, R28, R37.reuse, R43 ;  /* 0x000000251c647223 */ /* 0x080fe2000000002b */
[-C--:B------:R-:W-:Y:S01]  /*f260*/  FFMA R72, R30, R37.reuse, R51 ;  /* 0x000000251e487223 */ /* 0x080fe20000000033 */
[C---:B------:R-:W-:Y:S01]  /*f270*/  FFMA R52, R31.reuse, R37, R56 ;  /* 0x000000251f347223 */ /* 0x040fe20000000038 */
[-C--:B------:R-:W-:Y:S01]  /*f280*/  FFMA R120, R28, R39.reuse, R99 ;  /* 0x000000271c787223 */ /* 0x080fe20000000063 */
[-C--:B------:R-:W-:Y:S01]  /*f290*/  FFMA R62, R24, R39.reuse, R105 ;  /* 0x00000027183e7223 */ /* 0x080fe20000000069 */
[----:B------:R-:W-:Y:S01]  /*f2a0*/  FFMA R66, R26, R39, R77 ;  /* 0x000000271a427223 */ /* 0x000fe2000000004d */
[----:B-----5:R-:W-:Y:S01]  /*f2b0*/  FFMA R65, R31, R22, R69 ;  /* 0x000000161f417223 */ /* 0x020fe20000000045 */
        /* <DEDUP_REMOVED lines=58> */
[----:B------:R-:W-:Y:S01]  /*f660*/  LOP3.LUT R13, R12, 0x7f80, RZ, 0xc0, !PT ;  /* 0x00007f800c0d7812 */ /* 0x000fe200078ec0ff */
[----:B------:R-:W-:Y:S04]  /*f670*/  LDS.128 R8, [R61+0x1000] ;  /* 0x001000003d087984 */ /* 0x000fe80000000c00 */
        /* <DEDUP_REMOVED lines=215> */
[----:B------:R-:W4:Y:S04]  /*103f0*/  LDS.128 R24, [R61+0x1800] ;  /* 0x001800003d187984 */ /* 0x000f280000000c00 */
[----:B------:R-:W0:Y:S01]  /*10400*/  LDS.128 R4, [R3+0x1900] ;  /* 0x0019000003047984 */ /* 0x000e220000000c00 */
        /* <DEDUP_REMOVED lines=69> */
[----:B------:R-:W-:Y:S01]  /*10860*/  LDS.128 R16, [R61+0x1a00] ;  /* 0x001a00003d107984 */ /* 0x000fe20000000c00 */
[C---:B------:R-:W-:Y:S01]  /*10870*/  FFMA R120, R24.reuse, R31, R120 ;  /* 0x0000001f18787223 */ /* 0x040fe20000000078 */
[C---:B0-----:R-:W-:Y:S01]  /*10880*/  FFMA R99, R24.reuse, R4, R99 ;  /* 0x0000000418637223 */ /* 0x041fe20000000063 */
[C---:B------:R-:W-:Y:S01]  /*10890*/  FFMA R114, R24.reuse, R5, R114 ;  /* 0x0000000518727223 */ /* 0x040fe20000000072 */
[----:B------:R-:W0:Y:S01]  /*108a0*/  LDS.128 R12, [R3+0x1a00] ;  /* 0x001a0000030c7984 */ /* 0x000e220000000c00 */
        /* <DEDUP_REMOVED lines=42> */
[-C--:B------:R-:W-:Y:S01]  /*10b50*/  FFMA R21, R22, R28.reuse, R47 ;  /* 0x0000001c16157223 */ /* 0x080fe2000000002f */
[----:B------:R-:W-:-:S02]  /*10b60*/  FFMA R28, R23, R28, R50 ;  /* 0x0000001c171c7223 */ /* 0x000fc40000000032 */
[----:B------:R-:W1:Y:S01]  /*10b70*/  LDS.128 R48, [R61+0x1b00] ;  /* 0x001b00003d307984 */ /* 0x000e620000000c00 */
        /* <DEDUP_REMOVED lines=32> */
[----:B------:R-:W-:Y:S01]  /*10d80*/  LDS.128 R56, [R61+0x1c00] ;  /* 0x001c00003d387984 */ /* 0x000fe20000000c00 */
[----:B------:R-:W-:-:S03]  /*10d90*/  FFMA R106, R19, R9, R76 ;  /* 0x00000009136a7223 */ /* 0x000fc6000000004c */
[----:B------:R-:W0:Y:S01]  /*10da0*/  LDS.128 R4, [R3+0x1c00] ;  /* 0x001c000003047984 */ /* 0x000e220000000c00 */
[----:B------:R-:W-:-:S03]  /*10db0*/  FFMA R85, R18, R13, R72 ;  /* 0x0000000d12557223 */ /* 0x000fc60000000048 */
[----:B------:R-:W2:Y:S01]  /*10dc0*/  LDS.128 R80, [R61+0x1d00] ;  /* 0x001d00003d507984 */ /* 0x000ea20000000c00 */
[CC--:B-1----:R-:W-:Y:S01]  /*10dd0*/  FFMA R99, R48.reuse, R8.reuse, R43 ;  /* 0x0000000830637223 */ /* 0x0c2fe2000000002b */
[C---:B------:R-:W-:Y:S01]  /*10de0*/  FFMA R116, R48.reuse, R11, R78 ;  /* 0x0000000b30747223 */ /* 0x040fe2000000004e */
[C---:B------:R-:W-:Y:S01]  /*10df0*/  FFMA R118, R49.reuse, R8, R77 ;  /* 0x0000000831767223 */ /* 0x040fe2000000004d */
[C---:B------:R-:W-:Y:S01]  /*10e00*/  FFMA R120, R49.reuse, R9, R40 ;  /* 0x0000000931787223 */ /* 0x040fe20000000028 */
[C---:B------:R-:W-:Y:S01]  /*10e10*/  FFMA R103, R49.reuse, R10, R79 ;  /* 0x0000000a31677223 */ /* 0x040fe2000000004f */
[----:B------:R-:W-:Y:S01]  /*10e20*/  FFMA R124, R49, R11, R42 ;  /* 0x0000000b317c7223 */ /* 0x000fe2000000002a */
[-C--:B------:R-:W-:Y:S01]  /*10e30*/  FFMA R114, R48, R9.reuse, R74 ;  /* 0x0000000930727223 */ /* 0x080fe2000000004a */
[C---:B------:R-:W-:Y:S01]  /*10e40*/  FFMA R105, R50.reuse, R8, R73 ;  /* 0x0000000832697223 */ /* 0x040fe20000000049 */
[----:B------:R-:W-:Y:S01]  /*10e50*/  FFMA R107, R50, R10, R75 ;  /* 0x0000000a326b7223 */ /* 0x000fe2000000004b */
[----:B------:R-:W-:Y:S04]  /*10e60*/  LDS.128 R76, [R61+0x1e00] ;  /* 0x001e00003d4c7984 */ /* 0x000fe80000000c00 */
[----:B------:R-:W1:Y:S04]  /*10e70*/  LDS.128 R40, [R3+0x1e00] ;  /* 0x001e000003287984 */ /* 0x000e680000000c00 */
[----:B------:R-:W3:Y:S01]  /*10e80*/  LDS.128 R72, [R61+0x1f00] ;  /* 0x001f00003d487984 */ /* 0x000ee20000000c00 */
        /* <DEDUP_REMOVED lines=18> */
[CC--:B------:R-:W-:Y:S01]  /*10fb0*/  FFMA R35, R50.reuse, R13.reuse, R104 ;  /* 0x0000000d32237223 */ /* 0x0c0fe20000000068 */
[----:B------:R-:W-:Y:S01]  /*10fc0*/  FFMA R33, R50, R14, R33 ;  /* 0x0000000e32217223 */ /* 0x000fe20000000021 */
[----:B------:R-:W-:Y:S01]  /*10fd0*/  FFMA R28, R51, R12, R28 ;  /* 0x0000000c331c7223 */ /* 0x000fe2000000001c */
[-C--:B------:R-:W-:Y:S01]  /*10fe0*/  FFMA R19, R48, R13.reuse, R34 ;  /* 0x0000000d30137223 */ /* 0x080fe20000000022 */
[C---:B------:R-:W-:Y:S01]  /*10ff0*/  FFMA R38, R49.reuse, R13, R38 ;  /* 0x0000000d31267223 */ /* 0x040fe20000000026 */
[-C--:B------:R-:W-:Y:S01]  /*11000*/  FFMA R64, R49, R15.reuse, R64 ;  /* 0x0000000f31407223 */ /* 0x080fe20000000040 */
[----:B------:R-:W-:Y:S01]  /*11010*/  FFMA R39, R50, R15, R66 ;  /* 0x0000000f32277223 */ /* 0x000fe20000000042 */
[C---:B------:R-:W-:Y:S01]  /*11020*/  FFMA R108, R51.reuse, R13, R108 ;  /* 0x0000000d336c7223 */ /* 0x040fe2000000006c */
[----:B------:R-:W-:Y:S01]  /*11030*/  FFMA R14, R51, R14, R29 ;  /* 0x0000000e330e7223 */ /* 0x000fe2000000001d */
[-C--:B0-----:R-:W-:Y:S01]  /*11040*/  FFMA R17, R58, R4.reuse, R17 ;  /* 0x000000043a117223 */ /* 0x081fe20000000011 */
[-C--:B------:R-:W-:Y:S01]  /*11050*/  FFMA R23, R56, R4.reuse, R23 ;  /* 0x0000000438177223 */ /* 0x080fe20000000017 */
[-C--:B------:R-:W-:Y:S01]  /*11060*/  FFMA R16, R57, R4.reuse, R16 ;  /* 0x0000000439107223 */ /* 0x080fe20000000010 */
[----:B--2---:R-:W-:Y:S01]  /*11070*/  FFMA R20, R81, R4, R20 ;  /* 0x0000000451147223 */ /* 0x004fe20000000014 */
[----:B------:R-:W-:Y:S01]  /*11080*/  FFMA R25, R48, R15, R36 ;  /* 0x0000000f30197223 */ /* 0x000fe20000000024 */
[-C--:B------:R-:W-:Y:S01]  /*11090*/  FFMA R126, R50, R9.reuse, R86 ;  /* 0x00000009327e7223 */ /* 0x080fe20000000056 */
        /* <DEDUP_REMOVED lines=21> */
[CC--:B------:R-:W-:Y:S01]  /*111f0*/  FFMA R65, R82.reuse, R6.reuse, R33 ;  /* 0x0000000652417223 */ /* 0x0c0fe20000000021 */
[----:B------:R-:W-:Y:S01]  /*11200*/  FFMA R36, R83, R6, R14 ;  /* 0x0000000653247223 */ /* 0x000fe2000000000e */
[-C--:B------:R-:W-:Y:S01]  /*11210*/  FFMA R64, R81, R7.reuse, R64 ;  /* 0x0000000751407223 */ /* 0x080fe20000000040 */
[----:B------:R-:W-:Y:S01]  /*11220*/  FFMA R67, R82, R7, R39 ;  /* 0x0000000752437223 */ /* 0x000fe20000000027 */
[-C--:B-1----:R-:W-:Y:S01]  /*11230*/  FFMA R14, R78, R40.reuse, R17 ;  /* 0x000000284e0e7223 */ /* 0x082fe20000000011 */
[-C--:B------:R-:W-:Y:S01]  /*11240*/  FFMA R12, R76, R40.reuse, R23 ;  /* 0x000000284c0c7223 */ /* 0x080fe20000000017 */
[-C--:B------:R-:W-:Y:S01]  /*11250*/  FFMA R13, R77, R40.reuse, R16 ;  /* 0x000000284d0d7223 */ /* 0x080fe20000000010 */
[-C--:B---3--:R-:W-:Y:S01]  /*11260*/  FFMA R17, R73, R40.reuse, R20 ;  /* 0x0000002849117223 */ /* 0x088fe20000000014 */
        /* <DEDUP_REMOVED lines=27> */
[----:B------:R0:W1:Y:S04]  /*11420*/  LDS.128 R68, [R3+0x1d00] ;  /* 0x001d000003447984 */ /* 0x0000680000000c00 */
[----:B------:R0:W2:Y:S01]  /*11430*/  LDS.128 R64, [R3+0x1f00] ;  /* 0x001f000003407984 */ /* 0x0000a20000000c00 */
[----:B------:R-:W-:Y:S01]  /*11440*/  ISETP.GT.U32.AND P1, PT, R0, 0x1, PT ;  /* 0x000000010000780c */ /* 0x000fe20003f24070 */
[-C--:B------:R-:W-:Y:S01]  /*11450*/  FFMA R102, R57, R7.reuse, R102 ;  /* 0x0000000739667223 */ /* 0x080fe20000000066 */
[----:B------:R-:W-:Y:S01]  /*11460*/  FFMA R97, R58, R7, R97 ;  /* 0x000000073a617223 */ /* 0x000fe20000000061 */
[----:B------:R-:W-:Y:S01]  /*11470*/  BSSY.RECONVERGENT B0, `(.L_x_68) ;  /* 0x000002b000007945 */ /* 0x000fe20003800200 */
[-C--:B------:R-:W-:Y:S01]  /*11480*/  FFMA R36, R76, R43.reuse, R5 ;  /* 0x0000002b4c247223 */ /* 0x080fe20000000005 */
[-C--:B------:R-:W-:Y:S01]  /*11490*/  FFMA R37, R77, R43.reuse, R102 ;  /* 0x0000002b4d257223 */ /* 0x080fe20000000066 */
[-C--:B------:R-:W-:Y:S01]  /*114a0*/  FFMA R38, R78, R43.reuse, R97 ;  /* 0x0000002b4e267223 */ /* 0x080fe20000000061 */
[-C--:B------:R-:W-:Y:S01]  /*114b0*/  FFMA R39, R79, R43.reuse, R6 ;  /* 0x0000002b4f277223 */ /* 0x080fe20000000006 */
[-C--:B------:R-:W-:Y:S01]  /*114c0*/  FFMA R40, R72, R43.reuse, R49 ;  /* 0x0000002b48287223 */ /* 0x080fe20000000031 */
[----:B------:R-:W-:Y:S01]  /*114d0*/  P2R R4, PR, RZ, 0x2 ;  /* 0x00000002ff047803 */ /* 0x000fe20000000000 */
[----:B------:R-:W-:Y:S01]  /*114e0*/  FFMA R43, R75, R43, R48 ;  /* 0x0000002b4b2b7223 */ /* 0x000fe20000000030 */
[----:B------:R-:W-:-:S02]  /*114f0*/  LEA R44, R44, UR5, 0x4 ;  /* 0x000000052c2c7c11 */ /* 0x000fc4000f8e20ff */
        /* <DEDUP_REMOVED lines=34> */
.L_x_69:
[----:B------:R-:W-:Y:S05]  /*11720*/  BSYNC.RECONVERGENT B0 ;  /* 0x0000000000007941 */ /* 0x000fea0003800200 */
.L_x_68:
        /* <DEDUP_REMOVED lines=9> */
[----:B------:R-:W-:Y:S01]  /*117c0*/  FFMA R49, R57, R70, R63 ;  /* 0x0000004639317223 */ /* 0x000fe2000000003f */
[CC--:B------:R-:W-:Y:S01]  /*117d0*/  FFMA R56, R58.reuse, R69.reuse, R96 ;  /* 0x000000453a387223 */ /* 0x0c0fe20000000060 */
[CC--:B------:R-:W-:Y:S01]  /*117e0*/  FFMA R60, R59.reuse, R68.reuse, R98 ;  /* 0x000000443b3c7223 */ /* 0x0c0fe20000000062 */
[----:B------:R-:W-:Y:S01]  /*117f0*/  FFMA R51, R58, R68, R89 ;  /* 0x000000443a337223 */ /* 0x000fe20000000059 */
[C---:B------:R-:W-:Y:S01]  /*11800*/  FFMA R62, R59.reuse, R69, R106 ;  /* 0x000000453b3e7223 */ /* 0x040fe2000000006a */
[----:B------:R-:W-:Y:S01]  /*11810*/  FFMA R100, R59, R71, R110 ;  /* 0x000000473b647223 */ /* 0x000fe2000000006e */
[-C--:B------:R-:W-:Y:S01]  /*11820*/  FFMA R63, R81, R70.reuse, R103 ;  /* 0x00000046513f7223 */ /* 0x080fe20000000067 */
[C---:B---3--:R-:W-:Y:S01]  /*11830*/  FFMA R52, R57.reuse, R69, R92 ;  /* 0x0000004539347223 */ /* 0x048fe2000000005c */
[-C--:B------:R-:W-:Y:S01]  /*11840*/  FFMA R54, R57, R71.reuse, R94 ;  /* 0x0000004739367223 */ /* 0x080fe2000000005e */
[----:B------:R-:W-:Y:S01]  /*11850*/  FFMA R55, R59, R70, R93 ;  /* 0x000000463b377223 */ /* 0x000fe2000000005d */
[----:B------:R-:W-:Y:S01]  /*11860*/  FFMA R57, R80, R68, R99 ;  /* 0x0000004450397223 */ /* 0x000fe20000000063 */
[CC--:B------:R-:W-:Y:S01]  /*11870*/  FFMA R53, R58.reuse, R70.reuse, R91 ;  /* 0x000000463a357223 */ /* 0x0c0fe2000000005b */
[----:B------:R-:W-:Y:S01]  /*11880*/  FFMA R58, R58, R71, R112 ;  /* 0x000000473a3a7223 */ /* 0x000fe20000000070 */
[C---:B------:R-:W-:Y:S01]  /*11890*/  FFMA R102, R80.reuse, R69, R114 ;  /* 0x0000004550667223 */ /* 0x040fe20000000072 */
[C---:B------:R-:W-:Y:S01]  /*118a0*/  FFMA R59, R80.reuse, R70, R101 ;  /* 0x00000046503b7223 */ /* 0x040fe20000000065 */
[----:B------:R-:W-:Y:S01]  /*118b0*/  FFMA R108, R80, R71, R116 ;  /* 0x00000047506c7223 */ /* 0x000fe20000000074 */
[CC--:B------:R-:W-:Y:S01]  /*118c0*/  FFMA R106, R81.reuse, R68.reuse, R118 ;  /* 0x00000044516a7223 */ /* 0x0c0fe20000000076 */
[C---:B------:R-:W-:Y:S01]  /*118d0*/  FFMA R104, R81.reuse, R69, R120 ;  /* 0x0000004551687223 */ /* 0x040fe20000000078 */
[C---:B------:R-:W-:Y:S01]  /*118e0*/  FFMA R103, R82.reuse, R68, R105 ;  /* 0x0000004452677223 */ /* 0x040fe20000000069 */
        /* <DEDUP_REMOVED lines=27> */
[-C--:B---3--:R-:W-:Y:S01]  /*11aa0*/  FFMA R143, R96, R92.reuse, R117 ;  /* 0x0000005c608f7223 */ /* 0x088fe20000000075 */
[-C--:B------:R-:W-:Y:S01]  /*11ab0*/  FFMA R119, R8, R85.reuse, RZ ;  /* 0x0000005508777223 */ /* 0x080fe200000000ff */
[-C--:B------:R-:W-:Y:S01]  /*11ac0*/  FFMA R134, R9, R85.reuse, RZ ;  /* 0x0000005509867223 */ /* 0x080fe200000000ff */
[----:B------:R-:W-:Y:S01]  /*11ad0*/  FFMA R129, R10, R85, RZ ;  /* 0x000000550a817223 */ /* 0x000fe200000000ff */
[CC--:B----4-:R-:W-:Y:S01]  /*11ae0*/  FFMA R135, R88.reuse, R92.reuse, R81 ;  /* 0x0000005c58877223 */ /* 0x0d0fe20000000051 */
        /* <DEDUP_REMOVED lines=555> */
.L_x_71:
[----:B------:R-:W-:Y:S05]  /*13da0*/  BSYNC.RECONVERGENT B0 ;  /* 0x0000000000007941 */ /* 0x000fea0003800200 */
.L_x_70:
        /* <DEDUP_REMOVED lines=585> */
.L_x_73:
[----:B------:R-:W-:Y:S05]  /*16240*/  BSYNC.RECONVERGENT B0 ;  /* 0x0000000000007941 */ /* 0x000fea0003800200 */
.L_x_72:
        /* <DEDUP_REMOVED lines=585> */
.L_x_75:
[----:B------:R-:W-:Y:S05]  /*186e0*/  BSYNC.RECONVERGENT B0 ;  /* 0x0000000000007941 */ /* 0x000fea0003800200 */
.L_x_74:
        /* <DEDUP_REMOVED lines=585> */
.L_x_77:
[----:B------:R-:W-:Y:S05]  /*1ab80*/  BSYNC.RECONVERGENT B0 ;  /* 0x0000000000007941 */ /* 0x000fea0003800200 */
.L_x_76:
        /* <DEDUP_REMOVED lines=585> */
.L_x_79:
[----:B------:R-:W-:Y:S05]  /*1d020*/  BSYNC.RECONVERGENT B0 ;  /* 0x0000000000007941 */ /* 0x000fea0003800200 */
.L_x_78:
        /* <DEDUP_REMOVED lines=585> */
.L_x_81:
[----:B------:R-:W-:Y:S05]  /*1f4c0*/  BSYNC.RECONVERGENT B0 ;  /* 0x0000000000007941 */ /* 0x000fea0003800200 */
.L_x_80:
        /* <DEDUP_REMOVED lines=557> */
.L_x_83:
[----:B------:R-:W-:Y:S05]  /*217a0*/  BSYNC.RECONVERGENT B0 ;  /* 0x0000000000007941 */ /* 0x000fea0003800200 */
.L_x_82:
        /* <DEDUP_REMOVED lines=613> */
.L_x_85:
[----:B------:R-:W-:Y:S05]  /*23e00*/  BSYNC.RECONVERGENT B0 ;  /* 0x0000000000007941 */ /* 0x000fea0003800200 */
.L_x_84:
        /* <DEDUP_REMOVED lines=585> */
.L_x_87:
[----:B------:R-:W-:Y:S05]  /*262a0*/  BSYNC.RECONVERGENT B0 ;  /* 0x0000000000007941 */ /* 0x000fea0003800200 */
.L_x_86:
        /* <DEDUP_REMOVED lines=591> */
.L_x_89:
[----:B------:R-:W-:Y:S05]  /*287a0*/  BSYNC.RECONVERGENT B0 ;  /* 0x0000000000007941 */ /* 0x000fea0003800200 */
.L_x_88:
        /* <DEDUP_REMOVED lines=584> */
.L_x_91:
[----:B------:R-:W-:Y:S05]  /*2ac30*/  BSYNC.RECONVERGENT B0 ;  /* 0x0000000000007941 */ /* 0x000fea0003800200 */
.L_x_90:
        /* <DEDUP_REMOVED lines=584> */
.L_x_93:
[----:B------:R-:W-:Y:S05]  /*2d0c0*/  BSYNC.RECONVERGENT B0 ;  /* 0x0000000000007941 */ /* 0x000fea0003800200 */
.L_x_92:
        /* <DEDUP_REMOVED lines=584> */
.L_x_95:
[----:B------:R-:W-:Y:S05]  /*2f550*/  BSYNC.RECONVERGENT B0 ;  /* 0x0000000000007941 */ /* 0x000fea0003800200 */
.L_x_94:
        /* <DEDUP_REMOVED lines=584> */
.L_x_97:
[----:B------:R-:W-:Y:S05]  /*319e0*/  BSYNC.RECONVERGENT B0 ;  /* 0x0000000000007941 */ /* 0x000fea0003800200 */
.L_x_96:
        /* <DEDUP_REMOVED lines=568> */
.L_x_99:
[----:B------:R-:W-:Y:S05]  /*33d70*/  BSYNC.RECONVERGENT B0 ;  /* 0x0000000000007941 */ /* 0x000fea0003800200 */
.L_x_98:
        /* <DEDUP_REMOVED lines=624> */
.L_x_100:
        /* <DEDUP_REMOVED lines=16> */
.L_x_136:


//--------------------- .text._Z16sgemm_b2b_kernelILi1024ELi128ELi128ELi128EEvPfS0_S0_S0_S0_ --------------------------
	.section	.text._Z16sgemm_b2b_kernelILi1024ELi128ELi128ELi128EEvPfS0_S0_S0_S0_,"ax",@progbits
	.align	128
        .global         _Z16sgemm_b2b_kernelILi1024ELi128ELi128ELi128EEvPfS0_S0_S0_S0_
        .type           _Z16sgemm_b2b_kernelILi1024ELi128ELi128ELi128EEvPfS0_S0_S0_S0_,@function
        .size           _Z16sgemm_b2b_kernelILi1024ELi128ELi128ELi128EEvPfS0_S0_S0_S0_,(.L_x_137 - _Z16sgemm_b2b_kernelILi1024ELi128ELi128ELi128EEvPfS0_S0_S0_S0_)
        .other          _Z16sgemm_b2b_kernelILi1024ELi128ELi128ELi128EEvPfS0_S0_S0_S0_,@"STO_CUDA_ENTRY STV_DEFAULT"
_Z16sgemm_b2b_kernelILi1024ELi128ELi128ELi128EEvPfS0_S0_S0_S0_:
.text._Z16sgemm_b2b_kernelILi1024ELi128ELi128ELi128EEvPfS0_S0_S0_S0_:
        /* <DEDUP_REMOVED lines=8844> */
.L_x_102:
[----:B------:R-:W-:Y:S05]  /*228c0*/  BSYNC.RECONVERGENT B0 ;  /* 0x0000000000007941 */ /* 0x000fea0003800200 */
.L_x_101:
        /* <DEDUP_REMOVED lines=615> */
.L_x_104:
[----:B------:R-:W-:Y:S05]  /*24f40*/  BSYNC.RECONVERGENT B0 ;  /* 0x0000000000007941 */ /* 0x000fea0003800200 */
.L_x_103:
        /* <DEDUP_REMOVED lines=585> */
.L_x_106:
[----:B------:R-:W-:Y:S05]  /*273e0*/  BSYNC.RECONVERGENT B0 ;  /* 0x0000000000007941 */ /* 0x000fea0003800200 */
.L_x_105:
        /* <DEDUP_REMOVED lines=585> */
.L_x_108:
[----:B------:R-:W-:Y:S05]  /*29880*/  BSYNC.RECONVERGENT B0 ;  /* 0x0000000000007941 */ /* 0x000fea0003800200 */
.L_x_107:
        /* <DEDUP_REMOVED lines=585> */
.L_x_110:
[----:B------:R-:W-:Y:S05]  /*2bd20*/  BSYNC.RECONVERGENT B0 ;  /* 0x0000000000007941 */ /* 0x000fea0003800200 */
.L_x_109:
        /* <DEDUP_REMOVED lines=585> */
.L_x_112:
[----:B------:R-:W-:Y:S05]  /*2e1c0*/  BSYNC.RECONVERGENT B0 ;  /* 0x0000000000007941 */ /* 0x000fea0003800200 */
.L_x_111:
        /* <DEDUP_REMOVED lines=585> */
.L_x_114:
[----:B------:R-:W-:Y:S05]  /*30660*/  BSYNC.RECONVERGENT B0 ;  /* 0x0000000000007941 */ /* 0x000fea0003800200 */
.L_x_113:
        /* <DEDUP_REMOVED lines=557> */
.L_x_116:
[----:B------:R-:W-:Y:S05]  /*32940*/  BSYNC.RECONVERGENT B0 ;  /* 0x0000000000007941 */ /* 0x000fea0003800200 */
.L_x_115:
        /* <DEDUP_REMOVED lines=613> */
.L_x_118:
[----:B------:R-:W-:Y:S05]  /*34fa0*/  BSYNC.RECONVERGENT B0 ;  /* 0x0000000000007941 */ /* 0x000fea0003800200 */
.L_x_117:
        /* <DEDUP_REMOVED lines=585> */
.L_x_120:
[----:B------:R-:W-:Y:S05]  /*37440*/  BSYNC.RECONVERGENT B0 ;  /* 0x0000000000007941 */ /* 0x000fea0003800200 */
.L_x_119:
        /* <DEDUP_REMOVED lines=591> */
.L_x_122:
[----:B------:R-:W-:Y:S05]  /*39940*/  BSYNC.RECONVERGENT B0 ;  /* 0x0000000000007941 */ /* 0x000fea0003800200 */
.L_x_121:
        /* <DEDUP_REMOVED lines=584> */
.L_x_124:
[----:B------:R-:W-:Y:S05]  /*3bdd0*/  BSYNC.RECONVERGENT B0 ;  /* 0x0000000000007941 */ /* 0x000fea0003800200 */
.L_x_123:
        /* <DEDUP_REMOVED lines=584> */
.L_x_126:
[----:B------:R-:W-:Y:S05]  /*3e260*/  BSYNC.RECONVERGENT B0 ;  /* 0x0000000000007941 */ /* 0x000fea0003800200 */
.L_x_125:
        /* <DEDUP_REMOVED lines=584> */
.L_x_128:
[----:B------:R-:W-:Y:S05]  /*406f0*/  BSYNC.RECONVERGENT B0 ;  /* 0x0000000000007941 */ /* 0x000fea0003800200 */
.L_x_127:
        /* <DEDUP_REMOVED lines=584> */
.L_x_130:
[----:B------:R-:W-:Y:S05]  /*42b80*/  BSYNC.RECONVERGENT B0 ;  /* 0x0000000000007941 */ /* 0x000fea0003800200 */
.L_x_129:
        /* <DEDUP_REMOVED lines=568> */
.L_x_132:
[----:B------:R-:W-:Y:S05]  /*44f10*/  BSYNC.RECONVERGENT B0 ;  /* 0x0000000000007941 */ /* 0x000fea0003800200 */
.L_x_131:
        /* <DEDUP_REMOVED lines=624> */
.L_x_133:
        /* <DEDUP_REMOVED lines=14> */
.L_x_137:


//--------------------- .nv.shared._Z16sgemm_b2b_kernelILi640000ELi128ELi128ELi128EEvPfS0_S0_S0_S0_ --------------------------
	.section	.nv.shared._Z16sgemm_b2b_kernelILi640000ELi128ELi128ELi128EEvPfS0_S0_S0_S0_,"aw",@nobits
	.sectionflags	@""
	.align	4
.nv.shared._Z16sgemm_b2b_kernelILi640000ELi128ELi128ELi128EEvPfS0_S0_S0_S0_:
	.zero		17408


//--------------------- .nv.shared.reserved.0     --------------------------
	.section	.nv.shared.reserved.0,"aw",@nobits
	.weak		__nv_reservedSMEM_offset_0_alias
	.size		__nv_reservedSMEM_offset_0_alias, 0, 64
	.other		__nv_reservedSMEM_offset_0_alias,@"STO_CUDA_RESERVED_SHARED STV_DEFAULT"
__nv_reservedSMEM_offset_0_alias:
	.zero		0
	.zero		64


//--------------------- .nv.shared._Z16sgemm_b2b_kernelILi1024ELi1024ELi128ELi1024EEvPfS0_S0_S0_S0_ --------------------------
	.section	.nv.shared._Z16sgemm_b2b_kernelILi1024ELi1024ELi128ELi1024EEvPfS0_S0_S0_S0_,"aw",@nobits
	.sectionflags	@""
	.align	4
.nv.shared._Z16sgemm_b2b_kernelILi1024ELi1024ELi128ELi1024EEvPfS0_S0_S0_S0_:
	.zero		17408


//--------------------- .nv.shared._Z16sgemm_b2b_kernelILi1024ELi1024ELi128ELi128EEvPfS0_S0_S0_S0_ --------------------------
	.section	.nv.shared._Z16sgemm_b2b_kernelILi1024ELi1024ELi128ELi128EEvPfS0_S0_S0_S0_,"aw",@nobits
	.sectionflags	@""
	.align	4
.nv.shared._Z16sgemm_b2b_kernelILi1024ELi1024ELi128ELi128EEvPfS0_S0_S0_S0_:
	.zero		17408


//--------------------- .nv.shared._Z16sgemm_b2b_kernelILi1024ELi128ELi128ELi128EEvPfS0_S0_S0_S0_ --------------------------
	.section	.nv.shared._Z16sgemm_b2b_kernelILi1024ELi128ELi128ELi128EEvPfS0_S0_S0_S0_,"aw",@nobits
	.sectionflags	@""
	.align	4
.nv.shared._Z16sgemm_b2b_kernelILi1024ELi128ELi128ELi128EEvPfS0_S0_S0_S0_:
	.zero		17408


//--------------------- .nv.constant0._Z16sgemm_b2b_kernelILi640000ELi128ELi128ELi128EEvPfS0_S0_S0_S0_ --------------------------
	.section	.nv.constant0._Z16sgemm_b2b_kernelILi640000ELi128ELi128ELi128EEvPfS0_S0_S0_S0_,"a",@progbits
	.sectionflags	@""
	.align	4
.nv.constant0._Z16sgemm_b2b_kernelILi640000ELi128ELi128ELi128EEvPfS0_S0_S0_S0_:
	.zero		936


//--------------------- .nv.constant0._Z16sgemm_b2b_kernelILi1024ELi1024ELi128ELi1024EEvPfS0_S0_S0_S0_ --------------------------
	.section	.nv.constant0._Z16sgemm_b2b_kernelILi1024ELi1024ELi128ELi1024EEvPfS0_S0_S0_S0_,"a",@progbits
	.sectionflags	@""
	.align	4
.nv.constant0._Z16sgemm_b2b_kernelILi1024ELi1024ELi128ELi1024EEvPfS0_S0_S0_S0_:
	.zero		936


//--------------------- .nv.constant0._Z16sgemm_b2b_kernelILi1024ELi1024ELi128ELi128EEvPfS0_S0_S0_S0_ --------------------------
	.section	.nv.constant0._Z16sgemm_b2b_kernelILi1024ELi1024ELi128ELi128EEvPfS0_S0_S0_S0_,"a",@progbits
	.sectionflags	@""
	.align	4
.nv.constant0._Z16sgemm_b2b_kernelILi1024ELi1024ELi128ELi128EEvPfS0_S0_S0_S0_:
	.zero		936


//--------------------- .nv.constant0._Z16sgemm_b2b_kernelILi1024ELi128ELi128ELi128EEvPfS0_S0_S0_S0_ --------------------------
	.section	.nv.constant0._Z16sgemm_b2b_kernelILi1024ELi128ELi128ELi128EEvPfS0_S0_S0_S0_,"a",@progbits
	.sectionflags	@""
	.align	4
.nv.constant0._Z16sgemm_b2b_kernelILi1024ELi128ELi128ELi128EEvPfS0_S0_S0_S0_:
	.zero		936


//--------------------- SYMBOLS --------------------------

	.type		.nv.reservedSmem.offset0,@object
	.size		.nv.reservedSmem.offset0,0x4
	.type		.nv.reservedSmem.cap,@object
	.size		.nv.reservedSmem.cap,0x4
